//
// Generated by NVIDIA NVVM Compiler
//
// Compiler Build ID: CL-36424714
// Cuda compilation tools, release 13.0, V13.0.88
// Based on NVVM 20.0.0
//

.version 9.0
.target sm_100
.address_size 64

	// .globl	_Z24char2float_interlace_gpuPaP6__halfxxx
.extern .func  (.param .b32 func_retval0) vprintf
(
	.param .b64 vprintf_param_0,
	.param .b64 vprintf_param_1
)
;
.global .align 1 .b8 $str[10] = {37, 108, 108, 100, 44, 37, 102, 44, 120};
.global .align 1 .b8 $str$1[13] = {37, 108, 108, 100, 44, 37, 102, 44, 120, 44, 65, 10};
.global .align 1 .b8 $str$2[13] = {37, 108, 108, 100, 44, 37, 102, 44, 120, 44, 66, 10};
.global .align 1 .b8 $str$3[30] = {84, 104, 105, 115, 32, 105, 115, 32, 116, 104, 114, 101, 97, 100, 32, 37, 100, 32, 44, 32, 98, 108, 111, 99, 107, 32, 37, 100, 10};
.global .align 1 .b8 $str$4[22] = {116, 104, 114, 101, 97, 100, 32, 37, 100, 32, 44, 32, 98, 108, 111, 99, 107, 32, 37, 100, 10};
.global .align 1 .b8 $str$5[106] = {70, 114, 111, 109, 32, 100, 101, 118, 105, 99, 101, 32, 44, 32, 115, 105, 103, 110, 101, 100, 32, 99, 104, 97, 114, 32, 97, 61, 37, 100, 32, 44, 32, 115, 104, 111, 114, 116, 32, 98, 61, 37, 100, 32, 44, 32, 105, 110, 116, 32, 99, 61, 37, 100, 32, 44, 32, 108, 111, 110, 103, 32, 108, 111, 110, 103, 32, 105, 110, 116, 32, 100, 61, 37, 108, 108, 100, 32, 44, 32, 102, 108, 111, 97, 116, 32, 101, 61, 37, 102, 32, 44, 32, 100, 111, 117, 98, 108, 101, 32, 102, 61, 37, 102, 10};
.global .align 1 .b8 $str$6[7] = {72, 101, 108, 108, 111, 10};

.visible .entry _Z24char2float_interlace_gpuPaP6__halfxxx(
	.param .u64 .ptr .align 1 _Z24char2float_interlace_gpuPaP6__halfxxx_param_0,
	.param .u64 .ptr .align 1 _Z24char2float_interlace_gpuPaP6__halfxxx_param_1,
	.param .u64 _Z24char2float_interlace_gpuPaP6__halfxxx_param_2,
	.param .u64 _Z24char2float_interlace_gpuPaP6__halfxxx_param_3,
	.param .u64 _Z24char2float_interlace_gpuPaP6__halfxxx_param_4
)
{
	.reg .pred 	%p<6>;
	.reg .b16 	%rs<21>;
	.reg .b32 	%r<4>;
	.reg .b32 	%f<21>;
	.reg .b64 	%rd<89>;

	ld.param.u64 	%rd49, [_Z24char2float_interlace_gpuPaP6__halfxxx_param_0];
	ld.param.u64 	%rd50, [_Z24char2float_interlace_gpuPaP6__halfxxx_param_1];
	ld.param.u64 	%rd46, [_Z24char2float_interlace_gpuPaP6__halfxxx_param_2];
	ld.param.u64 	%rd47, [_Z24char2float_interlace_gpuPaP6__halfxxx_param_3];
	cvta.to.global.u64 	%rd1, %rd50;
	cvta.to.global.u64 	%rd2, %rd49;
	shl.b64 	%rd3, %rd46, 1;
	mov.u32 	%r1, %ctaid.x;
	cvt.u64.u32 	%rd4, %r1;
	mul.lo.s64 	%rd51, %rd3, %rd4;
	mul.wide.u32 	%rd52, %r1, 4;
	add.s64 	%rd53, %rd51, %rd52;
	mov.u32 	%r2, %tid.x;
	shl.b32 	%r3, %r2, 1;
	cvt.u64.u32 	%rd5, %r3;
	add.s64 	%rd86, %rd51, %rd5;
	cvt.u64.u32 	%rd7, %r2;
	add.s64 	%rd83, %rd53, %rd7;
	add.s64 	%rd9, %rd46, 2;
	setp.lt.s64 	%p1, %rd47, 1;
	@%p1 bra 	$L__BB0_8;
	ld.param.u64 	%rd76, [_Z24char2float_interlace_gpuPaP6__halfxxx_param_4];
	shl.b64 	%rd10, %rd76, 1;
	and.b64  	%rd87, %rd47, 3;
	setp.lt.u64 	%p2, %rd47, 4;
	add.s64 	%rd84, %rd9, %rd83;
	@%p2 bra 	$L__BB0_5;
	ld.param.u64 	%rd77, [_Z24char2float_interlace_gpuPaP6__halfxxx_param_4];
	and.b64  	%rd79, %rd47, 9223372036854775804;
	shl.b64 	%rd14, %rd77, 2;
	add.s64 	%rd15, %rd3, 4;
	mul.lo.s64 	%rd54, %rd15, %rd4;
	shl.b64 	%rd55, %rd54, 1;
	add.s64 	%rd56, %rd55, %rd5;
	add.s64 	%rd82, %rd1, %rd56;
	mul.lo.s64 	%rd17, %rd77, 6;
	add.s64 	%rd18, %rd15, %rd17;
	add.s64 	%rd19, %rd15, %rd14;
	add.s64 	%rd20, %rd15, %rd10;
	mad.lo.s64 	%rd57, %rd46, %rd4, %rd7;
	shl.b64 	%rd81, %rd57, 1;
	mad.lo.s64 	%rd58, %rd3, %rd4, %rd5;
	add.s64 	%rd80, %rd2, %rd58;
$L__BB0_3:
	ld.param.u64 	%rd78, [_Z24char2float_interlace_gpuPaP6__halfxxx_param_4];
	ld.global.s8 	%rs9, [%rd80];
	cvt.rn.f32.s16 	%f9, %rs9;
	mul.f32 	%f1, %f9, 0f3B800000;
	// begin inline asm
	{  cvt.rn.f16.f32 %rs1, %f1;}

	// end inline asm
	st.global.u16 	[%rd82], %rs1;
	ld.global.s8 	%rs10, [%rd80+1];
	cvt.rn.f32.s16 	%f10, %rs10;
	mul.f32 	%f2, %f10, 0f3B800000;
	// begin inline asm
	{  cvt.rn.f16.f32 %rs2, %f2;}

	// end inline asm
	add.s64 	%rd59, %rd82, %rd15;
	st.global.u16 	[%rd59], %rs2;
	add.s64 	%rd60, %rd80, %rd10;
	ld.global.s8 	%rs11, [%rd60];
	cvt.rn.f32.s16 	%f11, %rs11;
	mul.f32 	%f3, %f11, 0f3B800000;
	// begin inline asm
	{  cvt.rn.f16.f32 %rs3, %f3;}

	// end inline asm
	add.s64 	%rd61, %rd82, %rd10;
	st.global.u16 	[%rd61], %rs3;
	ld.global.s8 	%rs12, [%rd60+1];
	cvt.rn.f32.s16 	%f12, %rs12;
	mul.f32 	%f4, %f12, 0f3B800000;
	// begin inline asm
	{  cvt.rn.f16.f32 %rs4, %f4;}

	// end inline asm
	add.s64 	%rd62, %rd82, %rd20;
	st.global.u16 	[%rd62], %rs4;
	add.s64 	%rd63, %rd60, %rd10;
	ld.global.s8 	%rs13, [%rd63];
	cvt.rn.f32.s16 	%f13, %rs13;
	mul.f32 	%f5, %f13, 0f3B800000;
	// begin inline asm
	{  cvt.rn.f16.f32 %rs5, %f5;}

	// end inline asm
	add.s64 	%rd64, %rd82, %rd14;
	st.global.u16 	[%rd64], %rs5;
	ld.global.s8 	%rs14, [%rd63+1];
	cvt.rn.f32.s16 	%f14, %rs14;
	mul.f32 	%f6, %f14, 0f3B800000;
	// begin inline asm
	{  cvt.rn.f16.f32 %rs6, %f6;}

	// end inline asm
	add.s64 	%rd65, %rd82, %rd19;
	st.global.u16 	[%rd65], %rs6;
	add.s64 	%rd28, %rd17, %rd81;
	add.s64 	%rd66, %rd63, %rd10;
	ld.global.s8 	%rs15, [%rd66];
	cvt.rn.f32.s16 	%f15, %rs15;
	mul.f32 	%f7, %f15, 0f3B800000;
	// begin inline asm
	{  cvt.rn.f16.f32 %rs7, %f7;}

	// end inline asm
	add.s64 	%rd67, %rd82, %rd17;
	st.global.u16 	[%rd67], %rs7;
	ld.global.s8 	%rs16, [%rd66+1];
	cvt.rn.f32.s16 	%f16, %rs16;
	mul.f32 	%f8, %f16, 0f3B800000;
	// begin inline asm
	{  cvt.rn.f16.f32 %rs8, %f8;}

	// end inline asm
	add.s64 	%rd68, %rd82, %rd18;
	st.global.u16 	[%rd68], %rs8;
	add.s64 	%rd83, %rd83, %rd14;
	shl.b64 	%rd69, %rd78, 3;
	add.s64 	%rd82, %rd82, %rd69;
	add.s64 	%rd81, %rd81, %rd69;
	add.s64 	%rd80, %rd80, %rd69;
	add.s64 	%rd79, %rd79, -4;
	setp.ne.s64 	%p3, %rd79, 0;
	@%p3 bra 	$L__BB0_3;
	add.s64 	%rd84, %rd9, %rd83;
	add.s64 	%rd86, %rd28, %rd10;
$L__BB0_5:
	setp.eq.s64 	%p4, %rd87, 0;
	@%p4 bra 	$L__BB0_8;
	shl.b64 	%rd71, %rd84, 1;
	add.s64 	%rd39, %rd1, %rd71;
	shl.b64 	%rd72, %rd83, 1;
	add.s64 	%rd40, %rd1, %rd72;
	add.s64 	%rd41, %rd2, %rd86;
	mov.b64 	%rd88, 0;
$L__BB0_7:
	.pragma "nounroll";
	add.s64 	%rd73, %rd41, %rd88;
	ld.global.s8 	%rs19, [%rd73];
	cvt.rn.f32.s16 	%f19, %rs19;
	mul.f32 	%f17, %f19, 0f3B800000;
	// begin inline asm
	{  cvt.rn.f16.f32 %rs17, %f17;}

	// end inline asm
	add.s64 	%rd74, %rd40, %rd88;
	st.global.u16 	[%rd74], %rs17;
	ld.global.s8 	%rs20, [%rd73+1];
	cvt.rn.f32.s16 	%f20, %rs20;
	mul.f32 	%f18, %f20, 0f3B800000;
	// begin inline asm
	{  cvt.rn.f16.f32 %rs18, %f18;}

	// end inline asm
	add.s64 	%rd75, %rd39, %rd88;
	st.global.u16 	[%rd75], %rs18;
	add.s64 	%rd88, %rd88, %rd10;
	add.s64 	%rd87, %rd87, -1;
	setp.ne.s64 	%p5, %rd87, 0;
	@%p5 bra 	$L__BB0_7;
$L__BB0_8:
	ret;

}
	// .globl	_Z14char2float_gpuPaP6__halfxxx
.visible .entry _Z14char2float_gpuPaP6__halfxxx(
	.param .u64 .ptr .align 1 _Z14char2float_gpuPaP6__halfxxx_param_0,
	.param .u64 .ptr .align 1 _Z14char2float_gpuPaP6__halfxxx_param_1,
	.param .u64 _Z14char2float_gpuPaP6__halfxxx_param_2,
	.param .u64 _Z14char2float_gpuPaP6__halfxxx_param_3,
	.param .u64 _Z14char2float_gpuPaP6__halfxxx_param_4
)
{
	.reg .pred 	%p<6>;
	.reg .b16 	%rs<11>;
	.reg .b32 	%r<3>;
	.reg .b32 	%f<11>;
	.reg .b64 	%rd<73>;

	ld.param.u64 	%rd37, [_Z14char2float_gpuPaP6__halfxxx_param_0];
	ld.param.u64 	%rd34, [_Z14char2float_gpuPaP6__halfxxx_param_2];
	ld.param.u64 	%rd35, [_Z14char2float_gpuPaP6__halfxxx_param_3];
	ld.param.u64 	%rd36, [_Z14char2float_gpuPaP6__halfxxx_param_4];
	cvta.to.global.u64 	%rd1, %rd37;
	mov.u32 	%r1, %ctaid.x;
	cvt.u64.u32 	%rd2, %r1;
	mul.lo.s64 	%rd3, %rd34, %rd2;
	mov.u32 	%r2, %tid.x;
	cvt.u64.u32 	%rd67, %r2;
	add.s64 	%rd69, %rd3, %rd67;
	setp.lt.s64 	%p1, %rd35, 1;
	@%p1 bra 	$L__BB1_8;
	ld.param.u64 	%rd62, [_Z14char2float_gpuPaP6__halfxxx_param_3];
	setp.lt.u64 	%p2, %rd62, 4;
	shl.b64 	%rd38, %rd2, 1;
	add.s64 	%rd68, %rd69, %rd38;
	@%p2 bra 	$L__BB1_5;
	ld.param.u64 	%rd63, [_Z14char2float_gpuPaP6__halfxxx_param_3];
	ld.param.u64 	%rd60, [_Z14char2float_gpuPaP6__halfxxx_param_1];
	and.b64  	%rd65, %rd63, 9223372036854775804;
	shl.b64 	%rd8, %rd36, 1;
	add.s64 	%rd39, %rd34, 2;
	mul.lo.s64 	%rd9, %rd39, %rd2;
	shl.b64 	%rd40, %rd9, 1;
	shl.b64 	%rd41, %rd67, 1;
	add.s64 	%rd42, %rd40, %rd41;
	cvta.to.global.u64 	%rd43, %rd60;
	add.s64 	%rd66, %rd43, %rd42;
	add.s64 	%rd44, %rd36, %rd3;
	add.s64 	%rd11, %rd1, %rd44;
	mad.lo.s64 	%rd45, %rd36, 3, %rd3;
	add.s64 	%rd12, %rd1, %rd45;
$L__BB1_3:
	add.s64 	%rd46, %rd1, %rd3;
	add.s64 	%rd47, %rd46, %rd67;
	ld.global.s8 	%rs5, [%rd47];
	cvt.rn.f32.s16 	%f5, %rs5;
	mul.f32 	%f1, %f5, 0f3B800000;
	// begin inline asm
	{  cvt.rn.f16.f32 %rs1, %f1;}

	// end inline asm
	st.global.u16 	[%rd66], %rs1;
	add.s64 	%rd48, %rd11, %rd67;
	ld.global.s8 	%rs6, [%rd48];
	cvt.rn.f32.s16 	%f6, %rs6;
	mul.f32 	%f2, %f6, 0f3B800000;
	// begin inline asm
	{  cvt.rn.f16.f32 %rs2, %f2;}

	// end inline asm
	add.s64 	%rd49, %rd66, %rd8;
	st.global.u16 	[%rd49], %rs2;
	add.s64 	%rd50, %rd3, %rd8;
	add.s64 	%rd51, %rd1, %rd50;
	add.s64 	%rd52, %rd51, %rd67;
	ld.global.s8 	%rs7, [%rd52];
	cvt.rn.f32.s16 	%f7, %rs7;
	mul.f32 	%f3, %f7, 0f3B800000;
	// begin inline asm
	{  cvt.rn.f16.f32 %rs3, %f3;}

	// end inline asm
	shl.b64 	%rd53, %rd36, 2;
	add.s64 	%rd54, %rd66, %rd53;
	st.global.u16 	[%rd54], %rs3;
	add.s64 	%rd55, %rd12, %rd67;
	ld.global.s8 	%rs8, [%rd55];
	cvt.rn.f32.s16 	%f8, %rs8;
	mul.f32 	%f4, %f8, 0f3B800000;
	// begin inline asm
	{  cvt.rn.f16.f32 %rs4, %f4;}

	// end inline asm
	mad.lo.s64 	%rd56, %rd36, 6, %rd66;
	st.global.u16 	[%rd56], %rs4;
	add.s64 	%rd67, %rd67, %rd53;
	shl.b64 	%rd57, %rd36, 3;
	add.s64 	%rd66, %rd66, %rd57;
	add.s64 	%rd65, %rd65, -4;
	setp.ne.s64 	%p3, %rd65, 0;
	@%p3 bra 	$L__BB1_3;
	add.s64 	%rd68, %rd9, %rd67;
	add.s64 	%rd69, %rd3, %rd67;
$L__BB1_5:
	ld.param.u64 	%rd64, [_Z14char2float_gpuPaP6__halfxxx_param_3];
	and.b64  	%rd70, %rd64, 3;
	setp.eq.s64 	%p4, %rd70, 0;
	@%p4 bra 	$L__BB1_8;
	ld.param.u64 	%rd61, [_Z14char2float_gpuPaP6__halfxxx_param_1];
	shl.b64 	%rd58, %rd68, 1;
	cvta.to.global.u64 	%rd59, %rd61;
	add.s64 	%rd72, %rd59, %rd58;
	shl.b64 	%rd25, %rd36, 1;
	add.s64 	%rd71, %rd1, %rd69;
$L__BB1_7:
	.pragma "nounroll";
	ld.global.s8 	%rs10, [%rd71];
	cvt.rn.f32.s16 	%f10, %rs10;
	mul.f32 	%f9, %f10, 0f3B800000;
	// begin inline asm
	{  cvt.rn.f16.f32 %rs9, %f9;}

	// end inline asm
	st.global.u16 	[%rd72], %rs9;
	add.s64 	%rd72, %rd72, %rd25;
	add.s64 	%rd71, %rd71, %rd36;
	add.s64 	%rd70, %rd70, -1;
	setp.ne.s64 	%p5, %rd70, 0;
	@%p5 bra 	$L__BB1_7;
$L__BB1_8:
	ret;

}
	// .globl	_Z32char2float_interlace_reflect_gpuPaP6__halfxxx
.visible .entry _Z32char2float_interlace_reflect_gpuPaP6__halfxxx(
	.param .u64 .ptr .align 1 _Z32char2float_interlace_reflect_gpuPaP6__halfxxx_param_0,
	.param .u64 .ptr .align 1 _Z32char2float_interlace_reflect_gpuPaP6__halfxxx_param_1,
	.param .u64 _Z32char2float_interlace_reflect_gpuPaP6__halfxxx_param_2,
	.param .u64 _Z32char2float_interlace_reflect_gpuPaP6__halfxxx_param_3,
	.param .u64 _Z32char2float_interlace_reflect_gpuPaP6__halfxxx_param_4
)
{
	.reg .pred 	%p<6>;
	.reg .b16 	%rs<21>;
	.reg .b32 	%r<4>;
	.reg .b32 	%f<21>;
	.reg .b64 	%rd<93>;

	ld.param.u64 	%rd54, [_Z32char2float_interlace_reflect_gpuPaP6__halfxxx_param_0];
	ld.param.u64 	%rd55, [_Z32char2float_interlace_reflect_gpuPaP6__halfxxx_param_1];
	ld.param.u64 	%rd51, [_Z32char2float_interlace_reflect_gpuPaP6__halfxxx_param_2];
	ld.param.u64 	%rd52, [_Z32char2float_interlace_reflect_gpuPaP6__halfxxx_param_3];
	ld.param.u64 	%rd53, [_Z32char2float_interlace_reflect_gpuPaP6__halfxxx_param_4];
	cvta.to.global.u64 	%rd92, %rd55;
	cvta.to.global.u64 	%rd2, %rd54;
	mov.u32 	%r1, %ctaid.x;
	cvt.u64.u32 	%rd3, %r1;
	mul.lo.s64 	%rd56, %rd3, %rd51;
	shl.b64 	%rd57, %rd56, 1;
	add.s64 	%rd4, %rd51, 2;
	mul.lo.s64 	%rd58, %rd4, %rd3;
	shl.b64 	%rd5, %rd58, 1;
	mov.u32 	%r2, %tid.x;
	shl.b32 	%r3, %r2, 1;
	cvt.u64.u32 	%rd6, %r3;
	add.s64 	%rd59, %rd57, %rd6;
	neg.s64 	%rd89, %rd59;
	cvt.u64.u32 	%rd8, %r2;
	add.s64 	%rd88, %rd5, %rd8;
	setp.lt.s64 	%p1, %rd52, 1;
	@%p1 bra 	$L__BB2_8;
	shl.b64 	%rd10, %rd53, 1;
	and.b64  	%rd90, %rd52, 3;
	setp.lt.u64 	%p2, %rd52, 4;
	add.s64 	%rd87, %rd4, %rd88;
	@%p2 bra 	$L__BB2_5;
	add.s64 	%rd88, %rd5, %rd8;
	and.b64  	%rd82, %rd52, 9223372036854775804;
	add.s64 	%rd60, %rd88, %rd51;
	shl.b64 	%rd61, %rd60, 1;
	add.s64 	%rd19, %rd61, 4;
	add.s64 	%rd15, %rd19, %rd10;
	shl.b64 	%rd16, %rd53, 2;
	add.s64 	%rd17, %rd19, %rd16;
	mul.lo.s64 	%rd62, %rd53, 6;
	add.s64 	%rd18, %rd19, %rd62;
	shl.b64 	%rd63, %rd5, 1;
	add.s64 	%rd23, %rd63, %rd6;
	add.s64 	%rd20, %rd23, %rd10;
	add.s64 	%rd21, %rd23, %rd16;
	add.s64 	%rd22, %rd23, %rd62;
	mad.lo.s64 	%rd64, %rd51, %rd3, %rd8;
	shl.b64 	%rd65, %rd64, 1;
	neg.s64 	%rd84, %rd65;
	add.s64 	%rd83, %rd2, %rd89;
	shl.b64 	%rd66, %rd53, 1;
	neg.s64 	%rd26, %rd66;
	mov.u64 	%rd86, %rd92;
$L__BB2_3:
	ld.global.s8 	%rs9, [%rd83];
	cvt.rn.f32.s16 	%f9, %rs9;
	mul.f32 	%f1, %f9, 0f3B800000;
	// begin inline asm
	{  cvt.rn.f16.f32 %rs1, %f1;}

	// end inline asm
	add.s64 	%rd67, %rd86, %rd19;
	st.global.u16 	[%rd67], %rs1;
	ld.global.s8 	%rs10, [%rd83+-1];
	cvt.rn.f32.s16 	%f10, %rs10;
	mul.f32 	%f2, %f10, 0f3B800000;
	// begin inline asm
	{  cvt.rn.f16.f32 %rs2, %f2;}

	// end inline asm
	add.s64 	%rd68, %rd86, %rd23;
	st.global.u16 	[%rd68], %rs2;
	add.s64 	%rd69, %rd83, %rd26;
	ld.global.s8 	%rs11, [%rd69];
	cvt.rn.f32.s16 	%f11, %rs11;
	mul.f32 	%f3, %f11, 0f3B800000;
	// begin inline asm
	{  cvt.rn.f16.f32 %rs3, %f3;}

	// end inline asm
	add.s64 	%rd70, %rd86, %rd15;
	st.global.u16 	[%rd70], %rs3;
	ld.global.s8 	%rs12, [%rd69+-1];
	cvt.rn.f32.s16 	%f12, %rs12;
	mul.f32 	%f4, %f12, 0f3B800000;
	// begin inline asm
	{  cvt.rn.f16.f32 %rs4, %f4;}

	// end inline asm
	add.s64 	%rd71, %rd86, %rd20;
	st.global.u16 	[%rd71], %rs4;
	add.s64 	%rd72, %rd69, %rd26;
	ld.global.s8 	%rs13, [%rd72];
	cvt.rn.f32.s16 	%f13, %rs13;
	mul.f32 	%f5, %f13, 0f3B800000;
	// begin inline asm
	{  cvt.rn.f16.f32 %rs5, %f5;}

	// end inline asm
	add.s64 	%rd73, %rd86, %rd17;
	st.global.u16 	[%rd73], %rs5;
	ld.global.s8 	%rs14, [%rd72+-1];
	cvt.rn.f32.s16 	%f14, %rs14;
	mul.f32 	%f6, %f14, 0f3B800000;
	// begin inline asm
	{  cvt.rn.f16.f32 %rs6, %f6;}

	// end inline asm
	add.s64 	%rd74, %rd86, %rd21;
	st.global.u16 	[%rd74], %rs6;
	add.s64 	%rd75, %rd72, %rd26;
	ld.global.s8 	%rs15, [%rd75];
	cvt.rn.f32.s16 	%f15, %rs15;
	mul.f32 	%f7, %f15, 0f3B800000;
	// begin inline asm
	{  cvt.rn.f16.f32 %rs7, %f7;}

	// end inline asm
	add.s64 	%rd76, %rd86, %rd18;
	st.global.u16 	[%rd76], %rs7;
	ld.global.s8 	%rs16, [%rd75+-1];
	cvt.rn.f32.s16 	%f16, %rs16;
	mul.f32 	%f8, %f16, 0f3B800000;
	// begin inline asm
	{  cvt.rn.f16.f32 %rs8, %f8;}

	// end inline asm
	add.s64 	%rd77, %rd86, %rd22;
	st.global.u16 	[%rd77], %rs8;
	shl.b64 	%rd78, %rd53, 3;
	add.s64 	%rd86, %rd86, %rd78;
	add.s64 	%rd88, %rd88, %rd16;
	sub.s64 	%rd84, %rd84, %rd78;
	sub.s64 	%rd83, %rd83, %rd78;
	add.s64 	%rd82, %rd82, -4;
	setp.ne.s64 	%p3, %rd82, 0;
	@%p3 bra 	$L__BB2_3;
	add.s64 	%rd87, %rd4, %rd88;
	mov.u64 	%rd89, %rd84;
$L__BB2_5:
	setp.eq.s64 	%p4, %rd90, 0;
	@%p4 bra 	$L__BB2_8;
	shl.b64 	%rd41, %rd87, 1;
	shl.b64 	%rd42, %rd88, 1;
	add.s64 	%rd91, %rd2, %rd89;
	shl.b64 	%rd79, %rd53, 1;
	neg.s64 	%rd44, %rd79;
$L__BB2_7:
	.pragma "nounroll";
	ld.global.s8 	%rs19, [%rd91];
	cvt.rn.f32.s16 	%f19, %rs19;
	mul.f32 	%f17, %f19, 0f3B800000;
	// begin inline asm
	{  cvt.rn.f16.f32 %rs17, %f17;}

	// end inline asm
	add.s64 	%rd80, %rd92, %rd41;
	st.global.u16 	[%rd80], %rs17;
	ld.global.s8 	%rs20, [%rd91+-1];
	cvt.rn.f32.s16 	%f20, %rs20;
	mul.f32 	%f18, %f20, 0f3B800000;
	// begin inline asm
	{  cvt.rn.f16.f32 %rs18, %f18;}

	// end inline asm
	add.s64 	%rd81, %rd92, %rd42;
	st.global.u16 	[%rd81], %rs18;
	add.s64 	%rd92, %rd92, %rd10;
	add.s64 	%rd91, %rd91, %rd44;
	add.s64 	%rd90, %rd90, -1;
	setp.ne.s64 	%p5, %rd90, 0;
	@%p5 bra 	$L__BB2_7;
$L__BB2_8:
	ret;

}
	// .globl	_Z22char2float_reflect_gpuPaP6__halfxxx
.visible .entry _Z22char2float_reflect_gpuPaP6__halfxxx(
	.param .u64 .ptr .align 1 _Z22char2float_reflect_gpuPaP6__halfxxx_param_0,
	.param .u64 .ptr .align 1 _Z22char2float_reflect_gpuPaP6__halfxxx_param_1,
	.param .u64 _Z22char2float_reflect_gpuPaP6__halfxxx_param_2,
	.param .u64 _Z22char2float_reflect_gpuPaP6__halfxxx_param_3,
	.param .u64 _Z22char2float_reflect_gpuPaP6__halfxxx_param_4
)
{
	.reg .pred 	%p<6>;
	.reg .b16 	%rs<11>;
	.reg .b32 	%r<3>;
	.reg .b32 	%f<11>;
	.reg .b64 	%rd<75>;

	ld.param.u64 	%rd38, [_Z22char2float_reflect_gpuPaP6__halfxxx_param_0];
	ld.param.u64 	%rd35, [_Z22char2float_reflect_gpuPaP6__halfxxx_param_2];
	ld.param.u64 	%rd36, [_Z22char2float_reflect_gpuPaP6__halfxxx_param_3];
	ld.param.u64 	%rd37, [_Z22char2float_reflect_gpuPaP6__halfxxx_param_4];
	cvta.to.global.u64 	%rd1, %rd38;
	mov.u32 	%r1, %ctaid.x;
	cvt.u64.u32 	%rd2, %r1;
	mul.wide.u32 	%rd39, %r1, 2;
	mov.u32 	%r2, %tid.x;
	cvt.u64.u32 	%rd3, %r2;
	mad.lo.s64 	%rd4, %rd35, %rd2, %rd3;
	add.s64 	%rd70, %rd4, %rd39;
	setp.lt.s64 	%p1, %rd36, 1;
	@%p1 bra 	$L__BB3_7;
	neg.s64 	%rd71, %rd4;
	and.b64  	%rd72, %rd36, 3;
	setp.lt.u64 	%p2, %rd36, 4;
	@%p2 bra 	$L__BB3_4;
	ld.param.u64 	%rd64, [_Z22char2float_reflect_gpuPaP6__halfxxx_param_1];
	shl.b64 	%rd41, %rd2, 1;
	add.s64 	%rd70, %rd4, %rd41;
	and.b64  	%rd66, %rd36, 9223372036854775804;
	add.s64 	%rd42, %rd35, 2;
	mul.lo.s64 	%rd43, %rd42, %rd2;
	shl.b64 	%rd44, %rd43, 1;
	shl.b64 	%rd45, %rd3, 1;
	add.s64 	%rd46, %rd44, %rd45;
	cvta.to.global.u64 	%rd47, %rd64;
	add.s64 	%rd67, %rd47, %rd46;
	mad.lo.s64 	%rd11, %rd37, -3, %rd1;
	shl.b64 	%rd48, %rd37, 1;
	sub.s64 	%rd12, %rd1, %rd48;
	sub.s64 	%rd13, %rd1, %rd37;
$L__BB3_3:
	add.s64 	%rd49, %rd1, %rd71;
	ld.global.s8 	%rs5, [%rd49];
	cvt.rn.f32.s16 	%f5, %rs5;
	mul.f32 	%f1, %f5, 0f3B800000;
	// begin inline asm
	{  cvt.rn.f16.f32 %rs1, %f1;}

	// end inline asm
	st.global.u16 	[%rd67], %rs1;
	sub.s64 	%rd50, %rd71, %rd37;
	add.s64 	%rd51, %rd13, %rd71;
	ld.global.s8 	%rs6, [%rd51];
	cvt.rn.f32.s16 	%f6, %rs6;
	mul.f32 	%f2, %f6, 0f3B800000;
	// begin inline asm
	{  cvt.rn.f16.f32 %rs2, %f2;}

	// end inline asm
	add.s64 	%rd53, %rd67, %rd48;
	st.global.u16 	[%rd53], %rs2;
	sub.s64 	%rd54, %rd50, %rd37;
	add.s64 	%rd55, %rd12, %rd71;
	ld.global.s8 	%rs7, [%rd55];
	cvt.rn.f32.s16 	%f7, %rs7;
	mul.f32 	%f3, %f7, 0f3B800000;
	// begin inline asm
	{  cvt.rn.f16.f32 %rs3, %f3;}

	// end inline asm
	shl.b64 	%rd56, %rd37, 2;
	add.s64 	%rd57, %rd67, %rd56;
	st.global.u16 	[%rd57], %rs3;
	sub.s64 	%rd58, %rd54, %rd37;
	add.s64 	%rd59, %rd11, %rd71;
	ld.global.s8 	%rs8, [%rd59];
	cvt.rn.f32.s16 	%f8, %rs8;
	mul.f32 	%f4, %f8, 0f3B800000;
	// begin inline asm
	{  cvt.rn.f16.f32 %rs4, %f4;}

	// end inline asm
	mad.lo.s64 	%rd60, %rd37, 6, %rd67;
	st.global.u16 	[%rd60], %rs4;
	sub.s64 	%rd71, %rd58, %rd37;
	add.s64 	%rd70, %rd70, %rd56;
	shl.b64 	%rd61, %rd37, 3;
	add.s64 	%rd67, %rd67, %rd61;
	add.s64 	%rd66, %rd66, -4;
	setp.ne.s64 	%p3, %rd66, 0;
	@%p3 bra 	$L__BB3_3;
$L__BB3_4:
	setp.eq.s64 	%p4, %rd72, 0;
	@%p4 bra 	$L__BB3_7;
	ld.param.u64 	%rd65, [_Z22char2float_reflect_gpuPaP6__halfxxx_param_1];
	shl.b64 	%rd62, %rd70, 1;
	cvta.to.global.u64 	%rd63, %rd65;
	add.s64 	%rd74, %rd63, %rd62;
	shl.b64 	%rd25, %rd37, 1;
	add.s64 	%rd73, %rd1, %rd71;
	neg.s64 	%rd27, %rd37;
$L__BB3_6:
	.pragma "nounroll";
	ld.global.s8 	%rs10, [%rd73];
	cvt.rn.f32.s16 	%f10, %rs10;
	mul.f32 	%f9, %f10, 0f3B800000;
	// begin inline asm
	{  cvt.rn.f16.f32 %rs9, %f9;}

	// end inline asm
	st.global.u16 	[%rd74], %rs9;
	add.s64 	%rd74, %rd74, %rd25;
	add.s64 	%rd73, %rd73, %rd27;
	add.s64 	%rd72, %rd72, -1;
	setp.ne.s64 	%p5, %rd72, 0;
	@%p5 bra 	$L__BB3_6;
$L__BB3_7:
	ret;

}
	// .globl	_Z27complex_modulus_squared_gpuP7__half2Pfxxx
.visible .entry _Z27complex_modulus_squared_gpuP7__half2Pfxxx(
	.param .u64 .ptr .align 1 _Z27complex_modulus_squared_gpuP7__half2Pfxxx_param_0,
	.param .u64 .ptr .align 1 _Z27complex_modulus_squared_gpuP7__half2Pfxxx_param_1,
	.param .u64 _Z27complex_modulus_squared_gpuP7__half2Pfxxx_param_2,
	.param .u64 _Z27complex_modulus_squared_gpuP7__half2Pfxxx_param_3,
	.param .u64 _Z27complex_modulus_squared_gpuP7__half2Pfxxx_param_4
)
{
	.local .align 16 .b8 	__local_depot4[16];
	.reg .b64 	%SP;
	.reg .b64 	%SPL;
	.reg .pred 	%p<16>;
	.reg .b16 	%rs<56>;
	.reg .b32 	%r<23>;
	.reg .b32 	%f<31>;
	.reg .b64 	%rd<112>;
	.reg .b64 	%fd<11>;

	mov.u64 	%SPL, __local_depot4;
	cvta.local.u64 	%SP, %SPL;
	ld.param.u64 	%rd46, [_Z27complex_modulus_squared_gpuP7__half2Pfxxx_param_0];
	ld.param.u64 	%rd47, [_Z27complex_modulus_squared_gpuP7__half2Pfxxx_param_1];
	ld.param.u64 	%rd48, [_Z27complex_modulus_squared_gpuP7__half2Pfxxx_param_2];
	ld.param.u64 	%rd44, [_Z27complex_modulus_squared_gpuP7__half2Pfxxx_param_3];
	ld.param.u64 	%rd45, [_Z27complex_modulus_squared_gpuP7__half2Pfxxx_param_4];
	cvta.to.global.u64 	%rd1, %rd47;
	cvta.to.global.u64 	%rd2, %rd46;
	add.u64 	%rd3, %SPL, 0;
	mov.u32 	%r1, %tid.x;
	cvt.u64.u32 	%rd4, %r1;
	mov.u32 	%r2, %ctaid.x;
	cvt.u64.u32 	%rd50, %r2;
	mad.lo.s64 	%rd5, %rd50, %rd48, %rd50;
	add.s64 	%rd108, %rd5, %rd4;
	setp.lt.s64 	%p1, %rd44, 1;
	@%p1 bra 	$L__BB4_27;
	and.b64  	%rd109, %rd44, 3;
	setp.lt.u64 	%p2, %rd44, 4;
	@%p2 bra 	$L__BB4_20;
	and.b64  	%rd106, %rd44, 9223372036854775804;
	shl.b64 	%rd9, %rd45, 1;
	mul.lo.s64 	%rd10, %rd45, 3;
	shl.b64 	%rd51, %rd4, 2;
	add.s64 	%rd11, %rd1, %rd51;
	shl.b64 	%rd105, %rd5, 2;
	shl.b64 	%rd13, %rd45, 4;
	mad.lo.s64 	%rd52, %rd45, 12, %rd51;
	add.s64 	%rd14, %rd1, %rd52;
	shl.b64 	%rd53, %rd45, 3;
	add.s64 	%rd54, %rd53, %rd51;
	add.s64 	%rd15, %rd1, %rd54;
	add.s64 	%rd16, %rd2, %rd52;
	add.s64 	%rd17, %rd2, %rd54;
	shl.b64 	%rd55, %rd45, 2;
	add.s64 	%rd56, %rd55, %rd51;
	add.s64 	%rd18, %rd2, %rd56;
	add.s64 	%rd19, %rd2, %rd51;
	add.s64 	%rd20, %rd1, %rd56;
$L__BB4_3:
	add.s64 	%rd24, %rd19, %rd105;
	ld.global.u16 	%rs1, [%rd24];
	and.b16  	%rs21, %rs1, 32767;
	setp.ne.s16 	%p3, %rs21, 31744;
	@%p3 bra 	$L__BB4_5;
	// begin inline asm
	{  cvt.f32.f16 %f1, %rs1;}

	// end inline asm
	cvt.f64.f32 	%fd1, %f1;
	mov.b64 	%rd57, %fd1;
	st.local.v2.u64 	[%rd3], {%rd108, %rd57};
	mov.u64 	%rd58, $str;
	cvta.global.u64 	%rd59, %rd58;
	add.u64 	%rd60, %SP, 0;
	{ // callseq 0, 0
	.param .b64 param0;
	st.param.b64 	[param0], %rd59;
	.param .b64 param1;
	st.param.b64 	[param1], %rd60;
	.param .b32 retval0;
	call.uni (retval0), 
	vprintf, 
	(
	param0, 
	param1
	);
	ld.param.b32 	%r3, [retval0];
	} // callseq 0
$L__BB4_5:
	ld.global.u16 	%rs51, [%rd24+2];
	and.b16  	%rs23, %rs51, 32767;
	setp.ne.s16 	%p4, %rs23, 31744;
	@%p4 bra 	$L__BB4_7;
	// begin inline asm
	{  cvt.f32.f16 %f2, %rs51;}

	// end inline asm
	cvt.f64.f32 	%fd2, %f2;
	mov.b64 	%rd61, %fd2;
	st.local.v2.u64 	[%rd3], {%rd108, %rd61};
	mov.u64 	%rd62, $str;
	cvta.global.u64 	%rd63, %rd62;
	add.u64 	%rd64, %SP, 0;
	{ // callseq 1, 0
	.param .b64 param0;
	st.param.b64 	[param0], %rd63;
	.param .b64 param1;
	st.param.b64 	[param1], %rd64;
	.param .b32 retval0;
	call.uni (retval0), 
	vprintf, 
	(
	param0, 
	param1
	);
	ld.param.b32 	%r5, [retval0];
	} // callseq 1
	ld.global.u16 	%rs51, [%rd24+2];
$L__BB4_7:
	ld.global.u16 	%rs25, [%rd24];
	// begin inline asm
	{  cvt.f32.f16 %f3, %rs25;}

	// end inline asm
	// begin inline asm
	{  cvt.f32.f16 %f4, %rs51;}

	// end inline asm
	mul.f32 	%f5, %f4, %f4;
	fma.rn.f32 	%f6, %f3, %f3, %f5;
	add.s64 	%rd65, %rd11, %rd105;
	st.global.f32 	[%rd65], %f6;
	add.s64 	%rd25, %rd108, %rd45;
	add.s64 	%rd26, %rd18, %rd105;
	ld.global.u16 	%rs5, [%rd26];
	and.b16  	%rs27, %rs5, 32767;
	setp.ne.s16 	%p5, %rs27, 31744;
	@%p5 bra 	$L__BB4_9;
	// begin inline asm
	{  cvt.f32.f16 %f7, %rs5;}

	// end inline asm
	cvt.f64.f32 	%fd3, %f7;
	mov.b64 	%rd66, %fd3;
	st.local.v2.u64 	[%rd3], {%rd25, %rd66};
	mov.u64 	%rd67, $str;
	cvta.global.u64 	%rd68, %rd67;
	add.u64 	%rd69, %SP, 0;
	{ // callseq 2, 0
	.param .b64 param0;
	st.param.b64 	[param0], %rd68;
	.param .b64 param1;
	st.param.b64 	[param1], %rd69;
	.param .b32 retval0;
	call.uni (retval0), 
	vprintf, 
	(
	param0, 
	param1
	);
	ld.param.b32 	%r7, [retval0];
	} // callseq 2
$L__BB4_9:
	ld.global.u16 	%rs52, [%rd26+2];
	and.b16  	%rs29, %rs52, 32767;
	setp.ne.s16 	%p6, %rs29, 31744;
	@%p6 bra 	$L__BB4_11;
	// begin inline asm
	{  cvt.f32.f16 %f8, %rs52;}

	// end inline asm
	cvt.f64.f32 	%fd4, %f8;
	mov.b64 	%rd70, %fd4;
	st.local.v2.u64 	[%rd3], {%rd25, %rd70};
	mov.u64 	%rd71, $str;
	cvta.global.u64 	%rd72, %rd71;
	add.u64 	%rd73, %SP, 0;
	{ // callseq 3, 0
	.param .b64 param0;
	st.param.b64 	[param0], %rd72;
	.param .b64 param1;
	st.param.b64 	[param1], %rd73;
	.param .b32 retval0;
	call.uni (retval0), 
	vprintf, 
	(
	param0, 
	param1
	);
	ld.param.b32 	%r9, [retval0];
	} // callseq 3
	ld.global.u16 	%rs52, [%rd26+2];
$L__BB4_11:
	ld.global.u16 	%rs31, [%rd26];
	// begin inline asm
	{  cvt.f32.f16 %f9, %rs31;}

	// end inline asm
	// begin inline asm
	{  cvt.f32.f16 %f10, %rs52;}

	// end inline asm
	mul.f32 	%f11, %f10, %f10;
	fma.rn.f32 	%f12, %f9, %f9, %f11;
	add.s64 	%rd74, %rd20, %rd105;
	st.global.f32 	[%rd74], %f12;
	add.s64 	%rd27, %rd17, %rd105;
	ld.global.u16 	%rs9, [%rd27];
	and.b16  	%rs33, %rs9, 32767;
	setp.ne.s16 	%p7, %rs33, 31744;
	@%p7 bra 	$L__BB4_13;
	// begin inline asm
	{  cvt.f32.f16 %f13, %rs9;}

	// end inline asm
	cvt.f64.f32 	%fd5, %f13;
	add.s64 	%rd75, %rd9, %rd108;
	mov.b64 	%rd76, %fd5;
	st.local.v2.u64 	[%rd3], {%rd75, %rd76};
	mov.u64 	%rd77, $str;
	cvta.global.u64 	%rd78, %rd77;
	add.u64 	%rd79, %SP, 0;
	{ // callseq 4, 0
	.param .b64 param0;
	st.param.b64 	[param0], %rd78;
	.param .b64 param1;
	st.param.b64 	[param1], %rd79;
	.param .b32 retval0;
	call.uni (retval0), 
	vprintf, 
	(
	param0, 
	param1
	);
	ld.param.b32 	%r11, [retval0];
	} // callseq 4
$L__BB4_13:
	ld.global.u16 	%rs53, [%rd27+2];
	and.b16  	%rs35, %rs53, 32767;
	setp.ne.s16 	%p8, %rs35, 31744;
	@%p8 bra 	$L__BB4_15;
	// begin inline asm
	{  cvt.f32.f16 %f14, %rs53;}

	// end inline asm
	cvt.f64.f32 	%fd6, %f14;
	add.s64 	%rd80, %rd9, %rd108;
	mov.b64 	%rd81, %fd6;
	st.local.v2.u64 	[%rd3], {%rd80, %rd81};
	mov.u64 	%rd82, $str;
	cvta.global.u64 	%rd83, %rd82;
	add.u64 	%rd84, %SP, 0;
	{ // callseq 5, 0
	.param .b64 param0;
	st.param.b64 	[param0], %rd83;
	.param .b64 param1;
	st.param.b64 	[param1], %rd84;
	.param .b32 retval0;
	call.uni (retval0), 
	vprintf, 
	(
	param0, 
	param1
	);
	ld.param.b32 	%r13, [retval0];
	} // callseq 5
	ld.global.u16 	%rs53, [%rd27+2];
$L__BB4_15:
	ld.global.u16 	%rs37, [%rd27];
	// begin inline asm
	{  cvt.f32.f16 %f15, %rs37;}

	// end inline asm
	// begin inline asm
	{  cvt.f32.f16 %f16, %rs53;}

	// end inline asm
	mul.f32 	%f17, %f16, %f16;
	fma.rn.f32 	%f18, %f15, %f15, %f17;
	add.s64 	%rd85, %rd15, %rd105;
	st.global.f32 	[%rd85], %f18;
	add.s64 	%rd28, %rd25, %rd45;
	add.s64 	%rd29, %rd10, %rd108;
	add.s64 	%rd30, %rd16, %rd105;
	ld.global.u16 	%rs13, [%rd30];
	and.b16  	%rs39, %rs13, 32767;
	setp.ne.s16 	%p9, %rs39, 31744;
	@%p9 bra 	$L__BB4_17;
	// begin inline asm
	{  cvt.f32.f16 %f19, %rs13;}

	// end inline asm
	cvt.f64.f32 	%fd7, %f19;
	mov.b64 	%rd86, %fd7;
	st.local.v2.u64 	[%rd3], {%rd29, %rd86};
	mov.u64 	%rd87, $str;
	cvta.global.u64 	%rd88, %rd87;
	add.u64 	%rd89, %SP, 0;
	{ // callseq 6, 0
	.param .b64 param0;
	st.param.b64 	[param0], %rd88;
	.param .b64 param1;
	st.param.b64 	[param1], %rd89;
	.param .b32 retval0;
	call.uni (retval0), 
	vprintf, 
	(
	param0, 
	param1
	);
	ld.param.b32 	%r15, [retval0];
	} // callseq 6
$L__BB4_17:
	ld.global.u16 	%rs54, [%rd30+2];
	and.b16  	%rs41, %rs54, 32767;
	setp.ne.s16 	%p10, %rs41, 31744;
	@%p10 bra 	$L__BB4_19;
	// begin inline asm
	{  cvt.f32.f16 %f20, %rs54;}

	// end inline asm
	cvt.f64.f32 	%fd8, %f20;
	mov.b64 	%rd90, %fd8;
	st.local.v2.u64 	[%rd3], {%rd29, %rd90};
	mov.u64 	%rd91, $str;
	cvta.global.u64 	%rd92, %rd91;
	add.u64 	%rd93, %SP, 0;
	{ // callseq 7, 0
	.param .b64 param0;
	st.param.b64 	[param0], %rd92;
	.param .b64 param1;
	st.param.b64 	[param1], %rd93;
	.param .b32 retval0;
	call.uni (retval0), 
	vprintf, 
	(
	param0, 
	param1
	);
	ld.param.b32 	%r17, [retval0];
	} // callseq 7
	ld.global.u16 	%rs54, [%rd30+2];
$L__BB4_19:
	ld.global.u16 	%rs43, [%rd30];
	// begin inline asm
	{  cvt.f32.f16 %f21, %rs43;}

	// end inline asm
	// begin inline asm
	{  cvt.f32.f16 %f22, %rs54;}

	// end inline asm
	mul.f32 	%f23, %f22, %f22;
	fma.rn.f32 	%f24, %f21, %f21, %f23;
	add.s64 	%rd94, %rd14, %rd105;
	st.global.f32 	[%rd94], %f24;
	add.s64 	%rd95, %rd28, %rd45;
	add.s64 	%rd108, %rd95, %rd45;
	add.s64 	%rd106, %rd106, -4;
	add.s64 	%rd105, %rd105, %rd13;
	setp.ne.s64 	%p11, %rd106, 0;
	@%p11 bra 	$L__BB4_3;
$L__BB4_20:
	setp.eq.s64 	%p12, %rd109, 0;
	@%p12 bra 	$L__BB4_27;
	shl.b64 	%rd110, %rd108, 2;
	shl.b64 	%rd36, %rd45, 2;
$L__BB4_22:
	.pragma "nounroll";
	add.s64 	%rd40, %rd2, %rd110;
	ld.global.u16 	%rs17, [%rd40];
	and.b16  	%rs45, %rs17, 32767;
	setp.ne.s16 	%p13, %rs45, 31744;
	@%p13 bra 	$L__BB4_24;
	// begin inline asm
	{  cvt.f32.f16 %f25, %rs17;}

	// end inline asm
	cvt.f64.f32 	%fd9, %f25;
	mov.b64 	%rd96, %fd9;
	st.local.v2.u64 	[%rd3], {%rd108, %rd96};
	mov.u64 	%rd97, $str;
	cvta.global.u64 	%rd98, %rd97;
	add.u64 	%rd99, %SP, 0;
	{ // callseq 8, 0
	.param .b64 param0;
	st.param.b64 	[param0], %rd98;
	.param .b64 param1;
	st.param.b64 	[param1], %rd99;
	.param .b32 retval0;
	call.uni (retval0), 
	vprintf, 
	(
	param0, 
	param1
	);
	ld.param.b32 	%r19, [retval0];
	} // callseq 8
$L__BB4_24:
	ld.global.u16 	%rs55, [%rd40+2];
	and.b16  	%rs47, %rs55, 32767;
	setp.ne.s16 	%p14, %rs47, 31744;
	@%p14 bra 	$L__BB4_26;
	// begin inline asm
	{  cvt.f32.f16 %f26, %rs55;}

	// end inline asm
	cvt.f64.f32 	%fd10, %f26;
	mov.b64 	%rd100, %fd10;
	st.local.v2.u64 	[%rd3], {%rd108, %rd100};
	mov.u64 	%rd101, $str;
	cvta.global.u64 	%rd102, %rd101;
	add.u64 	%rd103, %SP, 0;
	{ // callseq 9, 0
	.param .b64 param0;
	st.param.b64 	[param0], %rd102;
	.param .b64 param1;
	st.param.b64 	[param1], %rd103;
	.param .b32 retval0;
	call.uni (retval0), 
	vprintf, 
	(
	param0, 
	param1
	);
	ld.param.b32 	%r21, [retval0];
	} // callseq 9
	ld.global.u16 	%rs55, [%rd40+2];
$L__BB4_26:
	ld.global.u16 	%rs49, [%rd40];
	// begin inline asm
	{  cvt.f32.f16 %f27, %rs49;}

	// end inline asm
	// begin inline asm
	{  cvt.f32.f16 %f28, %rs55;}

	// end inline asm
	mul.f32 	%f29, %f28, %f28;
	fma.rn.f32 	%f30, %f27, %f27, %f29;
	add.s64 	%rd104, %rd1, %rd110;
	st.global.f32 	[%rd104], %f30;
	add.s64 	%rd108, %rd108, %rd45;
	add.s64 	%rd110, %rd110, %rd36;
	add.s64 	%rd109, %rd109, -1;
	setp.ne.s64 	%p15, %rd109, 0;
	@%p15 bra 	$L__BB4_22;
$L__BB4_27:
	ret;

}
	// .globl	_Z37complex_modulus_squared_interlace_gpuP7__half2Pfxffxx
.visible .entry _Z37complex_modulus_squared_interlace_gpuP7__half2Pfxffxx(
	.param .u64 .ptr .align 1 _Z37complex_modulus_squared_interlace_gpuP7__half2Pfxffxx_param_0,
	.param .u64 .ptr .align 1 _Z37complex_modulus_squared_interlace_gpuP7__half2Pfxffxx_param_1,
	.param .u64 _Z37complex_modulus_squared_interlace_gpuP7__half2Pfxffxx_param_2,
	.param .f32 _Z37complex_modulus_squared_interlace_gpuP7__half2Pfxffxx_param_3,
	.param .f32 _Z37complex_modulus_squared_interlace_gpuP7__half2Pfxffxx_param_4,
	.param .u64 _Z37complex_modulus_squared_interlace_gpuP7__half2Pfxffxx_param_5,
	.param .u64 _Z37complex_modulus_squared_interlace_gpuP7__half2Pfxffxx_param_6
)
{
	.local .align 16 .b8 	__local_depot5[16];
	.reg .b64 	%SP;
	.reg .b64 	%SPL;
	.reg .pred 	%p<18>;
	.reg .b16 	%rs<67>;
	.reg .b32 	%r<28>;
	.reg .b32 	%f<51>;
	.reg .b64 	%rd<105>;
	.reg .b64 	%fd<13>;

	mov.u64 	%SPL, __local_depot5;
	cvta.local.u64 	%SP, %SPL;
	ld.param.u64 	%rd29, [_Z37complex_modulus_squared_interlace_gpuP7__half2Pfxffxx_param_0];
	ld.param.u64 	%rd30, [_Z37complex_modulus_squared_interlace_gpuP7__half2Pfxffxx_param_1];
	ld.param.u64 	%rd31, [_Z37complex_modulus_squared_interlace_gpuP7__half2Pfxffxx_param_2];
	ld.param.f32 	%f1, [_Z37complex_modulus_squared_interlace_gpuP7__half2Pfxffxx_param_3];
	ld.param.f32 	%f2, [_Z37complex_modulus_squared_interlace_gpuP7__half2Pfxffxx_param_4];
	ld.param.u64 	%rd27, [_Z37complex_modulus_squared_interlace_gpuP7__half2Pfxffxx_param_5];
	cvta.to.global.u64 	%rd1, %rd30;
	cvta.to.global.u64 	%rd2, %rd29;
	add.u64 	%rd32, %SP, 0;
	add.u64 	%rd3, %SPL, 0;
	mov.u32 	%r1, %tid.x;
	cvt.u64.u32 	%rd33, %r1;
	mov.u32 	%r2, %ctaid.x;
	add.s64 	%rd4, %rd31, 1;
	shl.b32 	%r3, %r2, 1;
	cvt.u64.u32 	%rd34, %r3;
	mad.lo.s64 	%rd35, %rd34, %rd31, %rd34;
	add.s64 	%rd104, %rd35, %rd33;
	add.s64 	%rd103, %rd4, %rd104;
	setp.lt.s64 	%p1, %rd27, 1;
	@%p1 bra 	$L__BB5_30;
	setp.eq.s64 	%p2, %rd27, 1;
	@%p2 bra 	$L__BB5_20;
	mov.b64 	%rd102, 0;
$L__BB5_3:
	shl.b64 	%rd37, %rd104, 2;
	add.s64 	%rd10, %rd2, %rd37;
	ld.global.u16 	%rs1, [%rd10];
	and.b16  	%rs25, %rs1, 32767;
	setp.ne.s16 	%p3, %rs25, 31744;
	@%p3 bra 	$L__BB5_5;
	// begin inline asm
	{  cvt.f32.f16 %f3, %rs1;}

	// end inline asm
	cvt.f64.f32 	%fd1, %f3;
	mov.b64 	%rd38, %fd1;
	st.local.v2.u64 	[%rd3], {%rd104, %rd38};
	mov.u64 	%rd39, $str$1;
	cvta.global.u64 	%rd40, %rd39;
	{ // callseq 10, 0
	.param .b64 param0;
	st.param.b64 	[param0], %rd40;
	.param .b64 param1;
	st.param.b64 	[param1], %rd32;
	.param .b32 retval0;
	call.uni (retval0), 
	vprintf, 
	(
	param0, 
	param1
	);
	ld.param.b32 	%r4, [retval0];
	} // callseq 10
$L__BB5_5:
	ld.global.u16 	%rs61, [%rd10+2];
	and.b16  	%rs27, %rs61, 32767;
	setp.ne.s16 	%p4, %rs27, 31744;
	@%p4 bra 	$L__BB5_7;
	// begin inline asm
	{  cvt.f32.f16 %f4, %rs61;}

	// end inline asm
	cvt.f64.f32 	%fd2, %f4;
	mov.b64 	%rd42, %fd2;
	st.local.v2.u64 	[%rd3], {%rd104, %rd42};
	mov.u64 	%rd43, $str$1;
	cvta.global.u64 	%rd44, %rd43;
	{ // callseq 11, 0
	.param .b64 param0;
	st.param.b64 	[param0], %rd44;
	.param .b64 param1;
	st.param.b64 	[param1], %rd32;
	.param .b32 retval0;
	call.uni (retval0), 
	vprintf, 
	(
	param0, 
	param1
	);
	ld.param.b32 	%r6, [retval0];
	} // callseq 11
	ld.global.u16 	%rs61, [%rd10+2];
$L__BB5_7:
	ld.global.u16 	%rs29, [%rd10];
	// begin inline asm
	{  cvt.f32.f16 %f5, %rs29;}

	// end inline asm
	// begin inline asm
	{  cvt.f32.f16 %f6, %rs61;}

	// end inline asm
	mul.f32 	%f7, %f6, %f6;
	fma.rn.f32 	%f8, %f5, %f5, %f7;
	add.s64 	%rd11, %rd1, %rd37;
	mul.f32 	%f9, %f1, %f8;
	st.global.f32 	[%rd11], %f9;
	shl.b64 	%rd12, %rd4, 2;
	add.s64 	%rd13, %rd10, %rd12;
	ld.global.u16 	%rs5, [%rd13];
	and.b16  	%rs31, %rs5, 32767;
	setp.ne.s16 	%p5, %rs31, 31744;
	@%p5 bra 	$L__BB5_9;
	// begin inline asm
	{  cvt.f32.f16 %f10, %rs5;}

	// end inline asm
	cvt.f64.f32 	%fd3, %f10;
	mov.b64 	%rd47, %fd3;
	st.local.v2.u64 	[%rd3], {%rd103, %rd47};
	mov.u64 	%rd48, $str$2;
	cvta.global.u64 	%rd49, %rd48;
	{ // callseq 12, 0
	.param .b64 param0;
	st.param.b64 	[param0], %rd49;
	.param .b64 param1;
	st.param.b64 	[param1], %rd32;
	.param .b32 retval0;
	call.uni (retval0), 
	vprintf, 
	(
	param0, 
	param1
	);
	ld.param.b32 	%r8, [retval0];
	} // callseq 12
$L__BB5_9:
	ld.global.u16 	%rs62, [%rd13+2];
	and.b16  	%rs33, %rs62, 32767;
	setp.ne.s16 	%p6, %rs33, 31744;
	@%p6 bra 	$L__BB5_11;
	// begin inline asm
	{  cvt.f32.f16 %f11, %rs62;}

	// end inline asm
	cvt.f64.f32 	%fd4, %f11;
	mov.b64 	%rd51, %fd4;
	st.local.v2.u64 	[%rd3], {%rd103, %rd51};
	mov.u64 	%rd52, $str$2;
	cvta.global.u64 	%rd53, %rd52;
	{ // callseq 13, 0
	.param .b64 param0;
	st.param.b64 	[param0], %rd53;
	.param .b64 param1;
	st.param.b64 	[param1], %rd32;
	.param .b32 retval0;
	call.uni (retval0), 
	vprintf, 
	(
	param0, 
	param1
	);
	ld.param.b32 	%r10, [retval0];
	} // callseq 13
	ld.global.u16 	%rs62, [%rd13+2];
$L__BB5_11:
	ld.param.u64 	%rd98, [_Z37complex_modulus_squared_interlace_gpuP7__half2Pfxffxx_param_6];
	ld.global.u16 	%rs35, [%rd13];
	// begin inline asm
	{  cvt.f32.f16 %f12, %rs35;}

	// end inline asm
	// begin inline asm
	{  cvt.f32.f16 %f13, %rs62;}

	// end inline asm
	mul.f32 	%f14, %f13, %f13;
	fma.rn.f32 	%f15, %f12, %f12, %f14;
	add.s64 	%rd55, %rd11, %rd12;
	mul.f32 	%f16, %f2, %f15;
	st.global.f32 	[%rd55], %f16;
	ld.global.f32 	%f17, [%rd11];
	add.f32 	%f18, %f17, %f16;
	st.global.f32 	[%rd11], %f18;
	add.s64 	%rd14, %rd104, %rd98;
	shl.b64 	%rd15, %rd98, 2;
	add.s64 	%rd16, %rd10, %rd15;
	ld.global.u16 	%rs9, [%rd16];
	and.b16  	%rs37, %rs9, 32767;
	setp.ne.s16 	%p7, %rs37, 31744;
	@%p7 bra 	$L__BB5_13;
	// begin inline asm
	{  cvt.f32.f16 %f19, %rs9;}

	// end inline asm
	cvt.f64.f32 	%fd5, %f19;
	mov.b64 	%rd56, %fd5;
	st.local.v2.u64 	[%rd3], {%rd14, %rd56};
	mov.u64 	%rd57, $str$1;
	cvta.global.u64 	%rd58, %rd57;
	{ // callseq 14, 0
	.param .b64 param0;
	st.param.b64 	[param0], %rd58;
	.param .b64 param1;
	st.param.b64 	[param1], %rd32;
	.param .b32 retval0;
	call.uni (retval0), 
	vprintf, 
	(
	param0, 
	param1
	);
	ld.param.b32 	%r12, [retval0];
	} // callseq 14
$L__BB5_13:
	ld.global.u16 	%rs63, [%rd16+2];
	and.b16  	%rs39, %rs63, 32767;
	setp.ne.s16 	%p8, %rs39, 31744;
	@%p8 bra 	$L__BB5_15;
	// begin inline asm
	{  cvt.f32.f16 %f20, %rs63;}

	// end inline asm
	cvt.f64.f32 	%fd6, %f20;
	mov.b64 	%rd60, %fd6;
	st.local.v2.u64 	[%rd3], {%rd14, %rd60};
	mov.u64 	%rd61, $str$1;
	cvta.global.u64 	%rd62, %rd61;
	{ // callseq 15, 0
	.param .b64 param0;
	st.param.b64 	[param0], %rd62;
	.param .b64 param1;
	st.param.b64 	[param1], %rd32;
	.param .b32 retval0;
	call.uni (retval0), 
	vprintf, 
	(
	param0, 
	param1
	);
	ld.param.b32 	%r14, [retval0];
	} // callseq 15
	ld.global.u16 	%rs63, [%rd16+2];
$L__BB5_15:
	ld.global.u16 	%rs41, [%rd16];
	// begin inline asm
	{  cvt.f32.f16 %f21, %rs41;}

	// end inline asm
	// begin inline asm
	{  cvt.f32.f16 %f22, %rs63;}

	// end inline asm
	mul.f32 	%f23, %f22, %f22;
	fma.rn.f32 	%f24, %f21, %f21, %f23;
	add.s64 	%rd17, %rd11, %rd15;
	mul.f32 	%f25, %f1, %f24;
	st.global.f32 	[%rd17], %f25;
	add.s64 	%rd18, %rd16, %rd12;
	ld.global.u16 	%rs13, [%rd18];
	and.b16  	%rs43, %rs13, 32767;
	setp.ne.s16 	%p9, %rs43, 31744;
	@%p9 bra 	$L__BB5_17;
	// begin inline asm
	{  cvt.f32.f16 %f26, %rs13;}

	// end inline asm
	cvt.f64.f32 	%fd7, %f26;
	add.s64 	%rd64, %rd14, %rd4;
	mov.b64 	%rd65, %fd7;
	st.local.v2.u64 	[%rd3], {%rd64, %rd65};
	mov.u64 	%rd66, $str$2;
	cvta.global.u64 	%rd67, %rd66;
	{ // callseq 16, 0
	.param .b64 param0;
	st.param.b64 	[param0], %rd67;
	.param .b64 param1;
	st.param.b64 	[param1], %rd32;
	.param .b32 retval0;
	call.uni (retval0), 
	vprintf, 
	(
	param0, 
	param1
	);
	ld.param.b32 	%r16, [retval0];
	} // callseq 16
$L__BB5_17:
	ld.global.u16 	%rs64, [%rd18+2];
	and.b16  	%rs45, %rs64, 32767;
	setp.ne.s16 	%p10, %rs45, 31744;
	@%p10 bra 	$L__BB5_19;
	// begin inline asm
	{  cvt.f32.f16 %f27, %rs64;}

	// end inline asm
	cvt.f64.f32 	%fd8, %f27;
	add.s64 	%rd69, %rd14, %rd4;
	mov.b64 	%rd70, %fd8;
	st.local.v2.u64 	[%rd3], {%rd69, %rd70};
	mov.u64 	%rd71, $str$2;
	cvta.global.u64 	%rd72, %rd71;
	{ // callseq 17, 0
	.param .b64 param0;
	st.param.b64 	[param0], %rd72;
	.param .b64 param1;
	st.param.b64 	[param1], %rd32;
	.param .b32 retval0;
	call.uni (retval0), 
	vprintf, 
	(
	param0, 
	param1
	);
	ld.param.b32 	%r18, [retval0];
	} // callseq 17
	ld.global.u16 	%rs64, [%rd18+2];
$L__BB5_19:
	ld.param.u64 	%rd99, [_Z37complex_modulus_squared_interlace_gpuP7__half2Pfxffxx_param_6];
	ld.global.u16 	%rs47, [%rd18];
	// begin inline asm
	{  cvt.f32.f16 %f28, %rs47;}

	// end inline asm
	// begin inline asm
	{  cvt.f32.f16 %f29, %rs64;}

	// end inline asm
	mul.f32 	%f30, %f29, %f29;
	fma.rn.f32 	%f31, %f28, %f28, %f30;
	add.s64 	%rd74, %rd17, %rd12;
	mul.f32 	%f32, %f2, %f31;
	st.global.f32 	[%rd74], %f32;
	ld.global.f32 	%f33, [%rd17];
	add.f32 	%f34, %f33, %f32;
	st.global.f32 	[%rd17], %f34;
	add.s64 	%rd104, %rd14, %rd99;
	add.s64 	%rd103, %rd104, %rd4;
	add.s64 	%rd102, %rd102, 2;
	and.b64  	%rd75, %rd27, 9223372036854775806;
	setp.ne.s64 	%p11, %rd102, %rd75;
	@%p11 bra 	$L__BB5_3;
$L__BB5_20:
	and.b64  	%rd76, %rd27, 1;
	setp.eq.b64 	%p12, %rd76, 1;
	not.pred 	%p13, %p12;
	@%p13 bra 	$L__BB5_30;
	shl.b64 	%rd77, %rd104, 2;
	add.s64 	%rd24, %rd2, %rd77;
	ld.global.u16 	%rs17, [%rd24];
	and.b16  	%rs49, %rs17, 32767;
	setp.ne.s16 	%p14, %rs49, 31744;
	@%p14 bra 	$L__BB5_23;
	// begin inline asm
	{  cvt.f32.f16 %f35, %rs17;}

	// end inline asm
	cvt.f64.f32 	%fd9, %f35;
	mov.b64 	%rd78, %fd9;
	st.local.v2.u64 	[%rd3], {%rd104, %rd78};
	mov.u64 	%rd79, $str$1;
	cvta.global.u64 	%rd80, %rd79;
	{ // callseq 18, 0
	.param .b64 param0;
	st.param.b64 	[param0], %rd80;
	.param .b64 param1;
	st.param.b64 	[param1], %rd32;
	.param .b32 retval0;
	call.uni (retval0), 
	vprintf, 
	(
	param0, 
	param1
	);
	ld.param.b32 	%r20, [retval0];
	} // callseq 18
$L__BB5_23:
	ld.global.u16 	%rs65, [%rd24+2];
	and.b16  	%rs51, %rs65, 32767;
	setp.ne.s16 	%p15, %rs51, 31744;
	@%p15 bra 	$L__BB5_25;
	// begin inline asm
	{  cvt.f32.f16 %f36, %rs65;}

	// end inline asm
	cvt.f64.f32 	%fd10, %f36;
	mov.b64 	%rd82, %fd10;
	st.local.v2.u64 	[%rd3], {%rd104, %rd82};
	mov.u64 	%rd83, $str$1;
	cvta.global.u64 	%rd84, %rd83;
	{ // callseq 19, 0
	.param .b64 param0;
	st.param.b64 	[param0], %rd84;
	.param .b64 param1;
	st.param.b64 	[param1], %rd32;
	.param .b32 retval0;
	call.uni (retval0), 
	vprintf, 
	(
	param0, 
	param1
	);
	ld.param.b32 	%r22, [retval0];
	} // callseq 19
	ld.global.u16 	%rs65, [%rd24+2];
$L__BB5_25:
	ld.global.u16 	%rs53, [%rd24];
	// begin inline asm
	{  cvt.f32.f16 %f37, %rs53;}

	// end inline asm
	// begin inline asm
	{  cvt.f32.f16 %f38, %rs65;}

	// end inline asm
	mul.f32 	%f39, %f38, %f38;
	fma.rn.f32 	%f40, %f37, %f37, %f39;
	add.s64 	%rd25, %rd1, %rd77;
	mul.f32 	%f41, %f1, %f40;
	st.global.f32 	[%rd25], %f41;
	shl.b64 	%rd87, %rd103, 2;
	add.s64 	%rd26, %rd2, %rd87;
	ld.global.u16 	%rs21, [%rd26];
	and.b16  	%rs55, %rs21, 32767;
	setp.ne.s16 	%p16, %rs55, 31744;
	@%p16 bra 	$L__BB5_27;
	// begin inline asm
	{  cvt.f32.f16 %f42, %rs21;}

	// end inline asm
	cvt.f64.f32 	%fd11, %f42;
	mov.b64 	%rd88, %fd11;
	st.local.v2.u64 	[%rd3], {%rd103, %rd88};
	mov.u64 	%rd89, $str$2;
	cvta.global.u64 	%rd90, %rd89;
	{ // callseq 20, 0
	.param .b64 param0;
	st.param.b64 	[param0], %rd90;
	.param .b64 param1;
	st.param.b64 	[param1], %rd32;
	.param .b32 retval0;
	call.uni (retval0), 
	vprintf, 
	(
	param0, 
	param1
	);
	ld.param.b32 	%r24, [retval0];
	} // callseq 20
$L__BB5_27:
	ld.global.u16 	%rs66, [%rd26+2];
	and.b16  	%rs57, %rs66, 32767;
	setp.ne.s16 	%p17, %rs57, 31744;
	@%p17 bra 	$L__BB5_29;
	// begin inline asm
	{  cvt.f32.f16 %f43, %rs66;}

	// end inline asm
	cvt.f64.f32 	%fd12, %f43;
	mov.b64 	%rd92, %fd12;
	st.local.v2.u64 	[%rd3], {%rd103, %rd92};
	mov.u64 	%rd93, $str$2;
	cvta.global.u64 	%rd94, %rd93;
	{ // callseq 21, 0
	.param .b64 param0;
	st.param.b64 	[param0], %rd94;
	.param .b64 param1;
	st.param.b64 	[param1], %rd32;
	.param .b32 retval0;
	call.uni (retval0), 
	vprintf, 
	(
	param0, 
	param1
	);
	ld.param.b32 	%r26, [retval0];
	} // callseq 21
	ld.global.u16 	%rs66, [%rd26+2];
$L__BB5_29:
	ld.global.u16 	%rs59, [%rd26];
	// begin inline asm
	{  cvt.f32.f16 %f44, %rs59;}

	// end inline asm
	// begin inline asm
	{  cvt.f32.f16 %f45, %rs66;}

	// end inline asm
	mul.f32 	%f46, %f45, %f45;
	fma.rn.f32 	%f47, %f44, %f44, %f46;
	add.s64 	%rd97, %rd1, %rd87;
	mul.f32 	%f48, %f2, %f47;
	st.global.f32 	[%rd97], %f48;
	ld.global.f32 	%f49, [%rd25];
	add.f32 	%f50, %f49, %f48;
	st.global.f32 	[%rd25], %f50;
$L__BB5_30:
	ret;

}
	// .globl	_Z16channels_sum_gpuPfPdxdx
.visible .entry _Z16channels_sum_gpuPfPdxdx(
	.param .u64 .ptr .align 1 _Z16channels_sum_gpuPfPdxdx_param_0,
	.param .u64 .ptr .align 1 _Z16channels_sum_gpuPfPdxdx_param_1,
	.param .u64 _Z16channels_sum_gpuPfPdxdx_param_2,
	.param .f64 _Z16channels_sum_gpuPfPdxdx_param_3,
	.param .u64 _Z16channels_sum_gpuPfPdxdx_param_4
)
{
	.reg .pred 	%p<10>;
	.reg .b32 	%r<5>;
	.reg .b32 	%f<30>;
	.reg .b64 	%rd<117>;
	.reg .b64 	%fd<76>;

	ld.param.u64 	%rd26, [_Z16channels_sum_gpuPfPdxdx_param_0];
	ld.param.u64 	%rd27, [_Z16channels_sum_gpuPfPdxdx_param_1];
	ld.param.u64 	%rd24, [_Z16channels_sum_gpuPfPdxdx_param_2];
	ld.param.f64 	%fd11, [_Z16channels_sum_gpuPfPdxdx_param_3];
	ld.param.u64 	%rd25, [_Z16channels_sum_gpuPfPdxdx_param_4];
	cvta.to.global.u64 	%rd1, %rd26;
	cvta.to.global.u64 	%rd28, %rd27;
	mov.u32 	%r1, %tid.x;
	mov.u32 	%r2, %ctaid.x;
	mov.u32 	%r3, %ntid.x;
	mad.lo.s32 	%r4, %r2, %r3, %r1;
	cvt.u64.u32 	%rd2, %r4;
	mul.wide.u32 	%rd29, %r4, 8;
	add.s64 	%rd3, %rd28, %rd29;
	mov.b64 	%rd30, 0;
	st.global.u64 	[%rd3], %rd30;
	setp.lt.s64 	%p1, %rd24, 1;
	mov.f64 	%fd75, 0d0000000000000000;
	@%p1 bra 	$L__BB6_12;
	and.b64  	%rd4, %rd24, 15;
	setp.lt.u64 	%p2, %rd24, 16;
	mov.b64 	%rd113, 0;
	mov.f64 	%fd75, 0d0000000000000000;
	@%p2 bra 	$L__BB6_4;
	and.b64  	%rd113, %rd24, 9223372036854775792;
	shl.b64 	%rd32, %rd2, 2;
	add.s64 	%rd110, %rd1, %rd32;
	shl.b64 	%rd7, %rd25, 6;
	shl.b64 	%rd8, %rd25, 2;
	mov.f64 	%fd75, 0d0000000000000000;
	mov.u64 	%rd111, %rd113;
$L__BB6_3:
	.pragma "nounroll";
	ld.global.f32 	%f1, [%rd110];
	cvt.f64.f32 	%fd15, %f1;
	add.f64 	%fd16, %fd75, %fd15;
	st.global.f64 	[%rd3], %fd16;
	add.s64 	%rd33, %rd110, %rd8;
	ld.global.f32 	%f2, [%rd33];
	cvt.f64.f32 	%fd17, %f2;
	add.f64 	%fd18, %fd16, %fd17;
	st.global.f64 	[%rd3], %fd18;
	add.s64 	%rd34, %rd33, %rd8;
	ld.global.f32 	%f3, [%rd34];
	cvt.f64.f32 	%fd19, %f3;
	add.f64 	%fd20, %fd18, %fd19;
	st.global.f64 	[%rd3], %fd20;
	add.s64 	%rd35, %rd34, %rd8;
	ld.global.f32 	%f4, [%rd35];
	cvt.f64.f32 	%fd21, %f4;
	add.f64 	%fd22, %fd20, %fd21;
	st.global.f64 	[%rd3], %fd22;
	add.s64 	%rd36, %rd35, %rd8;
	ld.global.f32 	%f5, [%rd36];
	cvt.f64.f32 	%fd23, %f5;
	add.f64 	%fd24, %fd22, %fd23;
	st.global.f64 	[%rd3], %fd24;
	add.s64 	%rd37, %rd36, %rd8;
	ld.global.f32 	%f6, [%rd37];
	cvt.f64.f32 	%fd25, %f6;
	add.f64 	%fd26, %fd24, %fd25;
	st.global.f64 	[%rd3], %fd26;
	add.s64 	%rd38, %rd37, %rd8;
	ld.global.f32 	%f7, [%rd38];
	cvt.f64.f32 	%fd27, %f7;
	add.f64 	%fd28, %fd26, %fd27;
	st.global.f64 	[%rd3], %fd28;
	add.s64 	%rd39, %rd38, %rd8;
	ld.global.f32 	%f8, [%rd39];
	cvt.f64.f32 	%fd29, %f8;
	add.f64 	%fd30, %fd28, %fd29;
	st.global.f64 	[%rd3], %fd30;
	add.s64 	%rd40, %rd39, %rd8;
	ld.global.f32 	%f9, [%rd40];
	cvt.f64.f32 	%fd31, %f9;
	add.f64 	%fd32, %fd30, %fd31;
	st.global.f64 	[%rd3], %fd32;
	add.s64 	%rd41, %rd40, %rd8;
	ld.global.f32 	%f10, [%rd41];
	cvt.f64.f32 	%fd33, %f10;
	add.f64 	%fd34, %fd32, %fd33;
	st.global.f64 	[%rd3], %fd34;
	add.s64 	%rd42, %rd41, %rd8;
	ld.global.f32 	%f11, [%rd42];
	cvt.f64.f32 	%fd35, %f11;
	add.f64 	%fd36, %fd34, %fd35;
	st.global.f64 	[%rd3], %fd36;
	add.s64 	%rd43, %rd42, %rd8;
	ld.global.f32 	%f12, [%rd43];
	cvt.f64.f32 	%fd37, %f12;
	add.f64 	%fd38, %fd36, %fd37;
	st.global.f64 	[%rd3], %fd38;
	add.s64 	%rd44, %rd43, %rd8;
	ld.global.f32 	%f13, [%rd44];
	cvt.f64.f32 	%fd39, %f13;
	add.f64 	%fd40, %fd38, %fd39;
	st.global.f64 	[%rd3], %fd40;
	add.s64 	%rd45, %rd44, %rd8;
	ld.global.f32 	%f14, [%rd45];
	cvt.f64.f32 	%fd41, %f14;
	add.f64 	%fd42, %fd40, %fd41;
	st.global.f64 	[%rd3], %fd42;
	add.s64 	%rd46, %rd45, %rd8;
	ld.global.f32 	%f15, [%rd46];
	cvt.f64.f32 	%fd43, %f15;
	add.f64 	%fd44, %fd42, %fd43;
	st.global.f64 	[%rd3], %fd44;
	add.s64 	%rd47, %rd46, %rd8;
	ld.global.f32 	%f16, [%rd47];
	cvt.f64.f32 	%fd45, %f16;
	add.f64 	%fd75, %fd44, %fd45;
	st.global.f64 	[%rd3], %fd75;
	add.s64 	%rd111, %rd111, -16;
	add.s64 	%rd110, %rd110, %rd7;
	setp.ne.s64 	%p3, %rd111, 0;
	@%p3 bra 	$L__BB6_3;
$L__BB6_4:
	setp.eq.s64 	%p4, %rd4, 0;
	@%p4 bra 	$L__BB6_12;
	and.b64  	%rd14, %rd24, 7;
	setp.lt.u64 	%p5, %rd4, 8;
	@%p5 bra 	$L__BB6_7;
	mad.lo.s64 	%rd48, %rd113, %rd25, %rd2;
	shl.b64 	%rd49, %rd48, 2;
	add.s64 	%rd50, %rd1, %rd49;
	ld.global.f32 	%f17, [%rd50];
	cvt.f64.f32 	%fd46, %f17;
	add.f64 	%fd47, %fd75, %fd46;
	st.global.f64 	[%rd3], %fd47;
	add.s64 	%rd51, %rd113, 1;
	and.b64  	%rd52, %rd51, 4294967295;
	mad.lo.s64 	%rd53, %rd52, %rd25, %rd2;
	shl.b64 	%rd54, %rd53, 2;
	add.s64 	%rd55, %rd1, %rd54;
	ld.global.f32 	%f18, [%rd55];
	cvt.f64.f32 	%fd48, %f18;
	add.f64 	%fd49, %fd47, %fd48;
	st.global.f64 	[%rd3], %fd49;
	add.s64 	%rd56, %rd113, 2;
	and.b64  	%rd57, %rd56, 4294967295;
	mad.lo.s64 	%rd58, %rd57, %rd25, %rd2;
	shl.b64 	%rd59, %rd58, 2;
	add.s64 	%rd60, %rd1, %rd59;
	ld.global.f32 	%f19, [%rd60];
	cvt.f64.f32 	%fd50, %f19;
	add.f64 	%fd51, %fd49, %fd50;
	st.global.f64 	[%rd3], %fd51;
	add.s64 	%rd61, %rd113, 3;
	and.b64  	%rd62, %rd61, 4294967295;
	mad.lo.s64 	%rd63, %rd62, %rd25, %rd2;
	shl.b64 	%rd64, %rd63, 2;
	add.s64 	%rd65, %rd1, %rd64;
	ld.global.f32 	%f20, [%rd65];
	cvt.f64.f32 	%fd52, %f20;
	add.f64 	%fd53, %fd51, %fd52;
	st.global.f64 	[%rd3], %fd53;
	add.s64 	%rd66, %rd113, 4;
	and.b64  	%rd67, %rd66, 4294967295;
	mad.lo.s64 	%rd68, %rd67, %rd25, %rd2;
	shl.b64 	%rd69, %rd68, 2;
	add.s64 	%rd70, %rd1, %rd69;
	ld.global.f32 	%f21, [%rd70];
	cvt.f64.f32 	%fd54, %f21;
	add.f64 	%fd55, %fd53, %fd54;
	st.global.f64 	[%rd3], %fd55;
	add.s64 	%rd71, %rd113, 5;
	and.b64  	%rd72, %rd71, 4294967295;
	mad.lo.s64 	%rd73, %rd72, %rd25, %rd2;
	shl.b64 	%rd74, %rd73, 2;
	add.s64 	%rd75, %rd1, %rd74;
	ld.global.f32 	%f22, [%rd75];
	cvt.f64.f32 	%fd56, %f22;
	add.f64 	%fd57, %fd55, %fd56;
	st.global.f64 	[%rd3], %fd57;
	add.s64 	%rd76, %rd113, 6;
	and.b64  	%rd77, %rd76, 4294967295;
	mad.lo.s64 	%rd78, %rd77, %rd25, %rd2;
	shl.b64 	%rd79, %rd78, 2;
	add.s64 	%rd80, %rd1, %rd79;
	ld.global.f32 	%f23, [%rd80];
	cvt.f64.f32 	%fd58, %f23;
	add.f64 	%fd59, %fd57, %fd58;
	st.global.f64 	[%rd3], %fd59;
	add.s64 	%rd81, %rd113, 7;
	and.b64  	%rd82, %rd81, 4294967295;
	mad.lo.s64 	%rd83, %rd82, %rd25, %rd2;
	shl.b64 	%rd84, %rd83, 2;
	add.s64 	%rd85, %rd1, %rd84;
	ld.global.f32 	%f24, [%rd85];
	cvt.f64.f32 	%fd60, %f24;
	add.f64 	%fd75, %fd59, %fd60;
	st.global.f64 	[%rd3], %fd75;
	add.s64 	%rd86, %rd113, 8;
	and.b64  	%rd113, %rd86, 4294967295;
$L__BB6_7:
	setp.eq.s64 	%p6, %rd14, 0;
	@%p6 bra 	$L__BB6_12;
	and.b64  	%rd115, %rd24, 3;
	setp.lt.u64 	%p7, %rd14, 4;
	@%p7 bra 	$L__BB6_10;
	mad.lo.s64 	%rd87, %rd113, %rd25, %rd2;
	shl.b64 	%rd88, %rd87, 2;
	add.s64 	%rd89, %rd1, %rd88;
	ld.global.f32 	%f25, [%rd89];
	cvt.f64.f32 	%fd61, %f25;
	add.f64 	%fd62, %fd75, %fd61;
	st.global.f64 	[%rd3], %fd62;
	add.s64 	%rd90, %rd113, 1;
	and.b64  	%rd91, %rd90, 4294967295;
	mad.lo.s64 	%rd92, %rd91, %rd25, %rd2;
	shl.b64 	%rd93, %rd92, 2;
	add.s64 	%rd94, %rd1, %rd93;
	ld.global.f32 	%f26, [%rd94];
	cvt.f64.f32 	%fd63, %f26;
	add.f64 	%fd64, %fd62, %fd63;
	st.global.f64 	[%rd3], %fd64;
	add.s64 	%rd95, %rd113, 2;
	and.b64  	%rd96, %rd95, 4294967295;
	mad.lo.s64 	%rd97, %rd96, %rd25, %rd2;
	shl.b64 	%rd98, %rd97, 2;
	add.s64 	%rd99, %rd1, %rd98;
	ld.global.f32 	%f27, [%rd99];
	cvt.f64.f32 	%fd65, %f27;
	add.f64 	%fd66, %fd64, %fd65;
	st.global.f64 	[%rd3], %fd66;
	add.s64 	%rd100, %rd113, 3;
	and.b64  	%rd101, %rd100, 4294967295;
	mad.lo.s64 	%rd102, %rd101, %rd25, %rd2;
	shl.b64 	%rd103, %rd102, 2;
	add.s64 	%rd104, %rd1, %rd103;
	ld.global.f32 	%f28, [%rd104];
	cvt.f64.f32 	%fd67, %f28;
	add.f64 	%fd75, %fd66, %fd67;
	st.global.f64 	[%rd3], %fd75;
	add.s64 	%rd105, %rd113, 4;
	and.b64  	%rd113, %rd105, 4294967295;
$L__BB6_10:
	setp.eq.s64 	%p8, %rd115, 0;
	@%p8 bra 	$L__BB6_12;
$L__BB6_11:
	.pragma "nounroll";
	mad.lo.s64 	%rd106, %rd113, %rd25, %rd2;
	shl.b64 	%rd107, %rd106, 2;
	add.s64 	%rd108, %rd1, %rd107;
	ld.global.f32 	%f29, [%rd108];
	cvt.f64.f32 	%fd68, %f29;
	add.f64 	%fd75, %fd75, %fd68;
	st.global.f64 	[%rd3], %fd75;
	add.s64 	%rd109, %rd113, 1;
	and.b64  	%rd113, %rd109, 4294967295;
	add.s64 	%rd115, %rd115, -1;
	setp.ne.s64 	%p9, %rd115, 0;
	@%p9 bra 	$L__BB6_11;
$L__BB6_12:
	div.rn.f64 	%fd69, %fd75, %fd11;
	st.global.f64 	[%rd3], %fd69;
	ret;

}
	// .globl	_Z12compress_gpuPdPfS0_Phxxxxx
.visible .entry _Z12compress_gpuPdPfS0_Phxxxxx(
	.param .u64 .ptr .align 1 _Z12compress_gpuPdPfS0_Phxxxxx_param_0,
	.param .u64 .ptr .align 1 _Z12compress_gpuPdPfS0_Phxxxxx_param_1,
	.param .u64 .ptr .align 1 _Z12compress_gpuPdPfS0_Phxxxxx_param_2,
	.param .u64 .ptr .align 1 _Z12compress_gpuPdPfS0_Phxxxxx_param_3,
	.param .u64 _Z12compress_gpuPdPfS0_Phxxxxx_param_4,
	.param .u64 _Z12compress_gpuPdPfS0_Phxxxxx_param_5,
	.param .u64 _Z12compress_gpuPdPfS0_Phxxxxx_param_6,
	.param .u64 _Z12compress_gpuPdPfS0_Phxxxxx_param_7,
	.param .u64 _Z12compress_gpuPdPfS0_Phxxxxx_param_8
)
{
	.reg .pred 	%p<20>;
	.reg .b16 	%rs<21>;
	.reg .b32 	%r<11>;
	.reg .b32 	%f<16>;
	.reg .b64 	%rd<102>;
	.reg .b64 	%fd<84>;

	ld.param.u64 	%rd39, [_Z12compress_gpuPdPfS0_Phxxxxx_param_0];
	ld.param.u64 	%rd46, [_Z12compress_gpuPdPfS0_Phxxxxx_param_1];
	ld.param.u64 	%rd47, [_Z12compress_gpuPdPfS0_Phxxxxx_param_2];
	ld.param.u64 	%rd40, [_Z12compress_gpuPdPfS0_Phxxxxx_param_3];
	ld.param.u64 	%rd42, [_Z12compress_gpuPdPfS0_Phxxxxx_param_5];
	ld.param.u64 	%rd45, [_Z12compress_gpuPdPfS0_Phxxxxx_param_8];
	cvta.to.global.u64 	%rd1, %rd47;
	cvta.to.global.u64 	%rd2, %rd46;
	cvta.to.global.u64 	%rd3, %rd39;
	cvta.to.global.u64 	%rd4, %rd40;
	mov.u32 	%r3, %tid.x;
	mov.u32 	%r4, %ctaid.x;
	mov.u32 	%r5, %ntid.x;
	mad.lo.s32 	%r6, %r4, %r5, %r3;
	cvt.u64.u32 	%rd95, %r6;
	mul.wide.u32 	%rd6, %r6, 8;
	setp.lt.s64 	%p1, %rd42, 1;
	@%p1 bra 	$L__BB7_15;
	ld.param.u64 	%rd83, [_Z12compress_gpuPdPfS0_Phxxxxx_param_6];
	setp.gt.s64 	%p2, %rd83, 0;
	cvt.rn.f32.s64 	%f1, %rd45;
	cvt.f64.f32 	%fd1, %f1;
	cvt.rn.f64.s64 	%fd2, %rd83;
	@%p2 bra 	$L__BB7_4;
	mov.f64 	%fd21, 0d0000000000000000;
	div.rn.f64 	%fd3, %fd21, %fd1;
	shl.b64 	%rd49, %rd6, 3;
	add.s64 	%rd7, %rd3, %rd49;
	div.rn.f64 	%fd4, %fd21, %fd2;
	mov.b64 	%rd100, 0;
$L__BB7_3:
	ld.param.u64 	%rd91, [_Z12compress_gpuPdPfS0_Phxxxxx_param_7];
	ld.global.f64 	%fd22, [%rd7];
	add.f64 	%fd23, %fd3, %fd22;
	setp.gt.f64 	%p3, %fd4, %fd23;
	sub.f64 	%fd24, %fd23, %fd3;
	st.global.f64 	[%rd7], %fd24;
	selp.u16 	%rs3, 1, 0, %p3;
	ld.global.f64 	%fd25, [%rd7+8];
	add.f64 	%fd26, %fd3, %fd25;
	setp.gt.f64 	%p4, %fd4, %fd26;
	selp.b16 	%rs4, 2, 0, %p4;
	or.b16  	%rs5, %rs4, %rs3;
	sub.f64 	%fd27, %fd26, %fd3;
	st.global.f64 	[%rd7+8], %fd27;
	ld.global.f64 	%fd28, [%rd7+16];
	add.f64 	%fd29, %fd3, %fd28;
	setp.gt.f64 	%p5, %fd4, %fd29;
	selp.b16 	%rs6, 4, 0, %p5;
	or.b16  	%rs7, %rs5, %rs6;
	sub.f64 	%fd30, %fd29, %fd3;
	st.global.f64 	[%rd7+16], %fd30;
	ld.global.f64 	%fd31, [%rd7+24];
	add.f64 	%fd32, %fd3, %fd31;
	setp.gt.f64 	%p6, %fd4, %fd32;
	selp.b16 	%rs8, 8, 0, %p6;
	or.b16  	%rs9, %rs7, %rs8;
	sub.f64 	%fd33, %fd32, %fd3;
	st.global.f64 	[%rd7+24], %fd33;
	ld.global.f64 	%fd34, [%rd7+32];
	add.f64 	%fd35, %fd3, %fd34;
	setp.gt.f64 	%p7, %fd4, %fd35;
	selp.b16 	%rs10, 16, 0, %p7;
	or.b16  	%rs11, %rs9, %rs10;
	sub.f64 	%fd36, %fd35, %fd3;
	st.global.f64 	[%rd7+32], %fd36;
	ld.global.f64 	%fd37, [%rd7+40];
	add.f64 	%fd38, %fd3, %fd37;
	setp.gt.f64 	%p8, %fd4, %fd38;
	selp.b16 	%rs12, 32, 0, %p8;
	or.b16  	%rs13, %rs11, %rs12;
	sub.f64 	%fd39, %fd38, %fd3;
	st.global.f64 	[%rd7+40], %fd39;
	ld.global.f64 	%fd40, [%rd7+48];
	add.f64 	%fd41, %fd3, %fd40;
	setp.gt.f64 	%p9, %fd4, %fd41;
	selp.b16 	%rs14, 64, 0, %p9;
	or.b16  	%rs15, %rs13, %rs14;
	sub.f64 	%fd42, %fd41, %fd3;
	st.global.f64 	[%rd7+48], %fd42;
	ld.global.f64 	%fd43, [%rd7+56];
	add.f64 	%fd44, %fd3, %fd43;
	setp.gt.f64 	%p10, %fd4, %fd44;
	selp.b16 	%rs16, -128, 0, %p10;
	add.s16 	%rs17, %rs15, %rs16;
	sub.f64 	%fd45, %fd44, %fd3;
	st.global.f64 	[%rd7+56], %fd45;
	add.s64 	%rd50, %rd4, %rd95;
	st.global.u8 	[%rd50], %rs17;
	add.s64 	%rd95, %rd95, %rd91;
	add.s64 	%rd100, %rd100, 1;
	setp.ne.s64 	%p11, %rd100, %rd42;
	@%p11 bra 	$L__BB7_3;
	bra.uni 	$L__BB7_15;
$L__BB7_4:
	ld.param.u64 	%rd81, [_Z12compress_gpuPdPfS0_Phxxxxx_param_4];
	shl.b64 	%rd8, %rd81, 2;
	add.s64 	%rd9, %rd1, %rd8;
	shl.b64 	%rd10, %rd81, 4;
	shl.b64 	%rd52, %rd81, 3;
	add.s64 	%rd11, %rd1, %rd52;
	mul.lo.s64 	%rd53, %rd81, 12;
	add.s64 	%rd12, %rd1, %rd53;
	add.s64 	%rd13, %rd2, %rd8;
	add.s64 	%rd14, %rd2, %rd52;
	add.s64 	%rd15, %rd2, %rd53;
	mov.b64 	%rd93, 0;
	mov.u64 	%rd94, %rd6;
$L__BB7_5:
	mov.b16 	%rs20, 0;
	mov.b32 	%r10, 0;
$L__BB7_6:
	ld.param.u64 	%rd84, [_Z12compress_gpuPdPfS0_Phxxxxx_param_6];
	setp.lt.u64 	%p12, %rd84, 4;
	mov.f64 	%fd83, 0d0000000000000000;
	mov.f64 	%fd82, %fd83;
	mov.u64 	%rd99, %rd94;
	@%p12 bra 	$L__BB7_9;
	ld.param.u64 	%rd85, [_Z12compress_gpuPdPfS0_Phxxxxx_param_6];
	and.b64  	%rd96, %rd85, 9223372036854775804;
	cvt.u64.u32 	%rd54, %r10;
	add.s64 	%rd55, %rd94, %rd54;
	shl.b64 	%rd97, %rd55, 2;
	mov.f64 	%fd83, 0d0000000000000000;
	mov.u64 	%rd99, %rd94;
$L__BB7_8:
	add.s64 	%rd56, %rd2, %rd97;
	ld.global.f32 	%f2, [%rd56];
	cvt.f64.f32 	%fd49, %f2;
	add.f64 	%fd50, %fd82, %fd49;
	add.s64 	%rd57, %rd1, %rd97;
	ld.global.f32 	%f3, [%rd57];
	cvt.f64.f32 	%fd51, %f3;
	add.f64 	%fd52, %fd83, %fd51;
	add.s64 	%rd58, %rd13, %rd97;
	ld.global.f32 	%f4, [%rd58];
	cvt.f64.f32 	%fd53, %f4;
	add.f64 	%fd54, %fd50, %fd53;
	add.s64 	%rd59, %rd9, %rd97;
	ld.global.f32 	%f5, [%rd59];
	cvt.f64.f32 	%fd55, %f5;
	add.f64 	%fd56, %fd52, %fd55;
	add.s64 	%rd60, %rd14, %rd97;
	ld.global.f32 	%f6, [%rd60];
	cvt.f64.f32 	%fd57, %f6;
	add.f64 	%fd58, %fd54, %fd57;
	add.s64 	%rd61, %rd11, %rd97;
	ld.global.f32 	%f7, [%rd61];
	cvt.f64.f32 	%fd59, %f7;
	add.f64 	%fd60, %fd56, %fd59;
	add.s64 	%rd62, %rd15, %rd97;
	ld.global.f32 	%f8, [%rd62];
	cvt.f64.f32 	%fd61, %f8;
	add.f64 	%fd82, %fd58, %fd61;
	add.s64 	%rd63, %rd12, %rd97;
	ld.global.f32 	%f9, [%rd63];
	cvt.f64.f32 	%fd62, %f9;
	add.f64 	%fd83, %fd60, %fd62;
	add.s64 	%rd99, %rd99, %rd8;
	add.s64 	%rd97, %rd97, %rd10;
	add.s64 	%rd96, %rd96, -4;
	setp.ne.s64 	%p13, %rd96, 0;
	@%p13 bra 	$L__BB7_8;
$L__BB7_9:
	ld.param.u64 	%rd86, [_Z12compress_gpuPdPfS0_Phxxxxx_param_6];
	and.b64  	%rd64, %rd86, 3;
	setp.eq.s64 	%p14, %rd64, 0;
	@%p14 bra 	$L__BB7_13;
	ld.param.u64 	%rd87, [_Z12compress_gpuPdPfS0_Phxxxxx_param_6];
	and.b64  	%rd65, %rd87, 3;
	setp.eq.s64 	%p15, %rd65, 1;
	cvt.u64.u32 	%rd66, %r10;
	add.s64 	%rd67, %rd99, %rd66;
	shl.b64 	%rd68, %rd67, 2;
	add.s64 	%rd28, %rd2, %rd68;
	ld.global.f32 	%f10, [%rd28];
	cvt.f64.f32 	%fd63, %f10;
	add.f64 	%fd82, %fd82, %fd63;
	add.s64 	%rd29, %rd1, %rd68;
	ld.global.f32 	%f11, [%rd29];
	cvt.f64.f32 	%fd64, %f11;
	add.f64 	%fd83, %fd83, %fd64;
	@%p15 bra 	$L__BB7_13;
	ld.param.u64 	%rd88, [_Z12compress_gpuPdPfS0_Phxxxxx_param_6];
	and.b64  	%rd69, %rd88, 3;
	setp.eq.s64 	%p16, %rd69, 2;
	add.s64 	%rd30, %rd28, %rd8;
	ld.global.f32 	%f12, [%rd30];
	cvt.f64.f32 	%fd65, %f12;
	add.f64 	%fd82, %fd82, %fd65;
	add.s64 	%rd31, %rd29, %rd8;
	ld.global.f32 	%f13, [%rd31];
	cvt.f64.f32 	%fd66, %f13;
	add.f64 	%fd83, %fd83, %fd66;
	@%p16 bra 	$L__BB7_13;
	add.s64 	%rd70, %rd30, %rd8;
	ld.global.f32 	%f14, [%rd70];
	cvt.f64.f32 	%fd67, %f14;
	add.f64 	%fd82, %fd82, %fd67;
	add.s64 	%rd71, %rd31, %rd8;
	ld.global.f32 	%f15, [%rd71];
	cvt.f64.f32 	%fd68, %f15;
	add.f64 	%fd83, %fd83, %fd68;
$L__BB7_13:
	ld.param.u64 	%rd89, [_Z12compress_gpuPdPfS0_Phxxxxx_param_6];
	ld.param.u64 	%rd79, [_Z12compress_gpuPdPfS0_Phxxxxx_param_0];
	cvt.u64.u32 	%rd72, %r10;
	div.rn.f64 	%fd69, %fd83, %fd1;
	add.s64 	%rd73, %rd6, %rd72;
	cvta.to.global.u64 	%rd74, %rd79;
	shl.b64 	%rd75, %rd73, 3;
	add.s64 	%rd76, %rd74, %rd75;
	ld.global.f64 	%fd70, [%rd76];
	add.f64 	%fd71, %fd69, %fd70;
	cvt.rn.f64.s64 	%fd72, %rd89;
	div.rn.f64 	%fd73, %fd82, %fd72;
	setp.gt.f64 	%p17, %fd73, %fd71;
	selp.u32 	%r8, 1, 0, %p17;
	shl.b32 	%r9, %r8, %r10;
	cvt.u16.u32 	%rs19, %r9;
	add.s16 	%rs20, %rs20, %rs19;
	div.rn.f64 	%fd74, %fd82, %fd1;
	sub.f64 	%fd75, %fd71, %fd74;
	st.global.f64 	[%rd76], %fd75;
	add.s32 	%r10, %r10, 1;
	setp.ne.s32 	%p18, %r10, 8;
	@%p18 bra 	$L__BB7_6;
	ld.param.u64 	%rd92, [_Z12compress_gpuPdPfS0_Phxxxxx_param_7];
	ld.param.u64 	%rd90, [_Z12compress_gpuPdPfS0_Phxxxxx_param_6];
	ld.param.u64 	%rd82, [_Z12compress_gpuPdPfS0_Phxxxxx_param_4];
	ld.param.u64 	%rd80, [_Z12compress_gpuPdPfS0_Phxxxxx_param_3];
	cvta.to.global.u64 	%rd77, %rd80;
	add.s64 	%rd78, %rd77, %rd95;
	st.global.u8 	[%rd78], %rs20;
	mad.lo.s64 	%rd94, %rd90, %rd82, %rd94;
	add.s64 	%rd95, %rd95, %rd92;
	add.s64 	%rd93, %rd93, 1;
	setp.eq.s64 	%p19, %rd93, %rd42;
	@%p19 bra 	$L__BB7_15;
	bra.uni 	$L__BB7_5;
$L__BB7_15:
	ret;

}
	// .globl	_Z19kernal_add_test_gpuPvS_S_
.visible .entry _Z19kernal_add_test_gpuPvS_S_(
	.param .u64 .ptr .align 1 _Z19kernal_add_test_gpuPvS_S__param_0,
	.param .u64 .ptr .align 1 _Z19kernal_add_test_gpuPvS_S__param_1,
	.param .u64 .ptr .align 1 _Z19kernal_add_test_gpuPvS_S__param_2
)
{
	.local .align 8 .b8 	__local_depot8[8];
	.reg .b64 	%SP;
	.reg .b64 	%SPL;
	.reg .b16 	%rs<4>;
	.reg .b32 	%r<5>;
	.reg .b64 	%rd<15>;

	mov.u64 	%SPL, __local_depot8;
	cvta.local.u64 	%SP, %SPL;
	ld.param.u64 	%rd1, [_Z19kernal_add_test_gpuPvS_S__param_0];
	ld.param.u64 	%rd2, [_Z19kernal_add_test_gpuPvS_S__param_1];
	ld.param.u64 	%rd3, [_Z19kernal_add_test_gpuPvS_S__param_2];
	cvta.to.global.u64 	%rd4, %rd3;
	cvta.to.global.u64 	%rd5, %rd2;
	cvta.to.global.u64 	%rd6, %rd1;
	add.u64 	%rd7, %SP, 0;
	add.u64 	%rd8, %SPL, 0;
	mov.u32 	%r1, %tid.x;
	cvt.u64.u32 	%rd9, %r1;
	add.s64 	%rd10, %rd6, %rd9;
	ld.global.u8 	%rs1, [%rd10];
	add.s64 	%rd11, %rd5, %rd9;
	ld.global.u8 	%rs2, [%rd11];
	add.s16 	%rs3, %rs2, %rs1;
	add.s64 	%rd12, %rd4, %rd9;
	st.global.u8 	[%rd12], %rs3;
	mov.u32 	%r2, %ctaid.x;
	st.local.v2.u32 	[%rd8], {%r1, %r2};
	mov.u64 	%rd13, $str$3;
	cvta.global.u64 	%rd14, %rd13;
	{ // callseq 22, 0
	.param .b64 param0;
	st.param.b64 	[param0], %rd14;
	.param .b64 param1;
	st.param.b64 	[param1], %rd7;
	.param .b32 retval0;
	call.uni (retval0), 
	vprintf, 
	(
	param0, 
	param1
	);
	ld.param.b32 	%r3, [retval0];
	} // callseq 22
	ret;

}
	// .globl	_Z30kernal_parameter_pass_test_gpuasixfd
.visible .entry _Z30kernal_parameter_pass_test_gpuasixfd(
	.param .u8 _Z30kernal_parameter_pass_test_gpuasixfd_param_0,
	.param .u16 _Z30kernal_parameter_pass_test_gpuasixfd_param_1,
	.param .u32 _Z30kernal_parameter_pass_test_gpuasixfd_param_2,
	.param .u64 _Z30kernal_parameter_pass_test_gpuasixfd_param_3,
	.param .f32 _Z30kernal_parameter_pass_test_gpuasixfd_param_4,
	.param .f64 _Z30kernal_parameter_pass_test_gpuasixfd_param_5
)
{
	.local .align 8 .b8 	__local_depot9[40];
	.reg .b64 	%SP;
	.reg .b64 	%SPL;
	.reg .b16 	%rs<2>;
	.reg .b32 	%r<10>;
	.reg .b32 	%f<2>;
	.reg .b64 	%rd<8>;
	.reg .b64 	%fd<3>;

	mov.u64 	%SPL, __local_depot9;
	cvta.local.u64 	%SP, %SPL;
	ld.param.s8 	%rs1, [_Z30kernal_parameter_pass_test_gpuasixfd_param_0];
	ld.param.s16 	%r1, [_Z30kernal_parameter_pass_test_gpuasixfd_param_1];
	ld.param.u32 	%r2, [_Z30kernal_parameter_pass_test_gpuasixfd_param_2];
	ld.param.u64 	%rd1, [_Z30kernal_parameter_pass_test_gpuasixfd_param_3];
	ld.param.f32 	%f1, [_Z30kernal_parameter_pass_test_gpuasixfd_param_4];
	ld.param.f64 	%fd1, [_Z30kernal_parameter_pass_test_gpuasixfd_param_5];
	add.u64 	%rd2, %SP, 0;
	add.u64 	%rd3, %SPL, 0;
	mov.u32 	%r3, %tid.x;
	mov.u32 	%r4, %ctaid.x;
	st.local.v2.u32 	[%rd3], {%r3, %r4};
	mov.u64 	%rd4, $str$4;
	cvta.global.u64 	%rd5, %rd4;
	{ // callseq 23, 0
	.param .b64 param0;
	st.param.b64 	[param0], %rd5;
	.param .b64 param1;
	st.param.b64 	[param1], %rd2;
	.param .b32 retval0;
	call.uni (retval0), 
	vprintf, 
	(
	param0, 
	param1
	);
	ld.param.b32 	%r5, [retval0];
	} // callseq 23
	cvt.s32.s16 	%r7, %rs1;
	cvt.f64.f32 	%fd2, %f1;
	st.local.v2.u32 	[%rd3], {%r7, %r1};
	st.local.u32 	[%rd3+8], %r2;
	st.local.u64 	[%rd3+16], %rd1;
	st.local.f64 	[%rd3+24], %fd2;
	st.local.f64 	[%rd3+32], %fd1;
	mov.u64 	%rd6, $str$5;
	cvta.global.u64 	%rd7, %rd6;
	{ // callseq 24, 0
	.param .b64 param0;
	st.param.b64 	[param0], %rd7;
	.param .b64 param1;
	st.param.b64 	[param1], %rd2;
	.param .b32 retval0;
	call.uni (retval0), 
	vprintf, 
	(
	param0, 
	param1
	);
	ld.param.b32 	%r8, [retval0];
	} // callseq 24
	ret;

}
	// .globl	_Z20kernal_call_test_gpuv
.visible .entry _Z20kernal_call_test_gpuv()
{
	.local .align 8 .b8 	__local_depot10[8];
	.reg .b64 	%SP;
	.reg .b64 	%SPL;
	.reg .b32 	%r<7>;
	.reg .b64 	%rd<7>;

	mov.u64 	%SPL, __local_depot10;
	cvta.local.u64 	%SP, %SPL;
	add.u64 	%rd1, %SP, 0;
	add.u64 	%rd2, %SPL, 0;
	mov.u32 	%r1, %tid.x;
	mov.u32 	%r2, %ctaid.x;
	st.local.v2.u32 	[%rd2], {%r1, %r2};
	mov.u64 	%rd3, $str$4;
	cvta.global.u64 	%rd4, %rd3;
	{ // callseq 25, 0
	.param .b64 param0;
	st.param.b64 	[param0], %rd4;
	.param .b64 param1;
	st.param.b64 	[param1], %rd1;
	.param .b32 retval0;
	call.uni (retval0), 
	vprintf, 
	(
	param0, 
	param1
	);
	ld.param.b32 	%r3, [retval0];
	} // callseq 25
	mov.u64 	%rd5, $str$6;
	cvta.global.u64 	%rd6, %rd5;
	{ // callseq 26, 0
	.param .b64 param0;
	st.param.b64 	[param0], %rd6;
	.param .b64 param1;
	st.param.b64 	[param1], 0;
	.param .b32 retval0;
	call.uni (retval0), 
	vprintf, 
	(
	param0, 
	param1
	);
	ld.param.b32 	%r5, [retval0];
	} // callseq 26
	ret;

}


// ===== COMPILED SASS (sm_100) =====

	.target	sm_100

	.elftype	@"ET_EXEC"


//--------------------- .note.nv.tkinfo           --------------------------
	.section	.note.nv.tkinfo,"",@"SHT_NOTE"
	.sectionflags	@"SHF_NOTE_NV_TKINFO"
	.tkinfo
        /*0018*/ 	.word	0x00000002
        /*0030*/ 	.string	""
        /*0030*/ 	.string	"ptxas"
        /*0030*/ 	.string	"Cuda compilation tools, release 13.0, V13.0.88"
        /*0030*/ 	.string	"Build cuda_13.0.r13.0/compiler.36424714_0"
        /*0030*/ 	.string	"-arch sm_100 -m 64 "



//--------------------- .note.nv.cuinfo           --------------------------
	.section	.note.nv.cuinfo,"",@"SHT_NOTE"
	.sectionflags	@"SHF_NOTE_NV_CUINFO"
        /*0018*/ 	.short	0x0002
        /*001a*/ 	.short	0x0064
        /*001c*/ 	.short	0x0082
	.zero		2


//--------------------- .nv.info                  --------------------------
	.section	.nv.info,"",@"SHT_CUDA_INFO"
	.align	4


	//----- nvinfo : EIATTR_REGCOUNT
	.align		4
        /*0000*/ 	.byte	0x04, 0x2f
        /*0002*/ 	.short	(.L_8 - .L_7)
	.align		4
.L_7:
        /*0004*/ 	.word	index@(_Z24char2float_interlace_gpuPaP6__halfxxx)
        /*0008*/ 	.word	0x00000015


	//----- nvinfo : EIATTR_FRAME_SIZE
	.align		4
.L_8:
        /*000c*/ 	.byte	0x04, 0x11
        /*000e*/ 	.short	(.L_10 - .L_9)
	.align		4
.L_9:
        /*0010*/ 	.word	index@(_Z24char2float_interlace_gpuPaP6__halfxxx)
        /*0014*/ 	.word	0x00000000


	//----- nvinfo : EIATTR_REGCOUNT
	.align		4
.L_10:
        /*0018*/ 	.byte	0x04, 0x2f
        /*001a*/ 	.short	(.L_12 - .L_11)
	.align		4
.L_11:
        /*001c*/ 	.word	index@(_Z14char2float_gpuPaP6__halfxxx)
        /*0020*/ 	.word	0x00000012


	//----- nvinfo : EIATTR_FRAME_SIZE
	.align		4
.L_12:
        /*0024*/ 	.byte	0x04, 0x11
        /*0026*/ 	.short	(.L_14 - .L_13)
	.align		4
.L_13:
        /*0028*/ 	.word	index@(_Z14char2float_gpuPaP6__halfxxx)
        /*002c*/ 	.word	0x00000000


	//----- nvinfo : EIATTR_REGCOUNT
	.align		4
.L_14:
        /*0030*/ 	.byte	0x04, 0x2f
        /*0032*/ 	.short	(.L_16 - .L_15)
	.align		4
.L_15:
        /*0034*/ 	.word	index@(_Z32char2float_interlace_reflect_gpuPaP6__halfxxx)
        /*0038*/ 	.word	0x00000020


	//----- nvinfo : EIATTR_FRAME_SIZE
	.align		4
.L_16:
        /*003c*/ 	.byte	0x04, 0x11
        /*003e*/ 	.short	(.L_18 - .L_17)
	.align		4
.L_17:
        /*0040*/ 	.word	index@(_Z32char2float_interlace_reflect_gpuPaP6__halfxxx)
        /*0044*/ 	.word	0x00000000


	//----- nvinfo : EIATTR_REGCOUNT
	.align		4
.L_18:
        /*0048*/ 	.byte	0x04, 0x2f
        /*004a*/ 	.short	(.L_20 - .L_19)
	.align		4
.L_19:
        /*004c*/ 	.word	index@(_Z22char2float_reflect_gpuPaP6__halfxxx)
        /*0050*/ 	.word	0x00000013


	//----- nvinfo : EIATTR_FRAME_SIZE
	.align		4
.L_20:
        /*0054*/ 	.byte	0x04, 0x11
        /*0056*/ 	.short	(.L_22 - .L_21)
	.align		4
.L_21:
        /*0058*/ 	.word	index@(_Z22char2float_reflect_gpuPaP6__halfxxx)
        /*005c*/ 	.word	0x00000000


	//----- nvinfo : EIATTR_REGCOUNT
	.align		4
.L_22:
        /*0060*/ 	.byte	0x04, 0x2f
        /*0062*/ 	.short	(.L_24 - .L_23)
	.align		4
.L_23:
        /*0064*/ 	.word	index@(_Z27complex_modulus_squared_gpuP7__half2Pfxxx)
        /*0068*/ 	.word	0x00000038


	//----- nvinfo : EIATTR_FRAME_SIZE
	.align		4
.L_24:
        /*006c*/ 	.byte	0x04, 0x11
        /*006e*/ 	.short	(.L_26 - .L_25)
	.align		4
.L_25:
        /*0070*/ 	.word	index@(_Z27complex_modulus_squared_gpuP7__half2Pfxxx)
        /*0074*/ 	.word	0x00000010


	//----- nvinfo : EIATTR_REGCOUNT
	.align		4
.L_26:
        /*0078*/ 	.byte	0x04, 0x2f
        /*007a*/ 	.short	(.L_28 - .L_27)
	.align		4
.L_27:
        /*007c*/ 	.word	index@(_Z37complex_modulus_squared_interlace_gpuP7__half2Pfxffxx)
        /*0080*/ 	.word	0x00000028


	//----- nvinfo : EIATTR_FRAME_SIZE
	.align		4
.L_28:
        /*0084*/ 	.byte	0x04, 0x11
        /*0086*/ 	.short	(.L_30 - .L_29)
	.align		4
.L_29:
        /*0088*/ 	.word	index@(_Z37complex_modulus_squared_interlace_gpuP7__half2Pfxffxx)
        /*008c*/ 	.word	0x00000010


	//----- nvinfo : EIATTR_REGCOUNT
	.align		4
.L_30:
        /*0090*/ 	.byte	0x04, 0x2f
        /*0092*/ 	.short	(.L_32 - .L_31)
	.align		4
.L_31:
        /*0094*/ 	.word	index@(_Z16channels_sum_gpuPfPdxdx)
        /*0098*/ 	.word	0x0000001d


	//----- nvinfo : EIATTR_FRAME_SIZE
	.align		4
.L_32:
        /*009c*/ 	.byte	0x04, 0x11
        /*009e*/ 	.short	(.L_34 - .L_33)
	.align		4
.L_33:
        /*00a0*/ 	.word	index@($__internal_1_$__cuda_sm20_div_rn_f64_full)
        /*00a4*/ 	.word	0x00000000


	//----- nvinfo : EIATTR_FRAME_SIZE
	.align		4
.L_34:
        /*00a8*/ 	.byte	0x04, 0x11
        /*00aa*/ 	.short	(.L_36 - .L_35)
	.align		4
.L_35:
        /*00ac*/ 	.word	index@(_Z16channels_sum_gpuPfPdxdx)
        /*00b0*/ 	.word	0x00000000


	//----- nvinfo : EIATTR_REGCOUNT
	.align		4
.L_36:
        /*00b4*/ 	.byte	0x04, 0x2f
        /*00b6*/ 	.short	(.L_38 - .L_37)
	.align		4
.L_37:
        /*00b8*/ 	.word	index@(_Z12compress_gpuPdPfS0_Phxxxxx)
        /*00bc*/ 	.word	0x0000002a


	//----- nvinfo : EIATTR_FRAME_SIZE
	.align		4
.L_38:
        /*00c0*/ 	.byte	0x04, 0x11
        /*00c2*/ 	.short	(.L_40 - .L_39)
	.align		4
.L_39:
        /*00c4*/ 	.word	index@($__internal_0_$__cuda_sm20_div_rn_f64_full)
        /*00c8*/ 	.word	0x00000000


	//----- nvinfo : EIATTR_FRAME_SIZE
	.align		4
.L_40:
        /*00cc*/ 	.byte	0x04, 0x11
        /*00ce*/ 	.short	(.L_42 - .L_41)
	.align		4
.L_41:
        /*00d0*/ 	.word	index@(_Z12compress_gpuPdPfS0_Phxxxxx)
        /*00d4*/ 	.word	0x00000000


	//----- nvinfo : EIATTR_REGCOUNT
	.align		4
.L_42:
        /*00d8*/ 	.byte	0x04, 0x2f
        /*00da*/ 	.short	(.L_44 - .L_43)
	.align		4
.L_43:
        /*00dc*/ 	.word	index@(_Z19kernal_add_test_gpuPvS_S_)
        /*00e0*/ 	.word	0x00000018


	//----- nvinfo : EIATTR_FRAME_SIZE
	.align		4
.L_44:
        /*00e4*/ 	.byte	0x04, 0x11
        /*00e6*/ 	.short	(.L_46 - .L_45)
	.align		4
.L_45:
        /*00e8*/ 	.word	index@(_Z19kernal_add_test_gpuPvS_S_)
        /*00ec*/ 	.word	0x00000008


	//----- nvinfo : EIATTR_REGCOUNT
	.align		4
.L_46:
        /*00f0*/ 	.byte	0x04, 0x2f
        /*00f2*/ 	.short	(.L_48 - .L_47)
	.align		4
.L_47:
        /*00f4*/ 	.word	index@(_Z30kernal_parameter_pass_test_gpuasixfd)
        /*00f8*/ 	.word	0x00000018


	//----- nvinfo : EIATTR_FRAME_SIZE
	.align		4
.L_48:
        /*00fc*/ 	.byte	0x04, 0x11
        /*00fe*/ 	.short	(.L_50 - .L_49)
	.align		4
.L_49:
        /*0100*/ 	.word	index@(_Z30kernal_parameter_pass_test_gpuasixfd)
        /*0104*/ 	.word	0x00000028


	//----- nvinfo : EIATTR_REGCOUNT
	.align		4
.L_50:
        /*0108*/ 	.byte	0x04, 0x2f
        /*010a*/ 	.short	(.L_52 - .L_51)
	.align		4
.L_51:
        /*010c*/ 	.word	index@(_Z20kernal_call_test_gpuv)
        /*0110*/ 	.word	0x00000018


	//----- nvinfo : EIATTR_FRAME_SIZE
	.align		4
.L_52:
        /*0114*/ 	.byte	0x04, 0x11
        /*0116*/ 	.short	(.L_54 - .L_53)
	.align		4
.L_53:
        /*0118*/ 	.word	index@(_Z20kernal_call_test_gpuv)
        /*011c*/ 	.word	0x00000008


	//----- nvinfo : EIATTR_MIN_STACK_SIZE
	.align		4
.L_54:
        /*0120*/ 	.byte	0x04, 0x12
        /*0122*/ 	.short	(.L_56 - .L_55)
	.align		4
.L_55:
        /*0124*/ 	.word	index@(_Z20kernal_call_test_gpuv)
        /*0128*/ 	.word	0x00000008


	//----- nvinfo : EIATTR_MIN_STACK_SIZE
	.align		4
.L_56:
        /*012c*/ 	.byte	0x04, 0x12
        /*012e*/ 	.short	(.L_58 - .L_57)
	.align		4
.L_57:
        /*0130*/ 	.word	index@(_Z30kernal_parameter_pass_test_gpuasixfd)
        /*0134*/ 	.word	0x00000028


	//----- nvinfo : EIATTR_MIN_STACK_SIZE
	.align		4
.L_58:
        /*0138*/ 	.byte	0x04, 0x12
        /*013a*/ 	.short	(.L_60 - .L_59)
	.align		4
.L_59:
        /*013c*/ 	.word	index@(_Z19kernal_add_test_gpuPvS_S_)
        /*0140*/ 	.word	0x00000008


	//----- nvinfo : EIATTR_MIN_STACK_SIZE
	.align		4
.L_60:
        /*0144*/ 	.byte	0x04, 0x12
        /*0146*/ 	.short	(.L_62 - .L_61)
	.align		4
.L_61:
        /*0148*/ 	.word	index@(_Z12compress_gpuPdPfS0_Phxxxxx)
        /*014c*/ 	.word	0x00000000


	//----- nvinfo : EIATTR_MIN_STACK_SIZE
	.align		4
.L_62:
        /*0150*/ 	.byte	0x04, 0x12
        /*0152*/ 	.short	(.L_64 - .L_63)
	.align		4
.L_63:
        /*0154*/ 	.word	index@(_Z16channels_sum_gpuPfPdxdx)
        /*0158*/ 	.word	0x00000000


	//----- nvinfo : EIATTR_MIN_STACK_SIZE
	.align		4
.L_64:
        /*015c*/ 	.byte	0x04, 0x12
        /*015e*/ 	.short	(.L_66 - .L_65)
	.align		4
.L_65:
        /*0160*/ 	.word	index@(_Z37complex_modulus_squared_interlace_gpuP7__half2Pfxffxx)
        /*0164*/ 	.word	0x00000010


	//----- nvinfo : EIATTR_MIN_STACK_SIZE
	.align		4
.L_66:
        /*0168*/ 	.byte	0x04, 0x12
        /*016a*/ 	.short	(.L_68 - .L_67)
	.align		4
.L_67:
        /*016c*/ 	.word	index@(_Z27complex_modulus_squared_gpuP7__half2Pfxxx)
        /*0170*/ 	.word	0x00000010


	//----- nvinfo : EIATTR_MIN_STACK_SIZE
	.align		4
.L_68:
        /*0174*/ 	.byte	0x04, 0x12
        /*0176*/ 	.short	(.L_70 - .L_69)
	.align		4
.L_69:
        /*0178*/ 	.word	index@(_Z22char2float_reflect_gpuPaP6__halfxxx)
        /*017c*/ 	.word	0x00000000


	//----- nvinfo : EIATTR_MIN_STACK_SIZE
	.align		4
.L_70:
        /*0180*/ 	.byte	0x04, 0x12
        /*0182*/ 	.short	(.L_72 - .L_71)
	.align		4
.L_71:
        /*0184*/ 	.word	index@(_Z32char2float_interlace_reflect_gpuPaP6__halfxxx)
        /*0188*/ 	.word	0x00000000


	//----- nvinfo : EIATTR_MIN_STACK_SIZE
	.align		4
.L_72:
        /*018c*/ 	.byte	0x04, 0x12
        /*018e*/ 	.short	(.L_74 - .L_73)
	.align		4
.L_73:
        /*0190*/ 	.word	index@(_Z14char2float_gpuPaP6__halfxxx)
        /*0194*/ 	.word	0x00000000


	//----- nvinfo : EIATTR_MIN_STACK_SIZE
	.align		4
.L_74:
        /*0198*/ 	.byte	0x04, 0x12
        /*019a*/ 	.short	(.L_76 - .L_75)
	.align		4
.L_75:
        /*019c*/ 	.word	index@(_Z24char2float_interlace_gpuPaP6__halfxxx)
        /*01a0*/ 	.word	0x00000000
.L_76:


//--------------------- .nv.compat                --------------------------
	.section	.nv.compat,"",@"SHT_CUDA_COMPAT_INFO"
	.align	4
        /*0000*/ 	.byte	0x02, 0x09, 0x00, 0x00, 0x02, 0x02, 0x01, 0x00, 0x02, 0x05, 0x05, 0x00, 0x03, 0x07, 0x01, 0x01
        /*0010*/ 	.byte	0x02, 0x03, 0x00, 0x00, 0x02, 0x06, 0x01, 0x00, 0x04, 0x0b, 0x08, 0x00, 0x01, 0x00, 0x00, 0x00
        /*0020*/ 	.byte	0x00, 0x00, 0x00, 0x00


//--------------------- .nv.info._Z20kernal_call_test_gpuv --------------------------
	.section	.nv.info._Z20kernal_call_test_gpuv,"",@"SHT_CUDA_INFO"
	.sectionflags	@""
	.align	4


	//----- nvinfo : EIATTR_CUDA_API_VERSION
	.align		4
        /*0000*/ 	.byte	0x04, 0x37
        /*0002*/ 	.short	(.L_78 - .L_77)
.L_77:
        /*0004*/ 	.word	0x00000082


	//----- nvinfo : EIATTR_SPARSE_MMA_MASK
	.align		4
.L_78:
        /*0008*/ 	.byte	0x03, 0x50
        /*000a*/ 	.short	0x0000


	//----- nvinfo : EIATTR_MAXREG_COUNT
	.align		4
        /*000c*/ 	.byte	0x03, 0x1b
        /*000e*/ 	.short	0x00ff


	//----- nvinfo : EIATTR_EXTERNS
	.align		4
        /*0010*/ 	.byte	0x04, 0x0f
        /*0012*/ 	.short	(.L_80 - .L_79)


	//   ....[0]....
	.align		4
.L_79:
        /*0014*/ 	.word	index@(vprintf)


	//----- nvinfo : EIATTR_MERCURY_ISA_VERSION
	.align		4
.L_80:
        /*0018*/ 	.byte	0x03, 0x5f
        /*001a*/ 	.short	0x0101


	//----- nvinfo : EIATTR_VRC_CTA_INIT_COUNT
	.align		4
        /*001c*/ 	.byte	0x02, 0x4a
	.zero		1
	.zero		1


	//----- nvinfo : EIATTR_SYSCALL_OFFSETS
	.align		4
        /*0020*/ 	.byte	0x04, 0x46
        /*0022*/ 	.short	(.L_82 - .L_81)


	//   ....[0]....
.L_81:
        /*0024*/ 	.word	0x000000f0


	//   ....[1]....
        /*0028*/ 	.word	0x00000160


	//----- nvinfo : EIATTR_EXIT_INSTR_OFFSETS
	.align		4
.L_82:
        /*002c*/ 	.byte	0x04, 0x1c
        /*002e*/ 	.short	(.L_84 - .L_83)


	//   ....[0]....
.L_83:
        /*0030*/ 	.word	0x00000170


	//----- nvinfo : EIATTR_SW_WAR
	.align		4
.L_84:
        /*0034*/ 	.byte	0x04, 0x36
        /*0036*/ 	.short	(.L_86 - .L_85)
.L_85:
        /*0038*/ 	.word	0x00000008
.L_86:


//--------------------- .nv.info._Z30kernal_parameter_pass_test_gpuasixfd --------------------------
	.section	.nv.info._Z30kernal_parameter_pass_test_gpuasixfd,"",@"SHT_CUDA_INFO"
	.sectionflags	@""
	.align	4


	//----- nvinfo : EIATTR_CUDA_API_VERSION
	.align		4
        /*0000*/ 	.byte	0x04, 0x37
        /*0002*/ 	.short	(.L_88 - .L_87)
.L_87:
        /*0004*/ 	.word	0x00000082


	//----- nvinfo : EIATTR_KPARAM_INFO
	.align		4
.L_88:
        /*0008*/ 	.byte	0x04, 0x17
        /*000a*/ 	.short	(.L_90 - .L_89)
.L_89:
        /*000c*/ 	.word	0x00000000
        /*0010*/ 	.short	0x0005
        /*0012*/ 	.short	0x0018
        /*0014*/ 	.byte	0x00, 0xf0, 0x21, 0x00


	//----- nvinfo : EIATTR_KPARAM_INFO
	.align		4
.L_90:
        /*0018*/ 	.byte	0x04, 0x17
        /*001a*/ 	.short	(.L_92 - .L_91)
.L_91:
        /*001c*/ 	.word	0x00000000
        /*0020*/ 	.short	0x0004
        /*0022*/ 	.short	0x0010
        /*0024*/ 	.byte	0x00, 0xf0, 0x11, 0x00


	//----- nvinfo : EIATTR_KPARAM_INFO
	.align		4
.L_92:
        /*0028*/ 	.byte	0x04, 0x17
        /*002a*/ 	.short	(.L_94 - .L_93)
.L_93:
        /*002c*/ 	.word	0x00000000
        /*0030*/ 	.short	0x0003
        /*0032*/ 	.short	0x0008
        /*0034*/ 	.byte	0x00, 0xf0, 0x21, 0x00


	//----- nvinfo : EIATTR_KPARAM_INFO
	.align		4
.L_94:
        /*0038*/ 	.byte	0x04, 0x17
        /*003a*/ 	.short	(.L_96 - .L_95)
.L_95:
        /*003c*/ 	.word	0x00000000
        /*0040*/ 	.short	0x0002
        /*0042*/ 	.short	0x0004
        /*0044*/ 	.byte	0x00, 0xf0, 0x11, 0x00


	//----- nvinfo : EIATTR_KPARAM_INFO
	.align		4
.L_96:
        /*0048*/ 	.byte	0x04, 0x17
        /*004a*/ 	.short	(.L_98 - .L_97)
.L_97:
        /*004c*/ 	.word	0x00000000
        /*0050*/ 	.short	0x0001
        /*0052*/ 	.short	0x0002
        /*0054*/ 	.byte	0x00, 0xf0, 0x09, 0x00


	//----- nvinfo : EIATTR_KPARAM_INFO
	.align		4
.L_98:
        /*0058*/ 	.byte	0x04, 0x17
        /*005a*/ 	.short	(.L_100 - .L_99)
.L_99:
        /*005c*/ 	.word	0x00000000
        /*0060*/ 	.short	0x0000
        /*0062*/ 	.short	0x0000
        /*0064*/ 	.byte	0x00, 0xf0, 0x05, 0x00


	//----- nvinfo : EIATTR_SPARSE_MMA_MASK
	.align		4
.L_100:
        /*0068*/ 	.byte	0x03, 0x50
        /*006a*/ 	.short	0x0000


	//----- nvinfo : EIATTR_MAXREG_COUNT
	.align		4
        /*006c*/ 	.byte	0x03, 0x1b
        /*006e*/ 	.short	0x00ff


	//----- nvinfo : EIATTR_EXTERNS
	.align		4
        /*0070*/ 	.byte	0x04, 0x0f
        /*0072*/ 	.short	(.L_102 - .L_101)


	//   ....[0]....
	.align		4
.L_101:
        /*0074*/ 	.word	index@(vprintf)


	//----- nvinfo : EIATTR_MERCURY_ISA_VERSION
	.align		4
.L_102:
        /*0078*/ 	.byte	0x03, 0x5f
        /*007a*/ 	.short	0x0101


	//----- nvinfo : EIATTR_VRC_CTA_INIT_COUNT
	.align		4
        /*007c*/ 	.byte	0x02, 0x4a
	.zero		1
	.zero		1


	//----- nvinfo : EIATTR_SYSCALL_OFFSETS
	.align		4
        /*0080*/ 	.byte	0x04, 0x46
        /*0082*/ 	.short	(.L_104 - .L_103)


	//   ....[0]....
.L_103:
        /*0084*/ 	.word	0x00000130


	//   ....[1]....
        /*0088*/ 	.word	0x00000270


	//----- nvinfo : EIATTR_EXIT_INSTR_OFFSETS
	.align		4
.L_104:
        /*008c*/ 	.byte	0x04, 0x1c
        /*008e*/ 	.short	(.L_106 - .L_105)


	//   ....[0]....
.L_105:
        /*0090*/ 	.word	0x00000280


	//----- nvinfo : EIATTR_CBANK_PARAM_SIZE
	.align		4
.L_106:
        /*0094*/ 	.byte	0x03, 0x19
        /*0096*/ 	.short	0x0020


	//----- nvinfo : EIATTR_PARAM_CBANK
	.align		4
        /*0098*/ 	.byte	0x04, 0x0a
        /*009a*/ 	.short	(.L_108 - .L_107)
	.align		4
.L_107:
        /*009c*/ 	.word	index@(.nv.constant0._Z30kernal_parameter_pass_test_gpuasixfd)
        /*00a0*/ 	.short	0x0380
        /*00a2*/ 	.short	0x0020


	//----- nvinfo : EIATTR_SW_WAR
	.align		4
.L_108:
        /*00a4*/ 	.byte	0x04, 0x36
        /*00a6*/ 	.short	(.L_110 - .L_109)
.L_109:
        /*00a8*/ 	.word	0x00000008
.L_110:


//--------------------- .nv.info._Z19kernal_add_test_gpuPvS_S_ --------------------------
	.section	.nv.info._Z19kernal_add_test_gpuPvS_S_,"",@"SHT_CUDA_INFO"
	.sectionflags	@""
	.align	4


	//----- nvinfo : EIATTR_CUDA_API_VERSION
	.align		4
        /*0000*/ 	.byte	0x04, 0x37
        /*0002*/ 	.short	(.L_112 - .L_111)
.L_111:
        /*0004*/ 	.word	0x00000082


	//----- nvinfo : EIATTR_KPARAM_INFO
	.align		4
.L_112:
        /*0008*/ 	.byte	0x04, 0x17
        /*000a*/ 	.short	(.L_114 - .L_113)
.L_113:
        /*000c*/ 	.word	0x00000000
        /*0010*/ 	.short	0x0002
        /*0012*/ 	.short	0x0010
        /*0014*/ 	.byte	0x00, 0xf5, 0x21, 0x00


	//----- nvinfo : EIATTR_KPARAM_INFO
	.align		4
.L_114:
        /*0018*/ 	.byte	0x04, 0x17
        /*001a*/ 	.short	(.L_116 - .L_115)
.L_115:
        /*001c*/ 	.word	0x00000000
        /*0020*/ 	.short	0x0001
        /*0022*/ 	.short	0x0008
        /*0024*/ 	.byte	0x00, 0xf5, 0x21, 0x00


	//----- nvinfo : EIATTR_KPARAM_INFO
	.align		4
.L_116:
        /*0028*/ 	.byte	0x04, 0x17
        /*002a*/ 	.short	(.L_118 - .L_117)
.L_117:
        /*002c*/ 	.word	0x00000000
        /*0030*/ 	.short	0x0000
        /*0032*/ 	.short	0x0000
        /*0034*/ 	.byte	0x00, 0xf5, 0x21, 0x00


	//----- nvinfo : EIATTR_SPARSE_MMA_MASK
	.align		4
.L_118:
        /*0038*/ 	.byte	0x03, 0x50
        /*003a*/ 	.short	0x0000


	//----- nvinfo : EIATTR_MAXREG_COUNT
	.align		4
        /*003c*/ 	.byte	0x03, 0x1b
        /*003e*/ 	.short	0x00ff


	//----- nvinfo : EIATTR_EXTERNS
	.align		4
        /*0040*/ 	.byte	0x04, 0x0f
        /*0042*/ 	.short	(.L_120 - .L_119)


	//   ....[0]....
	.align		4
.L_119:
        /*0044*/ 	.word	index@(vprintf)


	//----- nvinfo : EIATTR_MERCURY_ISA_VERSION
	.align		4
.L_120:
        /*0048*/ 	.byte	0x03, 0x5f
        /*004a*/ 	.short	0x0101


	//----- nvinfo : EIATTR_VRC_CTA_INIT_COUNT
	.align		4
        /*004c*/ 	.byte	0x02, 0x4a
	.zero		1
	.zero		1


	//----- nvinfo : EIATTR_SYSCALL_OFFSETS
	.align		4
        /*0050*/ 	.byte	0x04, 0x46
        /*0052*/ 	.short	(.L_122 - .L_121)


	//   ....[0]....
.L_121:
        /*0054*/ 	.word	0x000001c0


	//----- nvinfo : EIATTR_EXIT_INSTR_OFFSETS
	.align		4
.L_122:
        /*0058*/ 	.byte	0x04, 0x1c
        /*005a*/ 	.short	(.L_124 - .L_123)


	//   ....[0]....
.L_123:
        /*005c*/ 	.word	0x000001d0


	//----- nvinfo : EIATTR_CBANK_PARAM_SIZE
	.align		4
.L_124:
        /*0060*/ 	.byte	0x03, 0x19
        /*0062*/ 	.short	0x0018


	//----- nvinfo : EIATTR_PARAM_CBANK
	.align		4
        /*0064*/ 	.byte	0x04, 0x0a
        /*0066*/ 	.short	(.L_126 - .L_125)
	.align		4
.L_125:
        /*0068*/ 	.word	index@(.nv.constant0._Z19kernal_add_test_gpuPvS_S_)
        /*006c*/ 	.short	0x0380
        /*006e*/ 	.short	0x0018


	//----- nvinfo : EIATTR_SW_WAR
	.align		4
.L_126:
        /*0070*/ 	.byte	0x04, 0x36
        /*0072*/ 	.short	(.L_128 - .L_127)
.L_127:
        /*0074*/ 	.word	0x00000008
.L_128:


//--------------------- .nv.info._Z12compress_gpuPdPfS0_Phxxxxx --------------------------
	.section	.nv.info._Z12compress_gpuPdPfS0_Phxxxxx,"",@"SHT_CUDA_INFO"
	.sectionflags	@""
	.align	4


	//----- nvinfo : EIATTR_CUDA_API_VERSION
	.align		4
        /*0000*/ 	.byte	0x04, 0x37
        /*0002*/ 	.short	(.L_130 - .L_129)
.L_129:
        /*0004*/ 	.word	0x00000082


	//----- nvinfo : EIATTR_KPARAM_INFO
	.align		4
.L_130:
        /*0008*/ 	.byte	0x04, 0x17
        /*000a*/ 	.short	(.L_132 - .L_131)
.L_131:
        /*000c*/ 	.word	0x00000000
        /*0010*/ 	.short	0x0008
        /*0012*/ 	.short	0x0040
        /*0014*/ 	.byte	0x00, 0xf0, 0x21, 0x00


	//----- nvinfo : EIATTR_KPARAM_INFO
	.align		4
.L_132:
        /*0018*/ 	.byte	0x04, 0x17
        /*001a*/ 	.short	(.L_134 - .L_133)
.L_133:
        /*001c*/ 	.word	0x00000000
        /*0020*/ 	.short	0x0007
        /*0022*/ 	.short	0x0038
        /*0024*/ 	.byte	0x00, 0xf0, 0x21, 0x00


	//----- nvinfo : EIATTR_KPARAM_INFO
	.align		4
.L_134:
        /*0028*/ 	.byte	0x04, 0x17
        /*002a*/ 	.short	(.L_136 - .L_135)
.L_135:
        /*002c*/ 	.word	0x00000000
        /*0030*/ 	.short	0x0006
        /*0032*/ 	.short	0x0030
        /*0034*/ 	.byte	0x00, 0xf0, 0x21, 0x00


	//----- nvinfo : EIATTR_KPARAM_INFO
	.align		4
.L_136:
        /*0038*/ 	.byte	0x04, 0x17
        /*003a*/ 	.short	(.L_138 - .L_137)
.L_137:
        /*003c*/ 	.word	0x00000000
        /*0040*/ 	.short	0x0005
        /*0042*/ 	.short	0x0028
        /*0044*/ 	.byte	0x00, 0xf0, 0x21, 0x00


	//----- nvinfo : EIATTR_KPARAM_INFO
	.align		4
.L_138:
        /*0048*/ 	.byte	0x04, 0x17
        /*004a*/ 	.short	(.L_140 - .L_139)
.L_139:
        /*004c*/ 	.word	0x00000000
        /*0050*/ 	.short	0x0004
        /*0052*/ 	.short	0x0020
        /*0054*/ 	.byte	0x00, 0xf0, 0x21, 0x00


	//----- nvinfo : EIATTR_KPARAM_INFO
	.align		4
.L_140:
        /*0058*/ 	.byte	0x04, 0x17
        /*005a*/ 	.short	(.L_142 - .L_141)
.L_141:
        /*005c*/ 	.word	0x00000000
        /*0060*/ 	.short	0x0003
        /*0062*/ 	.short	0x0018
        /*0064*/ 	.byte	0x00, 0xf5, 0x21, 0x00


	//----- nvinfo : EIATTR_KPARAM_INFO
	.align		4
.L_142:
        /*0068*/ 	.byte	0x04, 0x17
        /*006a*/ 	.short	(.L_144 - .L_143)
.L_143:
        /*006c*/ 	.word	0x00000000
        /*0070*/ 	.short	0x0002
        /*0072*/ 	.short	0x0010
        /*0074*/ 	.byte	0x00, 0xf5, 0x21, 0x00


	//----- nvinfo : EIATTR_KPARAM_INFO
	.align		4
.L_144:
        /*0078*/ 	.byte	0x04, 0x17
        /*007a*/ 	.short	(.L_146 - .L_145)
.L_145:
        /*007c*/ 	.word	0x00000000
        /*0080*/ 	.short	0x0001
        /*0082*/ 	.short	0x0008
        /*0084*/ 	.byte	0x00, 0xf5, 0x21, 0x00


	//----- nvinfo : EIATTR_KPARAM_INFO
	.align		4
.L_146:
        /*0088*/ 	.byte	0x04, 0x17
        /*008a*/ 	.short	(.L_148 - .L_147)
.L_147:
        /*008c*/ 	.word	0x00000000
        /*0090*/ 	.short	0x0000
        /*0092*/ 	.short	0x0000
        /*0094*/ 	.byte	0x00, 0xf5, 0x21, 0x00


	//----- nvinfo : EIATTR_SPARSE_MMA_MASK
	.align		4
.L_148:
        /*0098*/ 	.byte	0x03, 0x50
        /*009a*/ 	.short	0x0000


	//----- nvinfo : EIATTR_MAXREG_COUNT
	.align		4
        /*009c*/ 	.byte	0x03, 0x1b
        /*009e*/ 	.short	0x00ff


	//----- nvinfo : EIATTR_MERCURY_ISA_VERSION
	.align		4
        /*00a0*/ 	.byte	0x03, 0x5f
        /*00a2*/ 	.short	0x0101


	//----- nvinfo : EIATTR_VRC_CTA_INIT_COUNT
	.align		4
        /*00a4*/ 	.byte	0x02, 0x4a
	.zero		1
	.zero		1


	//----- nvinfo : EIATTR_EXIT_INSTR_OFFSETS
	.align		4
        /*00a8*/ 	.byte	0x04, 0x1c
        /*00aa*/ 	.short	(.L_150 - .L_149)


	//   ....[0]....
.L_149:
        /*00ac*/ 	.word	0x00000050


	//   ....[1]....
        /*00b0*/ 	.word	0x000006d0


	//   ....[2]....
        /*00b4*/ 	.word	0x00002940


	//----- nvinfo : EIATTR_CRS_STACK_SIZE
	.align		4
.L_150:
        /*00b8*/ 	.byte	0x04, 0x1e
        /*00ba*/ 	.short	(.L_152 - .L_151)
.L_151:
        /*00bc*/ 	.word	0x00000000


	//----- nvinfo : EIATTR_CBANK_PARAM_SIZE
	.align		4
.L_152:
        /*00c0*/ 	.byte	0x03, 0x19
        /*00c2*/ 	.short	0x0048


	//----- nvinfo : EIATTR_PARAM_CBANK
	.align		4
        /*00c4*/ 	.byte	0x04, 0x0a
        /*00c6*/ 	.short	(.L_154 - .L_153)
	.align		4
.L_153:
        /*00c8*/ 	.word	index@(.nv.constant0._Z12compress_gpuPdPfS0_Phxxxxx)
        /*00cc*/ 	.short	0x0380
        /*00ce*/ 	.short	0x0048


	//----- nvinfo : EIATTR_SW_WAR
	.align		4
.L_154:
        /*00d0*/ 	.byte	0x04, 0x36
        /*00d2*/ 	.short	(.L_156 - .L_155)
.L_155:
        /*00d4*/ 	.word	0x00000008
.L_156:


//--------------------- .nv.info._Z16channels_sum_gpuPfPdxdx --------------------------
	.section	.nv.info._Z16channels_sum_gpuPfPdxdx,"",@"SHT_CUDA_INFO"
	.sectionflags	@""
	.align	4


	//----- nvinfo : EIATTR_CUDA_API_VERSION
	.align		4
        /*0000*/ 	.byte	0x04, 0x37
        /*0002*/ 	.short	(.L_158 - .L_157)
.L_157:
        /*0004*/ 	.word	0x00000082


	//----- nvinfo : EIATTR_KPARAM_INFO
	.align		4
.L_158:
        /*0008*/ 	.byte	0x04, 0x17
        /*000a*/ 	.short	(.L_160 - .L_159)
.L_159:
        /*000c*/ 	.word	0x00000000
        /*0010*/ 	.short	0x0004
        /*0012*/ 	.short	0x0020
        /*0014*/ 	.byte	0x00, 0xf0, 0x21, 0x00


	//----- nvinfo : EIATTR_KPARAM_INFO
	.align		4
.L_160:
        /*0018*/ 	.byte	0x04, 0x17
        /*001a*/ 	.short	(.L_162 - .L_161)
.L_161:
        /*001c*/ 	.word	0x00000000
        /*0020*/ 	.short	0x0003
        /*0022*/ 	.short	0x0018
        /*0024*/ 	.byte	0x00, 0xf0, 0x21, 0x00


	//----- nvinfo : EIATTR_KPARAM_INFO
	.align		4
.L_162:
        /*0028*/ 	.byte	0x04, 0x17
        /*002a*/ 	.short	(.L_164 - .L_163)
.L_163:
        /*002c*/ 	.word	0x00000000
        /*0030*/ 	.short	0x0002
        /*0032*/ 	.short	0x0010
        /*0034*/ 	.byte	0x00, 0xf0, 0x21, 0x00


	//----- nvinfo : EIATTR_KPARAM_INFO
	.align		4
.L_164:
        /*0038*/ 	.byte	0x04, 0x17
        /*003a*/ 	.short	(.L_166 - .L_165)
.L_165:
        /*003c*/ 	.word	0x00000000
        /*0040*/ 	.short	0x0001
        /*0042*/ 	.short	0x0008
        /*0044*/ 	.byte	0x00, 0xf5, 0x21, 0x00


	//----- nvinfo : EIATTR_KPARAM_INFO
	.align		4
.L_166:
        /*0048*/ 	.byte	0x04, 0x17
        /*004a*/ 	.short	(.L_168 - .L_167)
.L_167:
        /*004c*/ 	.word	0x00000000
        /*0050*/ 	.short	0x0000
        /*0052*/ 	.short	0x0000
        /*0054*/ 	.byte	0x00, 0xf5, 0x21, 0x00


	//----- nvinfo : EIATTR_SPARSE_MMA_MASK
	.align		4
.L_168:
        /*0058*/ 	.byte	0x03, 0x50
        /*005a*/ 	.short	0x0000


	//----- nvinfo : EIATTR_MAXREG_COUNT
	.align		4
        /*005c*/ 	.byte	0x03, 0x1b
        /*005e*/ 	.short	0x00ff


	//----- nvinfo : EIATTR_MERCURY_ISA_VERSION
	.align		4
        /*0060*/ 	.byte	0x03, 0x5f
        /*0062*/ 	.short	0x0101


	//----- nvinfo : EIATTR_VRC_CTA_INIT_COUNT
	.align		4
        /*0064*/ 	.byte	0x02, 0x4a
	.zero		1
	.zero		1


	//----- nvinfo : EIATTR_EXIT_INSTR_OFFSETS
	.align		4
        /*0068*/ 	.byte	0x04, 0x1c
        /*006a*/ 	.short	(.L_170 - .L_169)


	//   ....[0]....
.L_169:
        /*006c*/ 	.word	0x000013f0


	//----- nvinfo : EIATTR_CRS_STACK_SIZE
	.align		4
.L_170:
        /*0070*/ 	.byte	0x04, 0x1e
        /*0072*/ 	.short	(.L_172 - .L_171)
.L_171:
        /*0074*/ 	.word	0x00000000


	//----- nvinfo : EIATTR_CBANK_PARAM_SIZE
	.align		4
.L_172:
        /*0078*/ 	.byte	0x03, 0x19
        /*007a*/ 	.short	0x0028


	//----- nvinfo : EIATTR_PARAM_CBANK
	.align		4
        /*007c*/ 	.byte	0x04, 0x0a
        /*007e*/ 	.short	(.L_174 - .L_173)
	.align		4
.L_173:
        /*0080*/ 	.word	index@(.nv.constant0._Z16channels_sum_gpuPfPdxdx)
        /*0084*/ 	.short	0x0380
        /*0086*/ 	.short	0x0028


	//----- nvinfo : EIATTR_SW_WAR
	.align		4
.L_174:
        /*0088*/ 	.byte	0x04, 0x36
        /*008a*/ 	.short	(.L_176 - .L_175)
.L_175:
        /*008c*/ 	.word	0x00000008
.L_176:


//--------------------- .nv.info._Z37complex_modulus_squared_interlace_gpuP7__half2Pfxffxx --------------------------
	.section	.nv.info._Z37complex_modulus_squared_interlace_gpuP7__half2Pfxffxx,"",@"SHT_CUDA_INFO"
	.sectionflags	@""
	.align	4


	//----- nvinfo : EIATTR_CUDA_API_VERSION
	.align		4
        /*0000*/ 	.byte	0x04, 0x37
        /*0002*/ 	.short	(.L_178 - .L_177)
.L_177:
        /*0004*/ 	.word	0x00000082


	//----- nvinfo : EIATTR_KPARAM_INFO
	.align		4
.L_178:
        /*0008*/ 	.byte	0x04, 0x17
        /*000a*/ 	.short	(.L_180 - .L_179)
.L_179:
        /*000c*/ 	.word	0x00000000
        /*0010*/ 	.short	0x0006
        /*0012*/ 	.short	0x0028
        /*0014*/ 	.byte	0x00, 0xf0, 0x21, 0x00


	//----- nvinfo : EIATTR_KPARAM_INFO
	.align		4
.L_180:
        /*0018*/ 	.byte	0x04, 0x17
        /*001a*/ 	.short	(.L_182 - .L_181)
.L_181:
        /*001c*/ 	.word	0x00000000
        /*0020*/ 	.short	0x0005
        /*0022*/ 	.short	0x0020
        /*0024*/ 	.byte	0x00, 0xf0, 0x21, 0x00


	//----- nvinfo : EIATTR_KPARAM_INFO
	.align		4
.L_182:
        /*0028*/ 	.byte	0x04, 0x17
        /*002a*/ 	.short	(.L_184 - .L_183)
.L_183:
        /*002c*/ 	.word	0x00000000
        /*0030*/ 	.short	0x0004
        /*0032*/ 	.short	0x001c
        /*0034*/ 	.byte	0x00, 0xf0, 0x11, 0x00


	//----- nvinfo : EIATTR_KPARAM_INFO
	.align		4
.L_184:
        /*0038*/ 	.byte	0x04, 0x17
        /*003a*/ 	.short	(.L_186 - .L_185)
.L_185:
        /*003c*/ 	.word	0x00000000
        /*0040*/ 	.short	0x0003
        /*0042*/ 	.short	0x0018
        /*0044*/ 	.byte	0x00, 0xf0, 0x11, 0x00


	//----- nvinfo : EIATTR_KPARAM_INFO
	.align		4
.L_186:
        /*0048*/ 	.byte	0x04, 0x17
        /*004a*/ 	.short	(.L_188 - .L_187)
.L_187:
        /*004c*/ 	.word	0x00000000
        /*0050*/ 	.short	0x0002
        /*0052*/ 	.short	0x0010
        /*0054*/ 	.byte	0x00, 0xf0, 0x21, 0x00


	//----- nvinfo : EIATTR_KPARAM_INFO
	.align		4
.L_188:
        /*0058*/ 	.byte	0x04, 0x17
        /*005a*/ 	.short	(.L_190 - .L_189)
.L_189:
        /*005c*/ 	.word	0x00000000
        /*0060*/ 	.short	0x0001
        /*0062*/ 	.short	0x0008
        /*0064*/ 	.byte	0x00, 0xf5, 0x21, 0x00


	//----- nvinfo : EIATTR_KPARAM_INFO
	.align		4
.L_190:
        /*0068*/ 	.byte	0x04, 0x17
        /*006a*/ 	.short	(.L_192 - .L_191)
.L_191:
        /*006c*/ 	.word	0x00000000
        /*0070*/ 	.short	0x0000
        /*0072*/ 	.short	0x0000
        /*0074*/ 	.byte	0x00, 0xf5, 0x21, 0x00


	//----- nvinfo : EIATTR_SPARSE_MMA_MASK
	.align		4
.L_192:
        /*0078*/ 	.byte	0x03, 0x50
        /*007a*/ 	.short	0x0000


	//----- nvinfo : EIATTR_MAXREG_COUNT
	.align		4
        /*007c*/ 	.byte	0x03, 0x1b
        /*007e*/ 	.short	0x00ff


	//----- nvinfo : EIATTR_EXTERNS
	.align		4
        /*0080*/ 	.byte	0x04, 0x0f
        /*0082*/ 	.short	(.L_194 - .L_193)


	//   ....[0]....
	.align		4
.L_193:
        /*0084*/ 	.word	index@(vprintf)


	//----- nvinfo : EIATTR_MERCURY_ISA_VERSION
	.align		4
.L_194:
        /*0088*/ 	.byte	0x03, 0x5f
        /*008a*/ 	.short	0x0101


	//----- nvinfo : EIATTR_VRC_CTA_INIT_COUNT
	.align		4
        /*008c*/ 	.byte	0x02, 0x4a
	.zero		1
	.zero		1


	//----- nvinfo : EIATTR_SYSCALL_OFFSETS
	.align		4
        /*0090*/ 	.byte	0x04, 0x46
        /*0092*/ 	.short	(.L_196 - .L_195)


	//   ....[0]....
.L_195:
        /*0094*/ 	.word	0x000003c0


	//   ....[1]....
        /*0098*/ 	.word	0x00000500


	//   ....[2]....
        /*009c*/ 	.word	0x00000700


	//   ....[3]....
        /*00a0*/ 	.word	0x00000820


	//   ....[4]....
        /*00a4*/ 	.word	0x00000ac0


	//   ....[5]....
        /*00a8*/ 	.word	0x00000c00


	//   ....[6]....
        /*00ac*/ 	.word	0x00000e00


	//   ....[7]....
        /*00b0*/ 	.word	0x00000f40


	//   ....[8]....
        /*00b4*/ 	.word	0x000012b0


	//   ....[9]....
        /*00b8*/ 	.word	0x000013d0


	//   ....[10]....
        /*00bc*/ 	.word	0x000015f0


	//   ....[11]....
        /*00c0*/ 	.word	0x00001710


	//----- nvinfo : EIATTR_EXIT_INSTR_OFFSETS
	.align		4
.L_196:
        /*00c4*/ 	.byte	0x04, 0x1c
        /*00c6*/ 	.short	(.L_198 - .L_197)


	//   ....[0]....
.L_197:
        /*00c8*/ 	.word	0x00000130


	//   ....[1]....
        /*00cc*/ 	.word	0x00001130


	//   ....[2]....
        /*00d0*/ 	.word	0x00001820


	//----- nvinfo : EIATTR_CRS_STACK_SIZE
	.align		4
.L_198:
        /*00d4*/ 	.byte	0x04, 0x1e
        /*00d6*/ 	.short	(.L_200 - .L_199)
.L_199:
        /*00d8*/ 	.word	0x00000000


	//----- nvinfo : EIATTR_CBANK_PARAM_SIZE
	.align		4
.L_200:
        /*00dc*/ 	.byte	0x03, 0x19
        /*00de*/ 	.short	0x0030


	//----- nvinfo : EIATTR_PARAM_CBANK
	.align		4
        /*00e0*/ 	.byte	0x04, 0x0a
        /*00e2*/ 	.short	(.L_202 - .L_201)
	.align		4
.L_201:
        /*00e4*/ 	.word	index@(.nv.constant0._Z37complex_modulus_squared_interlace_gpuP7__half2Pfxffxx)
        /*00e8*/ 	.short	0x0380
        /*00ea*/ 	.short	0x0030


	//----- nvinfo : EIATTR_SW_WAR
	.align		4
.L_202:
        /*00ec*/ 	.byte	0x04, 0x36
        /*00ee*/ 	.short	(.L_204 - .L_203)
.L_203:
        /*00f0*/ 	.word	0x00000008
.L_204:


//--------------------- .nv.info._Z27complex_modulus_squared_gpuP7__half2Pfxxx --------------------------
	.section	.nv.info._Z27complex_modulus_squared_gpuP7__half2Pfxxx,"",@"SHT_CUDA_INFO"
	.sectionflags	@""
	.align	4


	//----- nvinfo : EIATTR_CUDA_API_VERSION
	.align		4
        /*0000*/ 	.byte	0x04, 0x37
        /*0002*/ 	.short	(.L_206 - .L_205)
.L_205:
        /*0004*/ 	.word	0x00000082


	//----- nvinfo : EIATTR_KPARAM_INFO
	.align		4
.L_206:
        /*0008*/ 	.byte	0x04, 0x17
        /*000a*/ 	.short	(.L_208 - .L_207)
.L_207:
        /*000c*/ 	.word	0x00000000
        /*0010*/ 	.short	0x0004
        /*0012*/ 	.short	0x0020
        /*0014*/ 	.byte	0x00, 0xf0, 0x21, 0x00


	//----- nvinfo : EIATTR_KPARAM_INFO
	.align		4
.L_208:
        /*0018*/ 	.byte	0x04, 0x17
        /*001a*/ 	.short	(.L_210 - .L_209)
.L_209:
        /*001c*/ 	.word	0x00000000
        /*0020*/ 	.short	0x0003
        /*0022*/ 	.short	0x0018
        /*0024*/ 	.byte	0x00, 0xf0, 0x21, 0x00


	//----- nvinfo : EIATTR_KPARAM_INFO
	.align		4
.L_210:
        /*0028*/ 	.byte	0x04, 0x17
        /*002a*/ 	.short	(.L_212 - .L_211)
.L_211:
        /*002c*/ 	.word	0x00000000
        /*0030*/ 	.short	0x0002
        /*0032*/ 	.short	0x0010
        /*0034*/ 	.byte	0x00, 0xf0, 0x21, 0x00


	//----- nvinfo : EIATTR_KPARAM_INFO
	.align		4
.L_212:
        /*0038*/ 	.byte	0x04, 0x17
        /*003a*/ 	.short	(.L_214 - .L_213)
.L_213:
        /*003c*/ 	.word	0x00000000
        /*0040*/ 	.short	0x0001
        /*0042*/ 	.short	0x0008
        /*0044*/ 	.byte	0x00, 0xf5, 0x21, 0x00


	//----- nvinfo : EIATTR_KPARAM_INFO
	.align		4
.L_214:
        /*0048*/ 	.byte	0x04, 0x17
        /*004a*/ 	.short	(.L_216 - .L_215)
.L_215:
        /*004c*/ 	.word	0x00000000
        /*0050*/ 	.short	0x0000
        /*0052*/ 	.short	0x0000
        /*0054*/ 	.byte	0x00, 0xf5, 0x21, 0x00


	//----- nvinfo : EIATTR_SPARSE_MMA_MASK
	.align		4
.L_216:
        /*0058*/ 	.byte	0x03, 0x50
        /*005a*/ 	.short	0x0000


	//----- nvinfo : EIATTR_MAXREG_COUNT
	.align		4
        /*005c*/ 	.byte	0x03, 0x1b
        /*005e*/ 	.short	0x00ff


	//----- nvinfo : EIATTR_EXTERNS
	.align		4
        /*0060*/ 	.byte	0x04, 0x0f
        /*0062*/ 	.short	(.L_218 - .L_217)


	//   ....[0]....
	.align		4
.L_217:
        /*0064*/ 	.word	index@(vprintf)


	//----- nvinfo : EIATTR_MERCURY_ISA_VERSION
	.align		4
.L_218:
        /*0068*/ 	.byte	0x03, 0x5f
        /*006a*/ 	.short	0x0101


	//----- nvinfo : EIATTR_VRC_CTA_INIT_COUNT
	.align		4
        /*006c*/ 	.byte	0x02, 0x4a
	.zero		1
	.zero		1


	//----- nvinfo : EIATTR_SYSCALL_OFFSETS
	.align		4
        /*0070*/ 	.byte	0x04, 0x46
        /*0072*/ 	.short	(.L_220 - .L_219)


	//   ....[0]....
.L_219:
        /*0074*/ 	.word	0x00000590


	//   ....[1]....
        /*0078*/ 	.word	0x000006d0


	//   ....[2]....
        /*007c*/ 	.word	0x000008e0


	//   ....[3]....
        /*0080*/ 	.word	0x00000a20


	//   ....[4]....
        /*0084*/ 	.word	0x00000c10


	//   ....[5]....
        /*0088*/ 	.word	0x00000d50


	//   ....[6]....
        /*008c*/ 	.word	0x00000f80


	//   ....[7]....
        /*0090*/ 	.word	0x000010a0


	//   ....[8]....
        /*0094*/ 	.word	0x000013c0


	//   ....[9]....
        /*0098*/ 	.word	0x000014e0


	//----- nvinfo : EIATTR_EXIT_INSTR_OFFSETS
	.align		4
.L_220:
        /*009c*/ 	.byte	0x04, 0x1c
        /*009e*/ 	.short	(.L_222 - .L_221)


	//   ....[0]....
.L_221:
        /*00a0*/ 	.word	0x000000c0


	//   ....[1]....
        /*00a4*/ 	.word	0x00001250


	//   ....[2]....
        /*00a8*/ 	.word	0x00001620


	//----- nvinfo : EIATTR_CRS_STACK_SIZE
	.align		4
.L_222:
        /*00ac*/ 	.byte	0x04, 0x1e
        /*00ae*/ 	.short	(.L_224 - .L_223)
.L_223:
        /*00b0*/ 	.word	0x00000000


	//----- nvinfo : EIATTR_CBANK_PARAM_SIZE
	.align		4
.L_224:
        /*00b4*/ 	.byte	0x03, 0x19
        /*00b6*/ 	.short	0x0028


	//----- nvinfo : EIATTR_PARAM_CBANK
	.align		4
        /*00b8*/ 	.byte	0x04, 0x0a
        /*00ba*/ 	.short	(.L_226 - .L_225)
	.align		4
.L_225:
        /*00bc*/ 	.word	index@(.nv.constant0._Z27complex_modulus_squared_gpuP7__half2Pfxxx)
        /*00c0*/ 	.short	0x0380
        /*00c2*/ 	.short	0x0028


	//----- nvinfo : EIATTR_SW_WAR
	.align		4
.L_226:
        /*00c4*/ 	.byte	0x04, 0x36
        /*00c6*/ 	.short	(.L_228 - .L_227)
.L_227:
        /*00c8*/ 	.word	0x00000008
.L_228:


//--------------------- .nv.info._Z22char2float_reflect_gpuPaP6__halfxxx --------------------------
	.section	.nv.info._Z22char2float_reflect_gpuPaP6__halfxxx,"",@"SHT_CUDA_INFO"
	.sectionflags	@""
	.align	4


	//----- nvinfo : EIATTR_CUDA_API_VERSION
	.align		4
        /*0000*/ 	.byte	0x04, 0x37
        /*0002*/ 	.short	(.L_230 - .L_229)
.L_229:
        /*0004*/ 	.word	0x00000082


	//----- nvinfo : EIATTR_KPARAM_INFO
	.align		4
.L_230:
        /*0008*/ 	.byte	0x04, 0x17
        /*000a*/ 	.short	(.L_232 - .L_231)
.L_231:
        /*000c*/ 	.word	0x00000000
        /*0010*/ 	.short	0x0004
        /*0012*/ 	.short	0x0020
        /*0014*/ 	.byte	0x00, 0xf0, 0x21, 0x00


	//----- nvinfo : EIATTR_KPARAM_INFO
	.align		4
.L_232:
        /*0018*/ 	.byte	0x04, 0x17
        /*001a*/ 	.short	(.L_234 - .L_233)
.L_233:
        /*001c*/ 	.word	0x00000000
        /*0020*/ 	.short	0x0003
        /*0022*/ 	.short	0x0018
        /*0024*/ 	.byte	0x00, 0xf0, 0x21, 0x00


	//----- nvinfo : EIATTR_KPARAM_INFO
	.align		4
.L_234:
        /*0028*/ 	.byte	0x04, 0x17
        /*002a*/ 	.short	(.L_236 - .L_235)
.L_235:
        /*002c*/ 	.word	0x00000000
        /*0030*/ 	.short	0x0002
        /*0032*/ 	.short	0x0010
        /*0034*/ 	.byte	0x00, 0xf0, 0x21, 0x00


	//----- nvinfo : EIATTR_KPARAM_INFO
	.align		4
.L_236:
        /*0038*/ 	.byte	0x04, 0x17
        /*003a*/ 	.short	(.L_238 - .L_237)
.L_237:
        /*003c*/ 	.word	0x00000000
        /*0040*/ 	.short	0x0001
        /*0042*/ 	.short	0x0008
        /*0044*/ 	.byte	0x00, 0xf5, 0x21, 0x00


	//----- nvinfo : EIATTR_KPARAM_INFO
	.align		4
.L_238:
        /*0048*/ 	.byte	0x04, 0x17
        /*004a*/ 	.short	(.L_240 - .L_239)
.L_239:
        /*004c*/ 	.word	0x00000000
        /*0050*/ 	.short	0x0000
        /*0052*/ 	.short	0x0000
        /*0054*/ 	.byte	0x00, 0xf5, 0x21, 0x00


	//----- nvinfo : EIATTR_SPARSE_MMA_MASK
	.align		4
.L_240:
        /*0058*/ 	.byte	0x03, 0x50
        /*005a*/ 	.short	0x0000


	//----- nvinfo : EIATTR_MAXREG_COUNT
	.align		4
        /*005c*/ 	.byte	0x03, 0x1b
        /*005e*/ 	.short	0x00ff


	//----- nvinfo : EIATTR_MERCURY_ISA_VERSION
	.align		4
        /*0060*/ 	.byte	0x03, 0x5f
        /*0062*/ 	.short	0x0101


	//----- nvinfo : EIATTR_VRC_CTA_INIT_COUNT
	.align		4
        /*0064*/ 	.byte	0x02, 0x4a
	.zero		1
	.zero		1


	//----- nvinfo : EIATTR_EXIT_INSTR_OFFSETS
	.align		4
        /*0068*/ 	.byte	0x04, 0x1c
        /*006a*/ 	.short	(.L_242 - .L_241)


	//   ....[0]....
.L_241:
        /*006c*/ 	.word	0x00000050


	//   ....[1]....
        /*0070*/ 	.word	0x00001d00


	//   ....[2]....
        /*0074*/ 	.word	0x00001ea0


	//----- nvinfo : EIATTR_CBANK_PARAM_SIZE
	.align		4
.L_242:
        /*0078*/ 	.byte	0x03, 0x19
        /*007a*/ 	.short	0x0028


	//----- nvinfo : EIATTR_PARAM_CBANK
	.align		4
        /*007c*/ 	.byte	0x04, 0x0a
        /*007e*/ 	.short	(.L_244 - .L_243)
	.align		4
.L_243:
        /*0080*/ 	.word	index@(.nv.constant0._Z22char2float_reflect_gpuPaP6__halfxxx)
        /*0084*/ 	.short	0x0380
        /*0086*/ 	.short	0x0028


	//----- nvinfo : EIATTR_SW_WAR
	.align		4
.L_244:
        /*0088*/ 	.byte	0x04, 0x36
        /*008a*/ 	.short	(.L_246 - .L_245)
.L_245:
        /*008c*/ 	.word	0x00000008
.L_246:


//--------------------- .nv.info._Z32char2float_interlace_reflect_gpuPaP6__halfxxx --------------------------
	.section	.nv.info._Z32char2float_interlace_reflect_gpuPaP6__halfxxx,"",@"SHT_CUDA_INFO"
	.sectionflags	@""
	.align	4


	//----- nvinfo : EIATTR_CUDA_API_VERSION
	.align		4
        /*0000*/ 	.byte	0x04, 0x37
        /*0002*/ 	.short	(.L_248 - .L_247)
.L_247:
        /*0004*/ 	.word	0x00000082


	//----- nvinfo : EIATTR_KPARAM_INFO
	.align		4
.L_248:
        /*0008*/ 	.byte	0x04, 0x17
        /*000a*/ 	.short	(.L_250 - .L_249)
.L_249:
        /*000c*/ 	.word	0x00000000
        /*0010*/ 	.short	0x0004
        /*0012*/ 	.short	0x0020
        /*0014*/ 	.byte	0x00, 0xf0, 0x21, 0x00


	//----- nvinfo : EIATTR_KPARAM_INFO
	.align		4
.L_250:
        /*0018*/ 	.byte	0x04, 0x17
        /*001a*/ 	.short	(.L_252 - .L_251)
.L_251:
        /*001c*/ 	.word	0x00000000
        /*0020*/ 	.short	0x0003
        /*0022*/ 	.short	0x0018
        /*0024*/ 	.byte	0x00, 0xf0, 0x21, 0x00


	//----- nvinfo : EIATTR_KPARAM_INFO
	.align		4
.L_252:
        /*0028*/ 	.byte	0x04, 0x17
        /*002a*/ 	.short	(.L_254 - .L_253)
.L_253:
        /*002c*/ 	.word	0x00000000
        /*0030*/ 	.short	0x0002
        /*0032*/ 	.short	0x0010
        /*0034*/ 	.byte	0x00, 0xf0, 0x21, 0x00


	//----- nvinfo : EIATTR_KPARAM_INFO
	.align		4
.L_254:
        /*0038*/ 	.byte	0x04, 0x17
        /*003a*/ 	.short	(.L_256 - .L_255)
.L_255:
        /*003c*/ 	.word	0x00000000
        /*0040*/ 	.short	0x0001
        /*0042*/ 	.short	0x0008
        /*0044*/ 	.byte	0x00, 0xf5, 0x21, 0x00


	//----- nvinfo : EIATTR_KPARAM_INFO
	.align		4
.L_256:
        /*0048*/ 	.byte	0x04, 0x17
        /*004a*/ 	.short	(.L_258 - .L_257)
.L_257:
        /*004c*/ 	.word	0x00000000
        /*0050*/ 	.short	0x0000
        /*0052*/ 	.short	0x0000
        /*0054*/ 	.byte	0x00, 0xf5, 0x21, 0x00


	//----- nvinfo : EIATTR_SPARSE_MMA_MASK
	.align		4
.L_258:
        /*0058*/ 	.byte	0x03, 0x50
        /*005a*/ 	.short	0x0000


	//----- nvinfo : EIATTR_MAXREG_COUNT
	.align		4
        /*005c*/ 	.byte	0x03, 0x1b
        /*005e*/ 	.short	0x00ff


	//----- nvinfo : EIATTR_MERCURY_ISA_VERSION
	.align		4
        /*0060*/ 	.byte	0x03, 0x5f
        /*0062*/ 	.short	0x0101


	//----- nvinfo : EIATTR_VRC_CTA_INIT_COUNT
	.align		4
        /*0064*/ 	.byte	0x02, 0x4a
	.zero		1
	.zero		1


	//----- nvinfo : EIATTR_EXIT_INSTR_OFFSETS
	.align		4
        /*0068*/ 	.byte	0x04, 0x1c
        /*006a*/ 	.short	(.L_260 - .L_259)


	//   ....[0]....
.L_259:
        /*006c*/ 	.word	0x000000f0


	//   ....[1]....
        /*0070*/ 	.word	0x00000b20


	//   ....[2]....
        /*0074*/ 	.word	0x00000d30


	//----- nvinfo : EIATTR_CBANK_PARAM_SIZE
	.align		4
.L_260:
        /*0078*/ 	.byte	0x03, 0x19
        /*007a*/ 	.short	0x0028


	//----- nvinfo : EIATTR_PARAM_CBANK
	.align		4
        /*007c*/ 	.byte	0x04, 0x0a
        /*007e*/ 	.short	(.L_262 - .L_261)
	.align		4
.L_261:
        /*0080*/ 	.word	index@(.nv.constant0._Z32char2float_interlace_reflect_gpuPaP6__halfxxx)
        /*0084*/ 	.short	0x0380
        /*0086*/ 	.short	0x0028


	//----- nvinfo : EIATTR_SW_WAR
	.align		4
.L_262:
        /*0088*/ 	.byte	0x04, 0x36
        /*008a*/ 	.short	(.L_264 - .L_263)
.L_263:
        /*008c*/ 	.word	0x00000008
.L_264:


//--------------------- .nv.info._Z14char2float_gpuPaP6__halfxxx --------------------------
	.section	.nv.info._Z14char2float_gpuPaP6__halfxxx,"",@"SHT_CUDA_INFO"
	.sectionflags	@""
	.align	4


	//----- nvinfo : EIATTR_CUDA_API_VERSION
	.align		4
        /*0000*/ 	.byte	0x04, 0x37
        /*0002*/ 	.short	(.L_266 - .L_265)
.L_265:
        /*0004*/ 	.word	0x00000082


	//----- nvinfo : EIATTR_KPARAM_INFO
	.align		4
.L_266:
        /*0008*/ 	.byte	0x04, 0x17
        /*000a*/ 	.short	(.L_268 - .L_267)
.L_267:
        /*000c*/ 	.word	0x00000000
        /*0010*/ 	.short	0x0004
        /*0012*/ 	.short	0x0020
        /*0014*/ 	.byte	0x00, 0xf0, 0x21, 0x00


	//----- nvinfo : EIATTR_KPARAM_INFO
	.align		4
.L_268:
        /*0018*/ 	.byte	0x04, 0x17
        /*001a*/ 	.short	(.L_270 - .L_269)
.L_269:
        /*001c*/ 	.word	0x00000000
        /*0020*/ 	.short	0x0003
        /*0022*/ 	.short	0x0018
        /*0024*/ 	.byte	0x00, 0xf0, 0x21, 0x00


	//----- nvinfo : EIATTR_KPARAM_INFO
	.align		4
.L_270:
        /*0028*/ 	.byte	0x04, 0x17
        /*002a*/ 	.short	(.L_272 - .L_271)
.L_271:
        /*002c*/ 	.word	0x00000000
        /*0030*/ 	.short	0x0002
        /*0032*/ 	.short	0x0010
        /*0034*/ 	.byte	0x00, 0xf0, 0x21, 0x00


	//----- nvinfo : EIATTR_KPARAM_INFO
	.align		4
.L_272:
        /*0038*/ 	.byte	0x04, 0x17
        /*003a*/ 	.short	(.L_274 - .L_273)
.L_273:
        /*003c*/ 	.word	0x00000000
        /*0040*/ 	.short	0x0001
        /*0042*/ 	.short	0x0008
        /*0044*/ 	.byte	0x00, 0xf5, 0x21, 0x00


	//----- nvinfo : EIATTR_KPARAM_INFO
	.align		4
.L_274:
        /*0048*/ 	.byte	0x04, 0x17
        /*004a*/ 	.short	(.L_276 - .L_275)
.L_275:
        /*004c*/ 	.word	0x00000000
        /*0050*/ 	.short	0x0000
        /*0052*/ 	.short	0x0000
        /*0054*/ 	.byte	0x00, 0xf5, 0x21, 0x00


	//----- nvinfo : EIATTR_SPARSE_MMA_MASK
	.align		4
.L_276:
        /*0058*/ 	.byte	0x03, 0x50
        /*005a*/ 	.short	0x0000


	//----- nvinfo : EIATTR_MAXREG_COUNT
	.align		4
        /*005c*/ 	.byte	0x03, 0x1b
        /*005e*/ 	.short	0x00ff


	//----- nvinfo : EIATTR_MERCURY_ISA_VERSION
	.align		4
        /*0060*/ 	.byte	0x03, 0x5f
        /*0062*/ 	.short	0x0101


	//----- nvinfo : EIATTR_VRC_CTA_INIT_COUNT
	.align		4
        /*0064*/ 	.byte	0x02, 0x4a
	.zero		1
	.zero		1


	//----- nvinfo : EIATTR_EXIT_INSTR_OFFSETS
	.align		4
        /*0068*/ 	.byte	0x04, 0x1c
        /*006a*/ 	.short	(.L_278 - .L_277)


	//   ....[0]....
.L_277:
        /*006c*/ 	.word	0x00000050


	//   ....[1]....
        /*0070*/ 	.word	0x00001bc0


	//   ....[2]....
        /*0074*/ 	.word	0x00001d80


	//----- nvinfo : EIATTR_CBANK_PARAM_SIZE
	.align		4
.L_278:
        /*0078*/ 	.byte	0x03, 0x19
        /*007a*/ 	.short	0x0028


	//----- nvinfo : EIATTR_PARAM_CBANK
	.align		4
        /*007c*/ 	.byte	0x04, 0x0a
        /*007e*/ 	.short	(.L_280 - .L_279)
	.align		4
.L_279:
        /*0080*/ 	.word	index@(.nv.constant0._Z14char2float_gpuPaP6__halfxxx)
        /*0084*/ 	.short	0x0380
        /*0086*/ 	.short	0x0028


	//----- nvinfo : EIATTR_SW_WAR
	.align		4
.L_280:
        /*0088*/ 	.byte	0x04, 0x36
        /*008a*/ 	.short	(.L_282 - .L_281)
.L_281:
        /*008c*/ 	.word	0x00000008
.L_282:


//--------------------- .nv.info._Z24char2float_interlace_gpuPaP6__halfxxx --------------------------
	.section	.nv.info._Z24char2float_interlace_gpuPaP6__halfxxx,"",@"SHT_CUDA_INFO"
	.sectionflags	@""
	.align	4


	//----- nvinfo : EIATTR_CUDA_API_VERSION
	.align		4
        /*0000*/ 	.byte	0x04, 0x37
        /*0002*/ 	.short	(.L_284 - .L_283)
.L_283:
        /*0004*/ 	.word	0x00000082


	//----- nvinfo : EIATTR_KPARAM_INFO
	.align		4
.L_284:
        /*0008*/ 	.byte	0x04, 0x17
        /*000a*/ 	.short	(.L_286 - .L_285)
.L_285:
        /*000c*/ 	.word	0x00000000
        /*0010*/ 	.short	0x0004
        /*0012*/ 	.short	0x0020
        /*0014*/ 	.byte	0x00, 0xf0, 0x21, 0x00


	//----- nvinfo : EIATTR_KPARAM_INFO
	.align		4
.L_286:
        /*0018*/ 	.byte	0x04, 0x17
        /*001a*/ 	.short	(.L_288 - .L_287)
.L_287:
        /*001c*/ 	.word	0x00000000
        /*0020*/ 	.short	0x0003
        /*0022*/ 	.short	0x0018
        /*0024*/ 	.byte	0x00, 0xf0, 0x21, 0x00


	//----- nvinfo : EIATTR_KPARAM_INFO
	.align		4
.L_288:
        /*0028*/ 	.byte	0x04, 0x17
        /*002a*/ 	.short	(.L_290 - .L_289)
.L_289:
        /*002c*/ 	.word	0x00000000
        /*0030*/ 	.short	0x0002
        /*0032*/ 	.short	0x0010
        /*0034*/ 	.byte	0x00, 0xf0, 0x21, 0x00


	//----- nvinfo : EIATTR_KPARAM_INFO
	.align		4
.L_290:
        /*0038*/ 	.byte	0x04, 0x17
        /*003a*/ 	.short	(.L_292 - .L_291)
.L_291:
        /*003c*/ 	.word	0x00000000
        /*0040*/ 	.short	0x0001
        /*0042*/ 	.short	0x0008
        /*0044*/ 	.byte	0x00, 0xf5, 0x21, 0x00


	//----- nvinfo : EIATTR_KPARAM_INFO
	.align		4
.L_292:
        /*0048*/ 	.byte	0x04, 0x17
        /*004a*/ 	.short	(.L_294 - .L_293)
.L_293:
        /*004c*/ 	.word	0x00000000
        /*0050*/ 	.short	0x0000
        /*0052*/ 	.short	0x0000
        /*0054*/ 	.byte	0x00, 0xf5, 0x21, 0x00


	//----- nvinfo : EIATTR_SPARSE_MMA_MASK
	.align		4
.L_294:
        /*0058*/ 	.byte	0x03, 0x50
        /*005a*/ 	.short	0x0000


	//----- nvinfo : EIATTR_MAXREG_COUNT
	.align		4
        /*005c*/ 	.byte	0x03, 0x1b
        /*005e*/ 	.short	0x00ff


	//----- nvinfo : EIATTR_MERCURY_ISA_VERSION
	.align		4
        /*0060*/ 	.byte	0x03, 0x5f
        /*0062*/ 	.short	0x0101


	//----- nvinfo : EIATTR_VRC_CTA_INIT_COUNT
	.align		4
        /*0064*/ 	.byte	0x02, 0x4a
	.zero		1
	.zero		1


	//----- nvinfo : EIATTR_EXIT_INSTR_OFFSETS
	.align		4
        /*0068*/ 	.byte	0x04, 0x1c
        /*006a*/ 	.short	(.L_296 - .L_295)


	//   ....[0]....
.L_295:
        /*006c*/ 	.word	0x000000c0


	//   ....[1]....
        /*0070*/ 	.word	0x000009e0


	//   ....[2]....
        /*0074*/ 	.word	0x00000c00


	//----- nvinfo : EIATTR_CBANK_PARAM_SIZE
	.align		4
.L_296:
        /*0078*/ 	.byte	0x03, 0x19
        /*007a*/ 	.short	0x0028


	//----- nvinfo : EIATTR_PARAM_CBANK
	.align		4
        /*007c*/ 	.byte	0x04, 0x0a
        /*007e*/ 	.short	(.L_298 - .L_297)
	.align		4
.L_297:
        /*0080*/ 	.word	index@(.nv.constant0._Z24char2float_interlace_gpuPaP6__halfxxx)
        /*0084*/ 	.short	0x0380
        /*0086*/ 	.short	0x0028


	//----- nvinfo : EIATTR_SW_WAR
	.align		4
.L_298:
        /*0088*/ 	.byte	0x04, 0x36
        /*008a*/ 	.short	(.L_300 - .L_299)
.L_299:
        /*008c*/ 	.word	0x00000008
.L_300:


//--------------------- .nv.callgraph             --------------------------
	.section	.nv.callgraph,"",@"SHT_CUDA_CALLGRAPH"
	.align	4
	.sectionentsize	8
	.align		4
        /*0000*/ 	.word	0x00000000
	.align		4
        /*0004*/ 	.word	0xffffffff
	.align		4
        /*0008*/ 	.word	index@(_Z20kernal_call_test_gpuv)
	.align		4
        /*000c*/ 	.word	index@(vprintf)
	.align		4
        /*0010*/ 	.word	index@(_Z30kernal_parameter_pass_test_gpuasixfd)
	.align		4
        /*0014*/ 	.word	index@(vprintf)
	.align		4
        /*0018*/ 	.word	index@(_Z19kernal_add_test_gpuPvS_S_)
	.align		4
        /*001c*/ 	.word	index@(vprintf)
	.align		4
        /*0020*/ 	.word	index@(_Z37complex_modulus_squared_interlace_gpuP7__half2Pfxffxx)
	.align		4
        /*0024*/ 	.word	index@(vprintf)
	.align		4
        /*0028*/ 	.word	index@(_Z27complex_modulus_squared_gpuP7__half2Pfxxx)
	.align		4
        /*002c*/ 	.word	index@(vprintf)
	.align		4
        /*0030*/ 	.word	0x00000000
	.align		4
        /*0034*/ 	.word	0xfffffffe
	.align		4
        /*0038*/ 	.word	0x00000000
	.align		4
        /*003c*/ 	.word	0xfffffffd
	.align		4
        /*0040*/ 	.word	0x00000000
	.align		4
        /*0044*/ 	.word	0xfffffffc


//--------------------- .nv.constant4             --------------------------
	.section	.nv.constant4,"a",@progbits
	.align	8
	.align		8
.nv.constant4:
        /*0000*/ 	.dword	vprintf
	.align		8
        /*0008*/ 	.dword	$str
	.align		8
        /*0010*/ 	.dword	$str$1
	.align		8
        /*0018*/ 	.dword	$str$2
	.align		8
        /*0020*/ 	.dword	$str$3
	.align		8
        /*0028*/ 	.dword	$str$4
	.align		8
        /*0030*/ 	.dword	$str$5
	.align		8
        /*0038*/ 	.dword	$str$6


//--------------------- .text._Z20kernal_call_test_gpuv --------------------------
	.section	.text._Z20kernal_call_test_gpuv,"ax",@progbits
	.align	128
        .global         _Z20kernal_call_test_gpuv
        .type           _Z20kernal_call_test_gpuv,@function
        .size           _Z20kernal_call_test_gpuv,(.L_x_133 - _Z20kernal_call_test_gpuv)
        .other          _Z20kernal_call_test_gpuv,@"STO_CUDA_ENTRY STV_DEFAULT"
_Z20kernal_call_test_gpuv:
.text._Z20kernal_call_test_gpuv:
[----:B------:R-:W0:Y:S01]  /*0000*/  LDC R1, c[0x0][0x37c] ;  /* 0x0000df00ff017b82 */ /* 0x000e220000000800 */
[----:B------:R-:W1:Y:S01]  /*0010*/  S2R R10, SR_TID.X ;  /* 0x00000000000a7919 */ /* 0x000e620000002100 */
[----:B0-----:R-:W-:Y:S01]  /*0020*/  VIADD R1, R1, 0xfffffff8 ;  /* 0xfffffff801017836 */ /* 0x001fe20000000000 */
[----:B------:R-:W-:Y:S01]  /*0030*/  MOV R2, 0x0 ;  /* 0x0000000000027802 */ /* 0x000fe20000000f00 */
[----:B------:R-:W0:Y:S01]  /*0040*/  LDCU UR4, c[0x0][0x2f8] ;  /* 0x00005f00ff0477ac */ /* 0x000e220008000800 */
[----:B------:R-:W1:Y:S03]  /*0050*/  S2R R11, SR_CTAID.X ;  /* 0x00000000000b7919 */ /* 0x000e660000002500 */
[----:B------:R2:W3:Y:S01]  /*0060*/  LDC.64 R8, c[0x4][R2] ;  /* 0x0100000002087b82 */ /* 0x0004e20000000a00 */
[----:B------:R-:W4:Y:S01]  /*0070*/  LDCU.64 UR6, c[0x4][0x28] ;  /* 0x01000500ff0677ac */ /* 0x000f220008000a00 */
[----:B------:R-:W5:Y:S01]  /*0080*/  LDCU UR5, c[0x0][0x2fc] ;  /* 0x00005f80ff0577ac */ /* 0x000f620008000800 */
[----:B0-----:R-:W-:Y:S01]  /*0090*/  IADD3 R6, P0, PT, R1, UR4, RZ ;  /* 0x0000000401067c10 */ /* 0x001fe2000ff1e0ff */
[----:B----4-:R-:W-:-:S02]  /*00a0*/  IMAD.U32 R4, RZ, RZ, UR6 ;  /* 0x00000006ff047e24 */ /* 0x010fc4000f8e00ff */
[----:B------:R-:W-:Y:S01]  /*00b0*/  IMAD.U32 R5, RZ, RZ, UR7 ;  /* 0x00000007ff057e24 */ /* 0x000fe2000f8e00ff */
[----:B-----5:R-:W-:Y:S01]  /*00c0*/  IADD3.X R7, PT, PT, RZ, UR5, RZ, P0, !PT ;  /* 0x00000005ff077c10 */ /* 0x020fe200087fe4ff */
[----:B-1----:R2:W-:Y:S08]  /*00d0*/  STL.64 [R1], R10 ;  /* 0x0000000a01007387 */ /* 0x0025f00000100a00 */
[----:B------:R-:W-:-:S07]  /*00e0*/  LEPC R20, `(.L_x_0) ;  /* 0x000000001014794e */ /* 0x000fce0000000000 */
[----:B--23--:R-:W-:Y:S05]  /*00f0*/  CALL.ABS.NOINC R8 ;  /* 0x0000000008007343 */ /* 0x00cfea0003c00000 */
.L_x_0:
[----:B------:R-:W0:Y:S01]  /*0100*/  LDC.64 R2, c[0x4][R2] ;  /* 0x0100000002027b82 */ /* 0x000e220000000a00 */
[----:B------:R-:W1:Y:S01]  /*0110*/  LDCU.64 UR4, c[0x4][0x38] ;  /* 0x01000700ff0477ac */ /* 0x000e620008000a00 */
[----:B------:R-:W-:Y:S01]  /*0120*/  CS2R R6, SRZ ;  /* 0x0000000000067805 */ /* 0x000fe2000001ff00 */
[----:B-1----:R-:W-:Y:S01]  /*0130*/  IMAD.U32 R4, RZ, RZ, UR4 ;  /* 0x00000004ff047e24 */ /* 0x002fe2000f8e00ff */
[----:B------:R-:W-:-:S07]  /*0140*/  MOV R5, UR5 ;  /* 0x0000000500057c02 */ /* 0x000fce0008000f00 */
[----:B------:R-:W-:-:S07]  /*0150*/  LEPC R20, `(.L_x_1) ;  /* 0x000000001014794e */ /* 0x000fce0000000000 */
[----:B0-----:R-:W-:Y:S05]  /*0160*/  CALL.ABS.NOINC R2 ;  /* 0x0000000002007343 */ /* 0x001fea0003c00000 */
.L_x_1:
[----:B------:R-:W-:Y:S05]  /*0170*/  EXIT ;  /* 0x000000000000794d */ /* 0x000fea0003800000 */
.L_x_2:
[----:B------:R-:W-:-:S00]  /*0180*/  BRA `(.L_x_2) ;  /* 0xfffffffc00fc7947 */ /* 0x000fc0000383ffff */
[----:B------:R-:W-:-:S00]  /*0190*/  NOP ;  /* 0x0000000000007918 */ /* 0x000fc00000000000 */
        /* <DEDUP_REMOVED lines=14> */
.L_x_133:


//--------------------- .text._Z30kernal_parameter_pass_test_gpuasixfd --------------------------
	.section	.text._Z30kernal_parameter_pass_test_gpuasixfd,"ax",@progbits
	.align	128
        .global         _Z30kernal_parameter_pass_test_gpuasixfd
        .type           _Z30kernal_parameter_pass_test_gpuasixfd,@function
        .size           _Z30kernal_parameter_pass_test_gpuasixfd,(.L_x_134 - _Z30kernal_parameter_pass_test_gpuasixfd)
        .other          _Z30kernal_parameter_pass_test_gpuasixfd,@"STO_CUDA_ENTRY STV_DEFAULT"
_Z30kernal_parameter_pass_test_gpuasixfd:
.text._Z30kernal_parameter_pass_test_gpuasixfd:
[----:B------:R-:W0:Y:S01]  /*0000*/  LDC R1, c[0x0][0x37c] ;  /* 0x0000df00ff017b82 */ /* 0x000e220000000800 */
[----:B------:R-:W1:Y:S01]  /*0010*/  S2R R10, SR_TID.X ;  /* 0x00000000000a7919 */ /* 0x000e620000002100 */
[----:B------:R-:W2:Y:S01]  /*0020*/  LDCU UR4, c[0x0][0x2f8] ;  /* 0x00005f00ff0477ac */ /* 0x000ea20008000800 */
[----:B0-----:R-:W-:-:S05]  /*0030*/  VIADD R1, R1, 0xffffffd8 ;  /* 0xffffffd801017836 */ /* 0x001fca0000000000 */
[----:B------:R-:W0:Y:S01]  /*0040*/  LDC.U16 R17, c[0x0][0x382] ;  /* 0x0000e080ff117b82 */ /* 0x000e220000000400 */
[----:B------:R-:W1:Y:S01]  /*0050*/  S2R R11, SR_CTAID.X ;  /* 0x00000000000b7919 */ /* 0x000e620000002500 */
[----:B------:R-:W-:Y:S01]  /*0060*/  MOV R2, 0x0 ;  /* 0x0000000000027802 */ /* 0x000fe20000000f00 */
[----:B------:R-:W3:Y:S01]  /*0070*/  LDCU UR5, c[0x0][0x2fc] ;  /* 0x00005f80ff0577ac */ /* 0x000ee20008000800 */
[----:B------:R-:W4:Y:S04]  /*0080*/  LDCU.64 UR6, c[0x4][0x28] ;  /* 0x01000500ff0677ac */ /* 0x000f280008000a00 */
[----:B------:R5:W5:Y:S01]  /*0090*/  LDC.64 R8, c[0x4][R2] ;  /* 0x0100000002087b82 */ /* 0x000b620000000a00 */
[----:B--2---:R-:W-:-:S05]  /*00a0*/  IADD3 R19, P0, PT, R1, UR4, RZ ;  /* 0x0000000401137c10 */ /* 0x004fca000ff1e0ff */
[----:B---3--:R-:W-:Y:S02]  /*00b0*/  IMAD.X R18, RZ, RZ, UR5, P0 ;  /* 0x00000005ff127e24 */ /* 0x008fe400080e06ff */
[----:B------:R-:W-:Y:S01]  /*00c0*/  IMAD.MOV.U32 R6, RZ, RZ, R19 ;  /* 0x000000ffff067224 */ /* 0x000fe200078e0013 */
[----:B0-----:R-:W-:Y:S01]  /*00d0*/  PRMT R17, R17, 0x9910, RZ ;  /* 0x0000991011117816 */ /* 0x001fe200000000ff */
[----:B----4-:R-:W-:Y:S01]  /*00e0*/  IMAD.U32 R4, RZ, RZ, UR6 ;  /* 0x00000006ff047e24 */ /* 0x010fe2000f8e00ff */
[----:B------:R-:W-:Y:S01]  /*00f0*/  MOV R5, UR7 ;  /* 0x0000000700057c02 */ /* 0x000fe20008000f00 */
[----:B------:R-:W-:Y:S01]  /*0100*/  IMAD.MOV.U32 R7, RZ, RZ, R18 ;  /* 0x000000ffff077224 */ /* 0x000fe200078e0012 */
[----:B-1----:R0:W-:Y:S06]  /*0110*/  STL.64 [R1], R10 ;  /* 0x0000000a01007387 */ /* 0x0021ec0000100a00 */
[----:B------:R-:W-:-:S07]  /*0120*/  LEPC R20, `(.L_x_3) ;  /* 0x000000001014794e */ /* 0x000fce0000000000 */
[----:B0----5:R-:W-:Y:S05]  /*0130*/  CALL.ABS.NOINC R8 ;  /* 0x0000000008007343 */ /* 0x021fea0003c00000 */
.L_x_3:
[----:B------:R-:W0:Y:S01]  /*0140*/  LDCU UR4, c[0x0][0x390] ;  /* 0x00007200ff0477ac */ /* 0x000e220008000800 */
[----:B------:R-:W1:Y:S01]  /*0150*/  LDC.U8 R3, c[0x0][0x380] ;  /* 0x0000e000ff037b82 */ /* 0x000e620000000000 */
[----:B------:R-:W-:Y:S01]  /*0160*/  IMAD.MOV.U32 R6, RZ, RZ, R19 ;  /* 0x000000ffff067224 */ /* 0x000fe200078e0013 */
[----:B------:R-:W-:-:S06]  /*0170*/  MOV R7, R18 ;  /* 0x0000001200077202 */ /* 0x000fcc0000000f00 */
[----:B------:R-:W2:Y:S08]  /*0180*/  LDC.64 R10, c[0x0][0x388] ;  /* 0x0000e200ff0a7b82 */ /* 0x000eb00000000a00 */
[----:B------:R-:W3:Y:S01]  /*0190*/  LDC.64 R12, c[0x0][0x398] ;  /* 0x0000e600ff0c7b82 */ /* 0x000ee20000000a00 */
[----:B0-----:R-:W0:Y:S01]  /*01a0*/  F2F.F64.F32 R8, UR4 ;  /* 0x0000000400087d10 */ /* 0x001e220008201800 */
[----:B------:R-:W4:Y:S06]  /*01b0*/  LDCU.64 UR4, c[0x4][0x30] ;  /* 0x01000600ff0477ac */ /* 0x000f2c0008000a00 */
[----:B------:R-:W5:Y:S01]  /*01c0*/  LDC R0, c[0x0][0x384] ;  /* 0x0000e100ff007b82 */ /* 0x000f620000000800 */
[----:B-1----:R-:W-:-:S05]  /*01d0*/  PRMT R16, R3, 0x8880, RZ ;  /* 0x0000888003107816 */ /* 0x002fca00000000ff */
[----:B------:R1:W-:Y:S02]  /*01e0*/  STL.64 [R1], R16 ;  /* 0x0000001001007387 */ /* 0x0003e40000100a00 */
[----:B------:R-:W1:Y:S02]  /*01f0*/  LDC.64 R2, c[0x4][R2] ;  /* 0x0100000002027b82 */ /* 0x000e640000000a00 */
[----:B0-----:R0:W-:Y:S01]  /*0200*/  STL.64 [R1+0x18], R8 ;  /* 0x0000180801007387 */ /* 0x0011e20000100a00 */
[----:B----4-:R-:W-:Y:S01]  /*0210*/  MOV R4, UR4 ;  /* 0x0000000400047c02 */ /* 0x010fe20008000f00 */
[----:B------:R-:W-:Y:S02]  /*0220*/  IMAD.U32 R5, RZ, RZ, UR5 ;  /* 0x00000005ff057e24 */ /* 0x000fe4000f8e00ff */
[----:B--2---:R0:W-:Y:S04]  /*0230*/  STL.64 [R1+0x10], R10 ;  /* 0x0000100a01007387 */ /* 0x0041e80000100a00 */
[----:B---3--:R0:W-:Y:S04]  /*0240*/  STL.64 [R1+0x20], R12 ;  /* 0x0000200c01007387 */ /* 0x0081e80000100a00 */
[----:B-----5:R0:W-:Y:S02]  /*0250*/  STL [R1+0x8], R0 ;  /* 0x0000080001007387 */ /* 0x0201e40000100800 */
[----:B------:R-:W-:-:S07]  /*0260*/  LEPC R20, `(.L_x_4) ;  /* 0x000000001014794e */ /* 0x000fce0000000000 */
[----:B01----:R-:W-:Y:S05]  /*0270*/  CALL.ABS.NOINC R2 ;  /* 0x0000000002007343 */ /* 0x003fea0003c00000 */
.L_x_4:
[----:B------:R-:W-:Y:S05]  /*0280*/  EXIT ;  /* 0x000000000000794d */ /* 0x000fea0003800000 */
.L_x_5:
        /* <DEDUP_REMOVED lines=15> */
.L_x_134:


//--------------------- .text._Z19kernal_add_test_gpuPvS_S_ --------------------------
	.section	.text._Z19kernal_add_test_gpuPvS_S_,"ax",@progbits
	.align	128
        .global         _Z19kernal_add_test_gpuPvS_S_
        .type           _Z19kernal_add_test_gpuPvS_S_,@function
        .size           _Z19kernal_add_test_gpuPvS_S_,(.L_x_135 - _Z19kernal_add_test_gpuPvS_S_)
        .other          _Z19kernal_add_test_gpuPvS_S_,@"STO_CUDA_ENTRY STV_DEFAULT"
_Z19kernal_add_test_gpuPvS_S_:
.text._Z19kernal_add_test_gpuPvS_S_:
[----:B------:R-:W0:Y:S01]  /*0000*/  LDC R1, c[0x0][0x37c] ;  /* 0x0000df00ff017b82 */ /* 0x000e220000000800 */
[----:B------:R-:W1:Y:S01]  /*0010*/  S2R R8, SR_TID.X ;  /* 0x0000000000087919 */ /* 0x000e620000002100 */
[----:B------:R-:W1:Y:S01]  /*0020*/  LDCU.128 UR8, c[0x0][0x380] ;  /* 0x00007000ff0877ac */ /* 0x000e620008000c00 */
[----:B0-----:R-:W-:Y:S01]  /*0030*/  VIADD R1, R1, 0xfffffff8 ;  /* 0xfffffff801017836 */ /* 0x001fe20000000000 */
[----:B------:R-:W0:Y:S01]  /*0040*/  LDCU.64 UR4, c[0x0][0x358] ;  /* 0x00006b00ff0477ac */ /* 0x000e220008000a00 */
[----:B------:R-:W2:Y:S01]  /*0050*/  S2R R9, SR_CTAID.X ;  /* 0x0000000000097919 */ /* 0x000ea20000002500 */
[----:B------:R-:W3:Y:S01]  /*0060*/  LDCU.64 UR6, c[0x0][0x390] ;  /* 0x00007200ff0677ac */ /* 0x000ee20008000a00 */
[C---:B-1----:R-:W-:Y:S02]  /*0070*/  IADD3 R6, P1, PT, R8.reuse, UR10, RZ ;  /* 0x0000000a08067c10 */ /* 0x042fe4000ff3e0ff */
[----:B------:R-:W-:-:S03]  /*0080*/  IADD3 R4, P0, PT, R8, UR8, RZ ;  /* 0x0000000808047c10 */ /* 0x000fc6000ff1e0ff */
[----:B------:R-:W-:Y:S02]  /*0090*/  IMAD.X R7, RZ, RZ, UR11, P1 ;  /* 0x0000000bff077e24 */ /* 0x000fe400088e06ff */
[----:B------:R-:W-:Y:S01]  /*00a0*/  IMAD.X R5, RZ, RZ, UR9, P0 ;  /* 0x00000009ff057e24 */ /* 0x000fe200080e06ff */
[----:B------:R-:W-:Y:S01]  /*00b0*/  MOV R2, 0x0 ;  /* 0x0000000000027802 */ /* 0x000fe20000000f00 */
[----:B--2---:R1:W-:Y:S01]  /*00c0*/  STL.64 [R1], R8 ;  /* 0x0000000801007387 */ /* 0x0043e20000100a00 */
[----:B------:R-:W2:Y:S03]  /*00d0*/  LDCU.64 UR8, c[0x4][0x20] ;  /* 0x01000400ff0877ac */ /* 0x000ea60008000a00 */
[----:B0-----:R2:W4:Y:S04]  /*00e0*/  LDG.E.U8 R0, desc[UR4][R4.64] ;  /* 0x0000000404007981 */ /* 0x001528000c1e1100 */
[----:B------:R0:W4:Y:S01]  /*00f0*/  LDG.E.U8 R7, desc[UR4][R6.64] ;  /* 0x0000000406077981 */ /* 0x000122000c1e1100 */
[----:B---3--:R-:W-:Y:S01]  /*0100*/  IADD3 R10, P0, PT, R8, UR6, RZ ;  /* 0x00000006080a7c10 */ /* 0x008fe2000ff1e0ff */
[----:B------:R-:W0:Y:S01]  /*0110*/  LDCU UR6, c[0x0][0x2f8] ;  /* 0x00005f00ff0677ac */ /* 0x000e220008000800 */
[----:B------:R-:W3:Y:S03]  /*0120*/  LDC.64 R2, c[0x4][R2] ;  /* 0x0100000002027b82 */ /* 0x000ee60000000a00 */
[----:B------:R-:W-:-:S02]  /*0130*/  IMAD.X R11, RZ, RZ, UR7, P0 ;  /* 0x00000007ff0b7e24 */ /* 0x000fc400080e06ff */
[----:B--2---:R-:W-:Y:S02]  /*0140*/  IMAD.U32 R4, RZ, RZ, UR8 ;  /* 0x00000008ff047e24 */ /* 0x004fe4000f8e00ff */
[----:B------:R-:W-:Y:S01]  /*0150*/  IMAD.U32 R5, RZ, RZ, UR9 ;  /* 0x00000009ff057e24 */ /* 0x000fe2000f8e00ff */
[----:B0-----:R-:W-:Y:S02]  /*0160*/  IADD3 R6, P0, PT, R1, UR6, RZ ;  /* 0x0000000601067c10 */ /* 0x001fe4000ff1e0ff */
[----:B----4-:R-:W-:-:S05]  /*0170*/  IADD3 R0, PT, PT, R0, R7, RZ ;  /* 0x0000000700007210 */ /* 0x010fca0007ffe0ff */
[----:B------:R1:W-:Y:S01]  /*0180*/  STG.E.U8 desc[UR4][R10.64], R0 ;  /* 0x000000000a007986 */ /* 0x0003e2000c101104 */
[----:B------:R-:W0:Y:S02]  /*0190*/  LDCU UR4, c[0x0][0x2fc] ;  /* 0x00005f80ff0477ac */ /* 0x000e240008000800 */
[----:B01-3--:R-:W-:-:S07]  /*01a0*/  IADD3.X R7, PT, PT, RZ, UR4, RZ, P0, !PT ;  /* 0x00000004ff077c10 */ /* 0x00bfce00087fe4ff */
[----:B------:R-:W-:-:S07]  /*01b0*/  LEPC R20, `(.L_x_6) ;  /* 0x000000001014794e */ /* 0x000fce0000000000 */
[----:B------:R-:W-:Y:S05]  /*01c0*/  CALL.ABS.NOINC R2 ;  /* 0x0000000002007343 */ /* 0x000fea0003c00000 */
.L_x_6:
[----:B------:R-:W-:Y:S05]  /*01d0*/  EXIT ;  /* 0x000000000000794d */ /* 0x000fea0003800000 */
.L_x_7:
        /* <DEDUP_REMOVED lines=10> */
.L_x_135:


//--------------------- .text._Z12compress_gpuPdPfS0_Phxxxxx --------------------------
	.section	.text._Z12compress_gpuPdPfS0_Phxxxxx,"ax",@progbits
	.align	128
        .global         _Z12compress_gpuPdPfS0_Phxxxxx
        .type           _Z12compress_gpuPdPfS0_Phxxxxx,@function
        .size           _Z12compress_gpuPdPfS0_Phxxxxx,(.L_x_131 - _Z12compress_gpuPdPfS0_Phxxxxx)
        .other          _Z12compress_gpuPdPfS0_Phxxxxx,@"STO_CUDA_ENTRY STV_DEFAULT"
_Z12compress_gpuPdPfS0_Phxxxxx:
.text._Z12compress_gpuPdPfS0_Phxxxxx:
[----:B------:R-:W-:Y:S08]  /*0000*/  LDC R1, c[0x0][0x37c] ;  /* 0x0000df00ff017b82 */ /* 0x000ff00000000800 */
[----:B------:R-:W0:Y:S08]  /*0010*/  LDC.64 R2, c[0x0][0x3a8] ;  /* 0x0000ea00ff027b82 */ /* 0x000e300000000a00 */
[----:B------:R-:W1:Y:S01]  /*0020*/  S2UR UR4, SR_CTAID.X ;  /* 0x00000000000479c3 */ /* 0x000e620000002500 */
[----:B0-----:R-:W-:-:S04]  /*0030*/  ISETP.GE.U32.AND P0, PT, R2, 0x1, PT ;  /* 0x000000010200780c */ /* 0x001fc80003f06070 */
[----:B------:R-:W-:-:S13]  /*0040*/  ISETP.GE.AND.EX P0, PT, R3, RZ, PT, P0 ;  /* 0x000000ff0300720c */ /* 0x000fda0003f06300 */
[----:B-1----:R-:W-:Y:S05]  /*0050*/  @!P0 EXIT ;  /* 0x000000000000894d */ /* 0x002fea0003800000 */
[----:B------:R-:W0:Y:S01]  /*0060*/  LDCU.64 UR6, c[0x0][0x3c0] ;  /* 0x00007800ff0677ac */ /* 0x000e220008000a00 */
[----:B------:R-:W1:Y:S01]  /*0070*/  S2R R0, SR_TID.X ;  /* 0x0000000000007919 */ /* 0x000e620000002100 */
[----:B------:R-:W1:Y:S01]  /*0080*/  LDC R5, c[0x0][0x360] ;  /* 0x0000d800ff057b82 */ /* 0x000e620000000800 */
[----:B------:R-:W2:Y:S01]  /*0090*/  LDCU.64 UR24, c[0x0][0x358] ;  /* 0x00006b00ff1877ac */ /* 0x000ea20008000a00 */
[----:B0-----:R-:W0:Y:S01]  /*00a0*/  I2F.S64 R3, UR6 ;  /* 0x0000000600037d12 */ /* 0x001e220008301400 */
[----:B------:R-:W3:Y:S07]  /*00b0*/  LDCU.64 UR6, c[0x0][0x3b0] ;  /* 0x00007600ff0677ac */ /* 0x000eee0008000a00 */
[----:B0-----:R-:W0:Y:S01]  /*00c0*/  F2F.F64.F32 R2, R3 ;  /* 0x0000000300027310 */ /* 0x001e220000201800 */
[----:B-1----:R-:W-:Y:S01]  /*00d0*/  IMAD R0, R5, UR4, R0 ;  /* 0x0000000405007c24 */ /* 0x002fe2000f8e0200 */
[----:B---3--:R-:W-:-:S03]  /*00e0*/  UISETP.GT.U32.AND UP0, UPT, UR6, URZ, UPT ;  /* 0x000000ff0600728c */ /* 0x008fc6000bf04070 */
[----:B------:R-:W-:Y:S01]  /*00f0*/  IMAD.WIDE.U32 R14, R0, 0x8, RZ ;  /* 0x00000008000e7825 */ /* 0x000fe200078e00ff */
[----:B------:R-:W-:Y:S01]  /*0100*/  UISETP.GT.AND.EX UP0, UPT, UR7, URZ, UPT, UP0 ;  /* 0x000000ff0700728c */ /* 0x000fe2000bf04300 */
[----:B0-----:R-:W-:Y:S02]  /*0110*/  R2UR UR27, R3 ;  /* 0x00000000031b72ca */ /* 0x001fe400000e0000 */
[----:B------:R-:W-:Y:S01]  /*0120*/  R2UR UR26, R2 ;  /* 0x00000000021a72ca */ /* 0x000fe200000e0000 */
[----:B------:R-:W-:-:S05]  /*0130*/  IMAD.MOV.U32 R2, RZ, RZ, RZ ;  /* 0x000000ffff027224 */ /* 0x000fca00078e00ff */
[----:B--2---:R-:W-:Y:S09]  /*0140*/  BRA.U UP0, `(.L_x_8) ;  /* 0x0000000500647547 */ /* 0x004ff2000b800000 */
[----:B------:R-:W0:Y:S01]  /*0150*/  LDCU.64 UR4, c[0x0][0x3b0] ;  /* 0x00007600ff0477ac */ /* 0x000e220008000a00 */
[----:B------:R-:W-:Y:S01]  /*0160*/  IMAD.U32 R7, RZ, RZ, UR27 ;  /* 0x0000001bff077e24 */ /* 0x000fe2000f8e00ff */
[----:B------:R-:W-:Y:S01]  /*0170*/  CS2R R20, SRZ ;  /* 0x0000000000147805 */ /* 0x000fe2000001ff00 */
[----:B------:R-:W-:Y:S02]  /*0180*/  IMAD.U32 R17, RZ, RZ, UR27 ;  /* 0x0000001bff117e24 */ /* 0x000fe4000f8e00ff */
[----:B------:R-:W-:Y:S01]  /*0190*/  IMAD.U32 R6, RZ, RZ, UR26 ;  /* 0x0000001aff067e24 */ /* 0x000fe2000f8e00ff */
[----:B------:R-:W-:Y:S01]  /*01a0*/  MOV R6, 0x1f0 ;  /* 0x000001f000067802 */ /* 0x000fe20000000f00 */
[----:B------:R-:W-:Y:S02]  /*01b0*/  IMAD.U32 R16, RZ, RZ, UR26 ;  /* 0x0000001aff107e24 */ /* 0x000fe4000f8e00ff */
[----:B------:R-:W-:Y:S01]  /*01c0*/  IMAD.MOV.U32 R17, RZ, RZ, R7 ;  /* 0x000000ffff117224 */ /* 0x000fe200078e0007 */
[----:B0-----:R-:W0:Y:S06]  /*01d0*/  I2F.F64.S64 R4, UR4 ;  /* 0x0000000400047d12 */ /* 0x001e2c0008301c00 */
[----:B0-----:R-:W-:Y:S05]  /*01e0*/  CALL.REL.NOINC `($__internal_0_$__cuda_sm20_div_rn_f64_full) ;  /* 0x0000002400ec7944 */ /* 0x001fea0003c00000 */
[----:B------:R-:W0:Y:S01]  /*01f0*/  LDC.64 R8, c[0x0][0x380] ;  /* 0x0000e000ff087b82 */ /* 0x000e220000000a00 */
[----:B------:R-:W-:Y:S01]  /*0200*/  IMAD.MOV.U32 R16, RZ, RZ, R4 ;  /* 0x000000ffff107224 */ /* 0x000fe200078e0004 */
[----:B------:R-:W-:Y:S01]  /*0210*/  CS2R R20, SRZ ;  /* 0x0000000000147805 */ /* 0x000fe2000001ff00 */
[----:B------:R-:W-:Y:S01]  /*0220*/  IMAD.MOV.U32 R17, RZ, RZ, R5 ;  /* 0x000000ffff117224 */ /* 0x000fe200078e0005 */
[----:B------:R-:W-:Y:S01]  /*0230*/  MOV R6, 0x280 ;  /* 0x0000028000067802 */ /* 0x000fe20000000f00 */
[----:B------:R-:W-:Y:S02]  /*0240*/  IMAD.MOV.U32 R4, RZ, RZ, R12 ;  /* 0x000000ffff047224 */ /* 0x000fe400078e000c */
[----:B------:R-:W-:Y:S02]  /*0250*/  IMAD.MOV.U32 R5, RZ, RZ, R13 ;  /* 0x000000ffff057224 */ /* 0x000fe400078e000d */
[----:B0-----:R-:W-:-:S07]  /*0260*/  IMAD.WIDE.U32 R8, R0, 0x40, R8 ;  /* 0x0000004000087825 */ /* 0x001fce00078e0008 */
[----:B------:R-:W-:Y:S05]  /*0270*/  CALL.REL.NOINC `($__internal_0_$__cuda_sm20_div_rn_f64_full) ;  /* 0x0000002400c87944 */ /* 0x000fea0003c00000 */
[----:B------:R-:W-:Y:S01]  /*0280*/  IMAD.MOV.U32 R6, RZ, RZ, R12 ;  /* 0x000000ffff067224 */ /* 0x000fe200078e000c */
[----:B------:R-:W0:Y:S01]  /*0290*/  LDCU.64 UR6, c[0x0][0x398] ;  /* 0x00007300ff0677ac */ /* 0x000e220008000a00 */
[----:B------:R-:W-:Y:S01]  /*02a0*/  IMAD.MOV.U32 R7, RZ, RZ, R13 ;  /* 0x000000ffff077224 */ /* 0x000fe200078e000d */
[----:B------:R-:W1:Y:S01]  /*02b0*/  LDCU.64 UR10, c[0x0][0x3a8] ;  /* 0x00007500ff0a77ac */ /* 0x000e620008000a00 */
[----:B------:R-:W2:Y:S01]  /*02c0*/  LDCU.64 UR8, c[0x0][0x3b8] ;  /* 0x00007700ff0877ac */ /* 0x000ea20008000a00 */
[----:B------:R-:W-:Y:S01]  /*02d0*/  UMOV UR4, URZ ;  /* 0x000000ff00047c82 */ /* 0x000fe20008000000 */
[----:B------:R-:W-:-:S05]  /*02e0*/  UMOV UR5, URZ ;  /* 0x000000ff00057c82 */ /* 0x000fca0008000000 */
.L_x_9:
[----:B---3--:R-:W3:Y:S04]  /*02f0*/  LDG.E.64 R18, desc[UR24][R8.64] ;  /* 0x0000001808127981 */ /* 0x008ee8000c1e1b00 */
[----:B------:R-:W4:Y:S04]  /*0300*/  LDG.E.64 R20, desc[UR24][R8.64+0x8] ;  /* 0x0000081808147981 */ /* 0x000f28000c1e1b00 */
[----:B------:R-:W5:Y:S04]  /*0310*/  LDG.E.64 R22, desc[UR24][R8.64+0x10] ;  /* 0x0000101808167981 */ /* 0x000f68000c1e1b00 */
[----:B------:R-:W2:Y:S04]  /*0320*/  LDG.E.64 R24, desc[UR24][R8.64+0x18] ;  /* 0x0000181808187981 */ /* 0x000ea8000c1e1b00 */
[----:B------:R-:W2:Y:S04]  /*0330*/  LDG.E.64 R14, desc[UR24][R8.64+0x20] ;  /* 0x00002018080e7981 */ /* 0x000ea8000c1e1b00 */
[----:B------:R-:W2:Y:S04]  /*0340*/  LDG.E.64 R10, desc[UR24][R8.64+0x28] ;  /* 0x00002818080a7981 */ /* 0x000ea8000c1e1b00 */
[----:B------:R-:W2:Y:S04]  /*0350*/  LDG.E.64 R12, desc[UR24][R8.64+0x30] ;  /* 0x00003018080c7981 */ /* 0x000ea8000c1e1b00 */
[----:B------:R-:W2:Y:S01]  /*0360*/  LDG.E.64 R16, desc[UR24][R8.64+0x38] ;  /* 0x0000381808107981 */ /* 0x000ea2000c1e1b00 */
[----:B------:R-:W-:-:S04]  /*0370*/  UIADD3 UR4, UP0, UPT, UR4, 0x1, URZ ;  /* 0x0000000104047890 */ /* 0x000fc8000ff1e0ff */
[----:B------:R-:W-:Y:S02]  /*0380*/  UIADD3.X UR5, UPT, UPT, URZ, UR5, URZ, UP0, !UPT ;  /* 0x00000005ff057290 */ /* 0x000fe400087fe4ff */
[----:B-1----:R-:W-:-:S04]  /*0390*/  UISETP.NE.U32.AND UP0, UPT, UR4, UR10, UPT ;  /* 0x0000000a0400728c */ /* 0x002fc8000bf05070 */
[----:B------:R-:W-:Y:S01]  /*03a0*/  UISETP.NE.AND.EX UP0, UPT, UR5, UR11, UPT, UP0 ;  /* 0x0000000b0500728c */ /* 0x000fe2000bf05300 */
[C---:B---3--:R-:W-:Y:S02]  /*03b0*/  DADD R18, R4.reuse, R18 ;  /* 0x0000000004127229 */ /* 0x048fe40000000012 */
[C---:B----4-:R-:W-:Y:S02]  /*03c0*/  DADD R20, R4.reuse, R20 ;  /* 0x0000000004147229 */ /* 0x050fe40000000014 */
[----:B-----5:R-:W-:-:S04]  /*03d0*/  DADD R22, R4, R22 ;  /* 0x0000000004167229 */ /* 0x020fc80000000016 */
[----:B------:R-:W-:Y:S02]  /*03e0*/  DSETP.GT.AND P1, PT, R6, R18, PT ;  /* 0x000000120600722a */ /* 0x000fe40003f24000 */
[----:B--2---:R-:W-:Y:S02]  /*03f0*/  DADD R24, R4, R24 ;  /* 0x0000000004187229 */ /* 0x004fe40000000018 */
[----:B------:R-:W-:Y:S02]  /*0400*/  DSETP.GT.AND P2, PT, R6, R20, PT ;  /* 0x000000140600722a */ /* 0x000fe40003f44000 */
[----:B------:R-:W-:Y:S01]  /*0410*/  DADD R14, R4, R14 ;  /* 0x00000000040e7229 */ /* 0x000fe2000000000e */
[----:B------:R-:W-:Y:S01]  /*0420*/  SEL R3, RZ, 0x1, !P1 ;  /* 0x00000001ff037807 */ /* 0x000fe20004800000 */
[----:B------:R-:W-:Y:S02]  /*0430*/  DSETP.GT.AND P3, PT, R6, R22, PT ;  /* 0x000000160600722a */ /* 0x000fe40003f64000 */
[----:B------:R-:W-:Y:S01]  /*0440*/  DADD R10, R4, R10 ;  /* 0x00000000040a7229 */ /* 0x000fe2000000000a */
[----:B------:R-:W-:Y:S01]  /*0450*/  SEL R26, RZ, 0x2, !P2 ;  /* 0x00000002ff1a7807 */ /* 0x000fe20005000000 */
[----:B------:R-:W-:-:S02]  /*0460*/  DSETP.GT.AND P0, PT, R6, R24, PT ;  /* 0x000000180600722a */ /* 0x000fc40003f04000 */
[----:B------:R-:W-:Y:S01]  /*0470*/  DADD R12, R4, R12 ;  /* 0x00000000040c7229 */ /* 0x000fe2000000000c */
[----:B------:R-:W-:Y:S01]  /*0480*/  SEL R27, RZ, 0x4, !P3 ;  /* 0x00000004ff1b7807 */ /* 0x000fe20005800000 */
[----:B------:R-:W-:Y:S02]  /*0490*/  DSETP.GT.AND P2, PT, R6, R14, PT ;  /* 0x0000000e0600722a */ /* 0x000fe40003f44000 */
[C---:B------:R-:W-:Y:S01]  /*04a0*/  DADD R16, R4.reuse, R16 ;  /* 0x0000000004107229 */ /* 0x040fe20000000010 */
[----:B------:R-:W-:Y:S01]  /*04b0*/  IADD3 R3, PT, PT, R27, R26, R3 ;  /* 0x0000001a1b037210 */ /* 0x000fe20007ffe003 */
[----:B------:R-:W-:Y:S01]  /*04c0*/  DADD R18, -R4, R18 ;  /* 0x0000000004127229 */ /* 0x000fe20000000112 */
[----:B------:R-:W-:Y:S01]  /*04d0*/  SEL R26, RZ, 0x8, !P0 ;  /* 0x00000008ff1a7807 */ /* 0x000fe20004000000 */
[C---:B------:R-:W-:Y:S01]  /*04e0*/  DSETP.GT.AND P1, PT, R6.reuse, R10, PT ;  /* 0x0000000a0600722a */ /* 0x040fe20003f24000 */
[----:B------:R-:W-:Y:S01]  /*04f0*/  SEL R27, RZ, 0x10, !P2 ;  /* 0x00000010ff1b7807 */ /* 0x000fe20005000000 */
[----:B------:R-:W-:-:S02]  /*0500*/  DSETP.GT.AND P0, PT, R6, R12, PT ;  /* 0x0000000c0600722a */ /* 0x000fc40003f04000 */
[----:B------:R-:W-:Y:S01]  /*0510*/  DSETP.GT.AND P2, PT, R6, R16, PT ;  /* 0x000000100600722a */ /* 0x000fe20003f44000 */
[----:B------:R1:W-:Y:S01]  /*0520*/  STG.E.64 desc[UR24][R8.64], R18 ;  /* 0x0000001208007986 */ /* 0x0003e2000c101b18 */
[----:B------:R-:W-:Y:S01]  /*0530*/  IADD3 R3, PT, PT, R27, R3, R26 ;  /* 0x000000031b037210 */ /* 0x000fe20007ffe01a */
[C---:B------:R-:W-:Y:S02]  /*0540*/  DADD R20, -R4.reuse, R20 ;  /* 0x0000000004147229 */ /* 0x040fe40000000114 */
[C---:B------:R-:W-:Y:S02]  /*0550*/  DADD R22, -R4.reuse, R22 ;  /* 0x0000000004167229 */ /* 0x040fe40000000116 */
[C---:B------:R-:W-:Y:S02]  /*0560*/  DADD R24, -R4.reuse, R24 ;  /* 0x0000000004187229 */ /* 0x040fe40000000118 */
[C---:B------:R-:W-:Y:S01]  /*0570*/  DADD R14, -R4.reuse, R14 ;  /* 0x00000000040e7229 */ /* 0x040fe2000000010e */
[----:B------:R2:W-:Y:S01]  /*0580*/  STG.E.64 desc[UR24][R8.64+0x8], R20 ;  /* 0x0000081408007986 */ /* 0x0005e2000c101b18 */
[----:B------:R-:W-:-:S02]  /*0590*/  DADD R10, -R4, R10 ;  /* 0x00000000040a7229 */ /* 0x000fc4000000010a */
[C---:B------:R-:W-:Y:S01]  /*05a0*/  DADD R12, -R4.reuse, R12 ;  /* 0x00000000040c7229 */ /* 0x040fe2000000010c */
[----:B------:R3:W-:Y:S01]  /*05b0*/  STG.E.64 desc[UR24][R8.64+0x10], R22 ;  /* 0x0000101608007986 */ /* 0x0007e2000c101b18 */
[----:B-1----:R-:W-:Y:S01]  /*05c0*/  SEL R18, RZ, 0x20, !P1 ;  /* 0x00000020ff127807 */ /* 0x002fe20004800000 */
[----:B------:R-:W-:Y:S01]  /*05d0*/  DADD R16, -R4, R16 ;  /* 0x0000000004107229 */ /* 0x000fe20000000110 */
[----:B------:R-:W-:Y:S01]  /*05e0*/  SEL R19, RZ, 0x40, !P0 ;  /* 0x00000040ff137807 */ /* 0x000fe20004000000 */
[----:B------:R3:W-:Y:S03]  /*05f0*/  STG.E.64 desc[UR24][R8.64+0x18], R24 ;  /* 0x0000181808007986 */ /* 0x0007e6000c101b18 */
[----:B------:R-:W-:Y:S01]  /*0600*/  IADD3 R3, PT, PT, R19, R3, R18 ;  /* 0x0000000313037210 */ /* 0x000fe20007ffe012 */
[----:B------:R3:W-:Y:S01]  /*0610*/  STG.E.64 desc[UR24][R8.64+0x20], R14 ;  /* 0x0000200e08007986 */ /* 0x0007e2000c101b18 */
[----:B0-----:R-:W-:-:S03]  /*0620*/  IADD3 R18, P0, PT, R0, UR6, RZ ;  /* 0x0000000600127c10 */ /* 0x001fc6000ff1e0ff */
[----:B--2---:R-:W-:Y:S01]  /*0630*/  VIADD R21, R3, 0xff80 ;  /* 0x0000ff8003157836 */ /* 0x004fe20000000000 */
[----:B------:R-:W-:Y:S01]  /*0640*/  IADD3.X R19, PT, PT, R2, UR7, RZ, P0, !PT ;  /* 0x0000000702137c10 */ /* 0x000fe200087fe4ff */
[----:B------:R-:W-:Y:S01]  /*0650*/  @!P2 IMAD.MOV R21, RZ, RZ, R3 ;  /* 0x000000ffff15a224 */ /* 0x000fe200078e0203 */
[----:B------:R3:W-:Y:S01]  /*0660*/  STG.E.64 desc[UR24][R8.64+0x28], R10 ;  /* 0x0000280a08007986 */ /* 0x0007e2000c101b18 */
[----:B------:R-:W-:-:S03]  /*0670*/  IADD3 R0, P0, PT, R0, UR8, RZ ;  /* 0x0000000800007c10 */ /* 0x000fc6000ff1e0ff */
[----:B------:R3:W-:Y:S01]  /*0680*/  STG.E.64 desc[UR24][R8.64+0x30], R12 ;  /* 0x0000300c08007986 */ /* 0x0007e2000c101b18 */
[----:B------:R-:W-:-:S03]  /*0690*/  IADD3.X R2, PT, PT, R2, UR9, RZ, P0, !PT ;  /* 0x0000000902027c10 */ /* 0x000fc600087fe4ff */
[----:B------:R3:W-:Y:S04]  /*06a0*/  STG.E.64 desc[UR24][R8.64+0x38], R16 ;  /* 0x0000381008007986 */ /* 0x0007e8000c101b18 */
[----:B------:R3:W-:Y:S01]  /*06b0*/  STG.E.U8 desc[UR24][R18.64], R21 ;  /* 0x0000001512007986 */ /* 0x0007e2000c101118 */
[----:B------:R-:W-:Y:S05]  /*06c0*/  BRA.U UP0, `(.L_x_9) ;  /* 0xfffffffd00087547 */ /* 0x000fea000b83ffff */
[----:B------:R-:W-:Y:S05]  /*06d0*/  EXIT ;  /* 0x000000000000794d */ /* 0x000fea0003800000 */
.L_x_8:
[----:B------:R-:W0:Y:S01]  /*06e0*/  LDCU.64 UR12, c[0x0][0x3a0] ;  /* 0x00007400ff0c77ac */ /* 0x000e220008000a00 */
[----:B------:R-:W-:Y:S02]  /*06f0*/  IMAD.MOV.U32 R3, RZ, RZ, R14 ;  /* 0x000000ffff037224 */ /* 0x000fe400078e000e */
[----:B------:R-:W-:Y:S01]  /*0700*/  IMAD.MOV.U32 R4, RZ, RZ, R15 ;  /* 0x000000ffff047224 */ /* 0x000fe200078e000f */
[----:B------:R-:W1:Y:S01]  /*0710*/  LDCU.64 UR16, c[0x0][0x390] ;  /* 0x00007200ff1077ac */ /* 0x000e620008000a00 */
[----:B------:R-:W2:Y:S01]  /*0720*/  LDCU.64 UR8, c[0x0][0x390] ;  /* 0x00007200ff0877ac */ /* 0x000ea20008000a00 */
[----:B------:R-:W3:Y:S01]  /*0730*/  LDCU.64 UR4, c[0x0][0x388] ;  /* 0x00007100ff0477ac */ /* 0x000ee20008000a00 */
[----:B------:R-:W4:Y:S01]  /*0740*/  LDCU.64 UR10, c[0x0][0x388] ;  /* 0x00007100ff0a77ac */ /* 0x000f220008000a00 */
[----:B0-----:R-:W-:Y:S02]  /*0750*/  USHF.L.U32 UR35, UR12, 0x2, URZ ;  /* 0x000000020c237899 */ /* 0x001fe400080006ff */
[----:B------:R-:W-:-:S02]  /*0760*/  USHF.L.U32 UR14, UR12, 0x3, URZ ;  /* 0x000000030c0e7899 */ /* 0x000fc400080006ff */
[----:B------:R-:W-:Y:S02]  /*0770*/  USHF.L.U64.HI UR36, UR12, 0x2, UR13 ;  /* 0x000000020c247899 */ /* 0x000fe4000801020d */
[----:B-1----:R-:W-:Y:S02]  /*0780*/  UIADD3 UR33, UP0, UPT, UR35, UR16, URZ ;  /* 0x0000001023217290 */ /* 0x002fe4000ff1e0ff */
[----:B------:R-:W-:Y:S02]  /*0790*/  USHF.L.U64.HI UR32, UR12, 0x4, UR13 ;  /* 0x000000040c207899 */ /* 0x000fe4000801020d */
[----:B------:R-:W-:Y:S02]  /*07a0*/  USHF.L.U64.HI UR15, UR12, 0x3, UR13 ;  /* 0x000000030c0f7899 */ /* 0x000fe4000801020d */
[----:B------:R-:W-:Y:S02]  /*07b0*/  UIADD3 UR16, UP1, UPT, UR14, UR16, URZ ;  /* 0x000000100e107290 */ /* 0x000fe4000ff3e0ff */
[----:B--2---:R-:W-:-:S02]  /*07c0*/  UIMAD.WIDE.U32 UR8, UR12, 0xc, UR8 ;  /* 0x0000000c0c0878a5 */ /* 0x004fc4000f8e0008 */
[----:B------:R-:W-:Y:S02]  /*07d0*/  UIMAD UR13, UR13, 0xc, URZ ;  /* 0x0000000c0d0d78a4 */ /* 0x000fe4000f8e02ff */
[----:B---3--:R-:W-:Y:S02]  /*07e0*/  UIADD3 UR28, UP2, UPT, UR35, UR4, URZ ;  /* 0x00000004231c7290 */ /* 0x008fe4000ff5e0ff */
[----:B------:R-:W-:Y:S02]  /*07f0*/  UIADD3 UR14, UP3, UPT, UR14, UR4, URZ ;  /* 0x000000040e0e7290 */ /* 0x000fe4000ff7e0ff */
[----:B----4-:R-:W-:Y:S02]  /*0800*/  UIMAD.WIDE.U32 UR10, UR12, 0xc, UR10 ;  /* 0x0000000c0c0a78a5 */ /* 0x010fe4000f8e000a */
[----:B------:R-:W-:Y:S02]  /*0810*/  UIADD3.X UR34, UPT, UPT, UR36, UR17, URZ, UP0, !UPT ;  /* 0x0000001124227290 */ /* 0x000fe400087fe4ff */
[----:B------:R-:W-:-:S02]  /*0820*/  UIADD3.X UR17, UPT, UPT, UR15, UR17, URZ, UP1, !UPT ;  /* 0x000000110f117290 */ /* 0x000fc40008ffe4ff */
[----:B------:R-:W-:Y:S02]  /*0830*/  UIADD3.X UR29, UPT, UPT, UR36, UR5, URZ, UP2, !UPT ;  /* 0x00000005241d7290 */ /* 0x000fe400097fe4ff */
[----:B------:R-:W-:Y:S02]  /*0840*/  UIADD3.X UR15, UPT, UPT, UR15, UR5, URZ, UP3, !UPT ;  /* 0x000000050f0f7290 */ /* 0x000fe40009ffe4ff */
[----:B------:R-:W-:Y:S02]  /*0850*/  UIADD3 UR30, UPT, UPT, UR9, UR13, URZ ;  /* 0x0000000d091e7290 */ /* 0x000fe4000fffe0ff */
[----:B------:R-:W-:Y:S02]  /*0860*/  USHF.L.U32 UR31, UR12, 0x4, URZ ;  /* 0x000000040c1f7899 */ /* 0x000fe400080006ff */
[----:B------:R-:W-:Y:S01]  /*0870*/  UIADD3 UR13, UPT, UPT, UR13, UR11, URZ ;  /* 0x0000000b0d0d7290 */ /* 0x000fe2000fffe0ff */
[----:B------:R-:W-:Y:S01]  /*0880*/  UMOV UR5, URZ ;  /* 0x000000ff00057c82 */ /* 0x000fe20008000000 */
[----:B------:R-:W-:-:S10]  /*0890*/  UMOV UR6, URZ ;  /* 0x000000ff00067c82 */ /* 0x000fd40008000000 */
.L_x_23:
[----:B0-----:R-:W-:Y:S01]  /*08a0*/  PRMT R5, RZ, 0x7610, R5 ;  /* 0x00007610ff057816 */ /* 0x001fe20000000005 */
[----:B------:R-:W-:-:S06]  /*08b0*/  UMOV UR4, URZ ;  /* 0x000000ff00047c82 */ /* 0x000fcc0008000000 */
.L_x_22:
[----:B0-----:R-:W0:Y:S01]  /*08c0*/  LDCU.64 UR18, c[0x0][0x3b0] ;  /* 0x00007600ff1277ac */ /* 0x001e220008000a00 */
[----:B------:R-:W-:Y:S01]  /*08d0*/  IMAD.MOV.U32 R12, RZ, RZ, R3 ;  /* 0x000000ffff0c7224 */ /* 0x000fe200078e0003 */
[----:B------:R-:W-:Y:S01]  /*08e0*/  CS2R R16, SRZ ;  /* 0x0000000000107805 */ /* 0x000fe2000001ff00 */
[----:B------:R-:W-:Y:S01]  /*08f0*/  IMAD.MOV.U32 R11, RZ, RZ, R4 ;  /* 0x000000ffff0b7224 */ /* 0x000fe200078e0004 */
[----:B------:R-:W-:Y:S01]  /*0900*/  CS2R R18, SRZ ;  /* 0x0000000000127805 */ /* 0x000fe2000001ff00 */
[----:B0-----:R-:W-:-:S04]  /*0910*/  UISETP.GE.U32.AND UP0, UPT, UR18, 0x4, UPT ;  /* 0x000000041200788c */ /* 0x001fc8000bf06070 */
[----:B------:R-:W-:-:S09]  /*0920*/  UISETP.GE.U32.AND.EX UP0, UPT, UR19, URZ, UPT, UP0 ;  /* 0x000000ff1300728c */ /* 0x000fd2000bf06100 */
[----:B------:R-:W-:Y:S05]  /*0930*/  BRA.U !UP0, `(.L_x_10) ;  /* 0x0000001508707547 */ /* 0x000fea000b800000 */
[----:B------:R-:W-:Y:S01]  /*0940*/  ULOP3.LUT UR12, UR18, 0xfffffffc, URZ, 0xc0, !UPT ;  /* 0xfffffffc120c7892 */ /* 0x000fe2000f8ec0ff */
[----:B------:R-:W-:Y:S01]  /*0950*/  IADD3 R10, P0, PT, R3, UR4, RZ ;  /* 0x00000004030a7c10 */ /* 0x000fe2000ff1e0ff */
[----:B------:R-:W-:Y:S01]  /*0960*/  ULOP3.LUT UR7, UR19, 0x7fffffff, URZ, 0xc0, !UPT ;  /* 0x7fffffff13077892 */ /* 0x000fe2000f8ec0ff */
[----:B------:R-:W-:Y:S01]  /*0970*/  IMAD.MOV.U32 R12, RZ, RZ, R3 ;  /* 0x000000ffff0c7224 */ /* 0x000fe200078e0003 */
[----:B------:R-:W-:Y:S01]  /*0980*/  UISETP.GT.U32.AND UP0, UPT, UR12, URZ, UPT ;  /* 0x000000ff0c00728c */ /* 0x000fe2000bf04070 */
[--C-:B------:R-:W-:Y:S01]  /*0990*/  IMAD.MOV.U32 R11, RZ, RZ, R4.reuse ;  /* 0x000000ffff0b7224 */ /* 0x100fe200078e0004 */
[----:B------:R-:W-:Y:S01]  /*09a0*/  CS2R R16, SRZ ;  /* 0x0000000000107805 */ /* 0x000fe2000001ff00 */
[----:B------:R-:W-:Y:S01]  /*09b0*/  IMAD.X R13, RZ, RZ, R4, P0 ;  /* 0x000000ffff0d7224 */ /* 0x000fe200000e0604 */
[----:B------:R-:W-:Y:S01]  /*09c0*/  UISETP.GT.AND.EX UP0, UPT, UR7, URZ, UPT, UP0 ;  /* 0x000000ff0700728c */ /* 0x000fe2000bf04300 */
[----:B------:R-:W0:Y:S03]  /*09d0*/  LDCU.64 UR38, c[0x0][0x388] ;  /* 0x00007100ff2677ac */ /* 0x000e260008000a00 */
[C---:B------:R-:W-:Y:S01]  /*09e0*/  SHF.L.U64.HI R13, R10.reuse, 0x2, R13 ;  /* 0x000000020a0d7819 */ /* 0x040fe2000001020d */
[----:B------:R-:W-:Y:S01]  /*09f0*/  IMAD.SHL.U32 R10, R10, 0x4, RZ ;  /* 0x000000040a0a7824 */ /* 0x000fe200078e00ff */
[----:B------:R-:W1:Y:S03]  /*0a00*/  LDCU.64 UR40, c[0x0][0x390] ;  /* 0x00007200ff2877ac */ /* 0x000e660008000a00 */
[----:B------:R-:W-:Y:S05]  /*0a10*/  BRA.U !UP0, `(.L_x_11) ;  /* 0x0000001108747547 */ /* 0x000fea000b800000 */
[----:B------:R-:W-:Y:S02]  /*0a20*/  UISETP.GT.U32.AND UP1, UPT, UR12, 0xc, UPT ;  /* 0x0000000c0c00788c */ /* 0x000fe4000bf24070 */
[----:B------:R-:W-:Y:S02]  /*0a30*/  UPLOP3.LUT UP0, UPT, UPT, UPT, UPT, 0x80, 0x8 ;  /* 0x000000000008789c */ /* 0x000fe40003f0f070 */
[----:B------:R-:W-:-:S09]  /*0a40*/  UISETP.GT.AND.EX UP1, UPT, UR7, URZ, UPT, UP1 ;  /* 0x000000ff0700728c */ /* 0x000fd2000bf24310 */
[----:B------:R-:W-:Y:S05]  /*0a50*/  BRA.U !UP1, `(.L_x_12) ;  /* 0x0000000909d87547 */ /* 0x000fea000b800000 */
[----:B------:R-:W2:Y:S01]  /*0a60*/  LDCU.64 UR20, c[0x0][0x388] ;  /* 0x00007100ff1477ac */ /* 0x000ea20008000a00 */
[----:B------:R-:W3:Y:S01]  /*0a70*/  LDCU.64 UR22, c[0x0][0x390] ;  /* 0x00007200ff1677ac */ /* 0x000ee20008000a00 */
[----:B------:R-:W-:-:S11]  /*0a80*/  UPLOP3.LUT UP0, UPT, UPT, UPT, UPT, 0x40, 0x4 ;  /* 0x000000000004789c */ /* 0x000fd60003f0e870 */
.L_x_13:
[C---:B--2---:R-:W-:Y:S02]  /*0a90*/  IADD3 R32, P0, PT, R10.reuse, UR20, RZ ;  /* 0x000000140a207c10 */ /* 0x044fe4000ff1e0ff */
[C---:B------:R-:W-:Y:S02]  /*0aa0*/  IADD3 R8, P1, PT, R10.reuse, UR28, RZ ;  /* 0x0000001c0a087c10 */ /* 0x040fe4000ff3e0ff */
[----:B------:R-:W-:Y:S02]  /*0ab0*/  IADD3.X R33, PT, PT, R13, UR21, RZ, P0, !PT ;  /* 0x000000150d217c10 */ /* 0x000fe400087fe4ff */
[----:B---3--:R-:W-:-:S03]  /*0ac0*/  IADD3 R34, P0, PT, R10, UR22, RZ ;  /* 0x000000160a227c10 */ /* 0x008fc6000ff1e0ff */
[----:B------:R-:W2:Y:S01]  /*0ad0*/  LDG.E R32, desc[UR24][R32.64] ;  /* 0x0000001820207981 */ /* 0x000ea2000c1e1900 */
[C---:B------:R-:W-:Y:S02]  /*0ae0*/  IADD3.X R35, PT, PT, R13.reuse, UR23, RZ, P0, !PT ;  /* 0x000000170d237c10 */ /* 0x040fe400087fe4ff */
[C---:B------:R-:W-:Y:S02]  /*0af0*/  IADD3 R30, P0, PT, R10.reuse, UR33, RZ ;  /* 0x000000210a1e7c10 */ /* 0x040fe4000ff1e0ff */
[C---:B------:R-:W-:Y:S01]  /*0b00*/  IADD3.X R9, PT, PT, R13.reuse, UR29, RZ, P1, !PT ;  /* 0x0000001d0d097c10 */ /* 0x040fe20008ffe4ff */
[----:B------:R-:W3:Y:S01]  /*0b10*/  LDG.E R34, desc[UR24][R34.64] ;  /* 0x0000001822227981 */ /* 0x000ee2000c1e1900 */
[----:B------:R-:W-:Y:S02]  /*0b20*/  IADD3 R28, P1, PT, R10, UR14, RZ ;  /* 0x0000000e0a1c7c10 */ /* 0x000fe4000ff3e0ff */
[C---:B------:R-:W-:Y:S01]  /*0b30*/  IADD3.X R31, PT, PT, R13.reuse, UR34, RZ, P0, !PT ;  /* 0x000000220d1f7c10 */ /* 0x040fe200087fe4ff */
[----:B------:R4:W5:Y:S01]  /*0b40*/  LDG.E R27, desc[UR24][R8.64] ;  /* 0x00000018081b7981 */ /* 0x000962000c1e1900 */
[----:B------:R-:W-:-:S02]  /*0b50*/  IADD3.X R29, PT, PT, R13, UR15, RZ, P1, !PT ;  /* 0x0000000f0d1d7c10 */ /* 0x000fc40008ffe4ff */
[C---:B------:R-:W-:Y:S01]  /*0b60*/  IADD3 R36, P0, PT, R10.reuse, UR16, RZ ;  /* 0x000000100a247c10 */ /* 0x040fe2000ff1e0ff */
[----:B------:R-:W5:Y:S01]  /*0b70*/  LDG.E R25, desc[UR24][R30.64] ;  /* 0x000000181e197981 */ /* 0x000f62000c1e1900 */
[C---:B------:R-:W-:Y:S02]  /*0b80*/  IADD3 R6, P1, PT, R10.reuse, UR10, RZ ;  /* 0x0000000a0a067c10 */ /* 0x040fe4000ff3e0ff */
[C---:B------:R-:W-:Y:S01]  /*0b90*/  IADD3.X R37, PT, PT, R13.reuse, UR17, RZ, P0, !PT ;  /* 0x000000110d257c10 */ /* 0x040fe200087fe4ff */
[----:B------:R-:W5:Y:S01]  /*0ba0*/  LDG.E R24, desc[UR24][R28.64] ;  /* 0x000000181c187981 */ /* 0x000f62000c1e1900 */
[----:B------:R-:W-:Y:S02]  /*0bb0*/  IADD3.X R7, PT, PT, R13, UR13, RZ, P1, !PT ;  /* 0x0000000d0d077c10 */ /* 0x000fe40008ffe4ff */
[C---:B------:R-:W-:Y:S01]  /*0bc0*/  IADD3 R20, P0, PT, R10.reuse, UR8, RZ ;  /* 0x000000080a147c10 */ /* 0x040fe2000ff1e0ff */
[----:B------:R-:W5:Y:S01]  /*0bd0*/  LDG.E R36, desc[UR24][R36.64] ;  /* 0x0000001824247981 */ /* 0x000f62000c1e1900 */
[----:B----4-:R-:W-:-:S02]  /*0be0*/  IADD3 R8, P1, PT, R10, UR31, RZ ;  /* 0x0000001f0a087c10 */ /* 0x010fc4000ff3e0ff */
[C---:B------:R-:W-:Y:S01]  /*0bf0*/  IADD3.X R21, PT, PT, R13.reuse, UR30, RZ, P0, !PT ;  /* 0x0000001e0d157c10 */ /* 0x040fe200087fe4ff */
[----:B------:R4:W5:Y:S01]  /*0c00*/  LDG.E R23, desc[UR24][R6.64] ;  /* 0x0000001806177981 */ /* 0x000962000c1e1900 */
[----:B------:R-:W-:-:S04]  /*0c10*/  IADD3.X R13, PT, PT, R13, UR32, RZ, P1, !PT ;  /* 0x000000200d0d7c10 */ /* 0x000fc80008ffe4ff */
[----:B------:R-:W5:Y:S01]  /*0c20*/  LDG.E R21, desc[UR24][R20.64] ;  /* 0x0000001814157981 */ /* 0x000f62000c1e1900 */
[----:B----4-:R-:W-:-:S04]  /*0c30*/  IADD3 R6, P0, PT, R8, UR20, RZ ;  /* 0x0000001408067c10 */ /* 0x010fc8000ff1e0ff */
[----:B------:R-:W-:Y:S02]  /*0c40*/  IADD3.X R7, PT, PT, R13, UR21, RZ, P0, !PT ;  /* 0x000000150d077c10 */ /* 0x000fe400087fe4ff */
[----:B------:R-:W-:-:S03]  /*0c50*/  IADD3 R28, P0, PT, R8, UR22, RZ ;  /* 0x00000016081c7c10 */ /* 0x000fc6000ff1e0ff */
[----:B------:R4:W5:Y:S01]  /*0c60*/  LDG.E R20, desc[UR24][R6.64] ;  /* 0x0000001806147981 */ /* 0x000962000c1e1900 */
[----:B------:R-:W-:-:S05]  /*0c70*/  IADD3.X R29, PT, PT, R13, UR23, RZ, P0, !PT ;  /* 0x000000170d1d7c10 */ /* 0x000fca00087fe4ff */
[----:B------:R0:W5:Y:S01]  /*0c80*/  LDG.E R9, desc[UR24][R28.64] ;  /* 0x000000181c097981 */ /* 0x000162000c1e1900 */
[----:B----4-:R-:W-:-:S04]  /*0c90*/  IADD3 R6, P0, PT, R8, UR28, RZ ;  /* 0x0000001c08067c10 */ /* 0x010fc8000ff1e0ff */
[----:B------:R-:W-:Y:S02]  /*0ca0*/  IADD3.X R7, PT, PT, R13, UR29, RZ, P0, !PT ;  /* 0x0000001d0d077c10 */ /* 0x000fe400087fe4ff */
[----:B------:R-:W-:-:S03]  /*0cb0*/  IADD3 R30, P0, PT, R8, UR33, RZ ;  /* 0x00000021081e7c10 */ /* 0x000fc6000ff1e0ff */
[----:B------:R-:W4:Y:S01]  /*0cc0*/  LDG.E R6, desc[UR24][R6.64] ;  /* 0x0000001806067981 */ /* 0x000f22000c1e1900 */
[----:B------:R-:W-:Y:S02]  /*0cd0*/  IADD3.X R31, PT, PT, R13, UR34, RZ, P0, !PT ;  /* 0x000000220d1f7c10 */ /* 0x000fe400087fe4ff */
[----:B0-----:R-:W-:-:S03]  /*0ce0*/  IADD3 R28, P0, PT, R8, UR14, RZ ;  /* 0x0000000e081c7c10 */ /* 0x001fc6000ff1e0ff */
[----:B------:R0:W4:Y:S01]  /*0cf0*/  LDG.E R26, desc[UR24][R30.64] ;  /* 0x000000181e1a7981 */ /* 0x000122000c1e1900 */
[----:B------:R-:W-:-:S05]  /*0d00*/  IADD3.X R29, PT, PT, R13, UR15, RZ, P0, !PT ;  /* 0x0000000f0d1d7c10 */ /* 0x000fca00087fe4ff */
[----:B------:R1:W4:Y:S01]  /*0d10*/  LDG.E R22, desc[UR24][R28.64] ;  /* 0x000000181c167981 */ /* 0x000322000c1e1900 */
[----:B0-----:R-:W-:-:S04]  /*0d20*/  IADD3 R30, P0, PT, R8, UR16, RZ ;  /* 0x00000010081e7c10 */ /* 0x001fc8000ff1e0ff */
[----:B------:R-:W-:Y:S02]  /*0d30*/  IADD3.X R31, PT, PT, R13, UR17, RZ, P0, !PT ;  /* 0x000000110d1f7c10 */ /* 0x000fe400087fe4ff */
[----:B-1----:R-:W-:-:S03]  /*0d40*/  IADD3 R28, P0, PT, R8, UR10, RZ ;  /* 0x0000000a081c7c10 */ /* 0x002fc6000ff1e0ff */
[----:B------:R3:W4:Y:S01]  /*0d50*/  LDG.E R7, desc[UR24][R30.64] ;  /* 0x000000181e077981 */ /* 0x000722000c1e1900 */
[----:B------:R-:W-:-:S05]  /*0d60*/  IADD3.X R29, PT, PT, R13, UR13, RZ, P0, !PT ;  /* 0x0000000d0d1d7c10 */ /* 0x000fca00087fe4ff */
[----:B------:R5:W4:Y:S01]  /*0d70*/  LDG.E R10, desc[UR24][R28.64] ;  /* 0x000000181c0a7981 */ /* 0x000b22000c1e1900 */
[----:B--2---:R-:W0:Y:S08]  /*0d80*/  F2F.F64.F32 R32, R32 ;  /* 0x0000002000207310 */ /* 0x004e300000201800 */
[----:B---3--:R-:W1:Y:S08]  /*0d90*/  F2F.F64.F32 R30, R34 ;  /* 0x00000022001e7310 */ /* 0x008e700000201800 */
[----:B-----5:R-:W2:Y:S01]  /*0da0*/  F2F.F64.F32 R28, R27 ;  /* 0x0000001b001c7310 */ /* 0x020ea20000201800 */
[----:B0-----:R-:W-:-:S07]  /*0db0*/  DADD R32, R32, R18 ;  /* 0x0000000020207229 */ /* 0x001fce0000000012 */
[----:B------:R-:W0:Y:S01]  /*0dc0*/  F2F.F64.F32 R18, R25 ;  /* 0x0000001900127310 */ /* 0x000e220000201800 */
[----:B-1----:R-:W-:Y:S01]  /*0dd0*/  DADD R30, R30, R16 ;  /* 0x000000001e1e7229 */ /* 0x002fe20000000010 */
[----:B------:R-:W-:-:S06]  /*0de0*/  IADD3 R34, P0, PT, R8, UR8, RZ ;  /* 0x0000000808227c10 */ /* 0x000fcc000ff1e0ff */
[----:B------:R-:W1:Y:S01]  /*0df0*/  F2F.F64.F32 R24, R24 ;  /* 0x0000001800187310 */ /* 0x000e620000201800 */
[----:B--2---:R-:W-:Y:S01]  /*0e00*/  DADD R16, R32, R28 ;  /* 0x0000000020107229 */ /* 0x004fe2000000001c */
[----:B------:R-:W-:-:S06]  /*0e10*/  IADD3.X R35, PT, PT, R13, UR30, RZ, P0, !PT ;  /* 0x0000001e0d237c10 */ /* 0x000fcc00087fe4ff */
[----:B------:R-:W2:Y:S01]  /*0e20*/  F2F.F64.F32 R36, R36 ;  /* 0x0000002400247310 */ /* 0x000ea20000201800 */
[----:B0-----:R-:W-:Y:S01]  /*0e30*/  DADD R18, R30, R18 ;  /* 0x000000001e127229 */ /* 0x001fe20000000012 */
[----:B------:R-:W-:Y:S01]  /*0e40*/  IADD3 R8, P1, PT, R8, UR31, RZ ;  /* 0x0000001f08087c10 */ /* 0x000fe2000ff3e0ff */
[----:B------:R-:W3:Y:S05]  /*0e50*/  LDG.E R34, desc[UR24][R34.64] ;  /* 0x0000001822227981 */ /* 0x000eea000c1e1900 */
[----:B------:R-:W0:Y:S01]  /*0e60*/  F2F.F64.F32 R28, R23 ;  /* 0x00000017001c7310 */ /* 0x000e220000201800 */
[----:B-1----:R-:W-:Y:S01]  /*0e70*/  DADD R16, R16, R24 ;  /* 0x0000000010107229 */ /* 0x002fe20000000018 */
[----:B------:R-:W-:-:S02]  /*0e80*/  IADD3.X R13, PT, PT, R13, UR32, RZ, P1, !PT ;  /* 0x000000200d0d7c10 */ /* 0x000fc40008ffe4ff */
[----:B------:R-:W-:-:S04]  /*0e90*/  IADD3 R32, P0, PT, R8, UR20, RZ ;  /* 0x0000001408207c10 */ /* 0x000fc8000ff1e0ff */
[----:B------:R-:W1:Y:S01]  /*0ea0*/  F2F.F64.F32 R24, R21 ;  /* 0x0000001500187310 */ /* 0x000e620000201800 */
[----:B--2---:R-:W-:Y:S01]  /*0eb0*/  DADD R36, R18, R36 ;  /* 0x0000000012247229 */ /* 0x004fe20000000024 */
[----:B------:R-:W-:Y:S02]  /*0ec0*/  IADD3.X R33, PT, PT, R13, UR21, RZ, P0, !PT ;  /* 0x000000150d217c10 */ /* 0x000fe400087fe4ff */
[----:B------:R-:W-:Y:S01]  /*0ed0*/  IADD3 R18, P0, PT, R8, UR22, RZ ;  /* 0x0000001608127c10 */ /* 0x000fe2000ff1e0ff */
[----:B0-----:R-:W-:-:S03]  /*0ee0*/  DADD R28, R16, R28 ;  /* 0x00000000101c7229 */ /* 0x001fc6000000001c */
[----:B------:R-:W0:Y:S01]  /*0ef0*/  F2F.F64.F32 R20, R20 ;  /* 0x0000001400147310 */ /* 0x000e220000201800 */
[C---:B------:R-:W-:Y:S01]  /*0f00*/  IADD3.X R19, PT, PT, R13.reuse, UR23, RZ, P0, !PT ;  /* 0x000000170d137c10 */ /* 0x040fe200087fe4ff */
[----:B------:R-:W2:Y:S06]  /*0f10*/  LDG.E R32, desc[UR24][R32.64] ;  /* 0x0000001820207981 */ /* 0x000eac000c1e1900 */
[----:B------:R5:W4:Y:S01]  /*0f20*/  F2F.F64.F32 R16, R9 ;  /* 0x0000000900107310 */ /* 0x000b220000201800 */
[C---:B------:R-:W-:Y:S01]  /*0f30*/  IADD3 R38, P0, PT, R8.reuse, UR33, RZ ;  /* 0x0000002108267c10 */ /* 0x040fe2000ff1e0ff */
[----:B-1----:R-:W-:Y:S01]  /*0f40*/  DADD R24, R36, R24 ;  /* 0x0000000024187229 */ /* 0x002fe20000000018 */
[----:B-----5:R4:W5:Y:S02]  /*0f50*/  LDG.E R9, desc[UR24][R18.64] ;  /* 0x0000001812097981 */ /* 0x020964000c1e1900 */
[C---:B------:R-:W-:Y:S01]  /*0f60*/  IADD3.X R39, PT, PT, R13.reuse, UR34, RZ, P0, !PT ;  /* 0x000000220d277c10 */ /* 0x040fe200087fe4ff */
[----:B0-----:R-:W-:Y:S01]  /*0f70*/  DADD R20, R28, R20 ;  /* 0x000000001c147229 */ /* 0x001fe20000000014 */
[C---:B------:R-:W-:Y:S01]  /*0f80*/  IADD3 R30, P1, PT, R8.reuse, UR28, RZ ;  /* 0x0000001c081e7c10 */ /* 0x040fe2000ff3e0ff */
[----:B----4-:R-:W0:Y:S01]  /*0f90*/  F2F.F64.F32 R18, R6 ;  /* 0x0000000600127310 */ /* 0x010e220000201800 */
[----:B------:R-:W-:Y:S01]  /*0fa0*/  IADD3 R36, P0, PT, R8, UR14, RZ ;  /* 0x0000000e08247c10 */ /* 0x000fe2000ff1e0ff */
[----:B------:R-:W-:Y:S01]  /*0fb0*/  DADD R16, R24, R16 ;  /* 0x0000000018107229 */ /* 0x000fe20000000010 */
[----:B------:R-:W-:-:S02]  /*0fc0*/  IADD3.X R31, PT, PT, R13, UR29, RZ, P1, !PT ;  /* 0x0000001d0d1f7c10 */ /* 0x000fc40008ffe4ff */
[----:B------:R-:W-:-:S03]  /*0fd0*/  IADD3.X R37, PT, PT, R13, UR15, RZ, P0, !PT ;  /* 0x0000000f0d257c10 */ /* 0x000fc600087fe4ff */
[----:B------:R-:W1:Y:S01]  /*0fe0*/  F2F.F64.F32 R26, R26 ;  /* 0x0000001a001a7310 */ /* 0x000e620000201800 */
[C---:B------:R-:W-:Y:S01]  /*0ff0*/  IADD3 R24, P0, PT, R8.reuse, UR16, RZ ;  /* 0x0000001008187c10 */ /* 0x040fe2000ff1e0ff */
[----:B------:R-:W4:Y:S06]  /*1000*/  LDG.E R31, desc[UR24][R30.64] ;  /* 0x000000181e1f7981 */ /* 0x000f2c000c1e1900 */
[----:B------:R-:W1:Y:S01]  /*1010*/  F2F.F64.F32 R22, R22 ;  /* 0x0000001600167310 */ /* 0x000e620000201800 */
[C---:B------:R-:W-:Y:S01]  /*1020*/  IADD3 R28, P1, PT, R8.reuse, UR10, RZ ;  /* 0x0000000a081c7c10 */ /* 0x040fe2000ff3e0ff */
[----:B0-----:R-:W-:Y:S01]  /*1030*/  DADD R18, R20, R18 ;  /* 0x0000000014127229 */ /* 0x001fe20000000012 */
[----:B------:R-:W-:Y:S01]  /*1040*/  IADD3.X R25, PT, PT, R13, UR17, RZ, P0, !PT ;  /* 0x000000110d197c10 */ /* 0x000fe200087fe4ff */
[----:B------:R-:W4:Y:S01]  /*1050*/  LDG.E R6, desc[UR24][R38.64] ;  /* 0x0000001826067981 */ /* 0x000f22000c1e1900 */
[----:B------:R-:W-:-:S02]  /*1060*/  IADD3 R20, P0, PT, R8, UR8, RZ ;  /* 0x0000000808147c10 */ /* 0x000fc4000ff1e0ff */
[C---:B------:R-:W-:Y:S01]  /*1070*/  IADD3.X R29, PT, PT, R13.reuse, UR13, RZ, P1, !PT ;  /* 0x0000000d0d1d7c10 */ /* 0x040fe20008ffe4ff */
[----:B-1----:R-:W-:Y:S01]  /*1080*/  DADD R26, R16, R26 ;  /* 0x00000000101a7229 */ /* 0x002fe2000000001a */
[----:B------:R-:W-:Y:S01]  /*1090*/  IADD3 R8, P1, PT, R8, UR31, RZ ;  /* 0x0000001f08087c10 */ /* 0x000fe2000ff3e0ff */
[----:B------:R0:W4:Y:S01]  /*10a0*/  LDG.E R30, desc[UR24][R36.64] ;  /* 0x00000018241e7981 */ /* 0x000122000c1e1900 */
[----:B------:R-:W-:Y:S01]  /*10b0*/  IADD3.X R21, PT, PT, R13, UR30, RZ, P0, !PT ;  /* 0x0000001e0d157c10 */ /* 0x000fe200087fe4ff */
[----:B------:R1:W-:Y:S02]  /*10c0*/  F2F.F64.F32 R16, R7 ;  /* 0x0000000700107310 */ /* 0x0003e40000201800 */
[----:B------:R-:W4:Y:S01]  /*10d0*/  LDG.E R24, desc[UR24][R24.64] ;  /* 0x0000001818187981 */ /* 0x000f22000c1e1900 */
[----:B------:R-:W-:-:S03]  /*10e0*/  DADD R22, R18, R22 ;  /* 0x0000000012167229 */ /* 0x000fc60000000016 */
[----:B------:R-:W4:Y:S01]  /*10f0*/  LDG.E R29, desc[UR24][R28.64] ;  /* 0x000000181c1d7981 */ /* 0x000f22000c1e1900 */
[----:B-1----:R-:W-:Y:S01]  /*1100*/  IADD3.X R7, PT, PT, R13, UR32, RZ, P1, !PT ;  /* 0x000000200d077c10 */ /* 0x002fe20008ffe4ff */
[----:B------:R1:W1:Y:S02]  /*1110*/  F2F.F64.F32 R18, R10 ;  /* 0x0000000a00127310 */ /* 0x0002640000201800 */
[----:B------:R1:W4:Y:S01]  /*1120*/  LDG.E R13, desc[UR24][R20.64] ;  /* 0x00000018140d7981 */ /* 0x000322000c1e1900 */
[C---:B0-----:R-:W-:Y:S02]  /*1130*/  IADD3 R36, P0, PT, R8.reuse, UR20, RZ ;  /* 0x0000001408247c10 */ /* 0x041fe4000ff1e0ff */
[----:B-1----:R-:W-:-:S04]  /*1140*/  IADD3 R20, P1, PT, R8, UR22, RZ ;  /* 0x0000001608147c10 */ /* 0x002fc8000ff3e0ff */
[C---:B------:R-:W-:Y:S02]  /*1150*/  IADD3.X R21, PT, PT, R7.reuse, UR23, RZ, P1, !PT ;  /* 0x0000001707157c10 */ /* 0x040fe40008ffe4ff */
[----:B------:R-:W-:-:S03]  /*1160*/  IADD3.X R37, PT, PT, R7, UR21, RZ, P0, !PT ;  /* 0x0000001507257c10 */ /* 0x000fc600087fe4ff */
[----:B------:R0:W4:Y:S01]  /*1170*/  LDG.E R10, desc[UR24][R20.64] ;  /* 0x00000018140a7981 */ /* 0x000122000c1e1900 */
[----:B------:R-:W-:-:S03]  /*1180*/  DADD R18, R22, R18 ;  /* 0x0000000016127229 */ /* 0x000fc60000000012 */
[----:B------:R1:W4:Y:S01]  /*1190*/  LDG.E R28, desc[UR24][R36.64] ;  /* 0x00000018241c7981 */ /* 0x000322000c1e1900 */
[C---:B0-----:R-:W-:Y:S02]  /*11a0*/  IADD3 R20, P0, PT, R8.reuse, UR28, RZ ;  /* 0x0000001c08147c10 */ /* 0x041fe4000ff1e0ff */
[C---:B-1----:R-:W-:Y:S02]  /*11b0*/  IADD3 R36, P1, PT, R8.reuse, UR33, RZ ;  /* 0x0000002108247c10 */ /* 0x042fe4000ff3e0ff */
[C---:B------:R-:W-:Y:S02]  /*11c0*/  IADD3.X R21, PT, PT, R7.reuse, UR29, RZ, P0, !PT ;  /* 0x0000001d07157c10 */ /* 0x040fe400087fe4ff */
[----:B------:R-:W-:Y:S01]  /*11d0*/  IADD3 R22, P0, PT, R8, UR14, RZ ;  /* 0x0000000e08167c10 */ /* 0x000fe2000ff1e0ff */
[----:B------:R-:W-:Y:S01]  /*11e0*/  DADD R16, R26, R16 ;  /* 0x000000001a107229 */ /* 0x000fe20000000010 */
[C---:B------:R-:W-:Y:S01]  /*11f0*/  IADD3.X R37, PT, PT, R7.reuse, UR34, RZ, P1, !PT ;  /* 0x0000002207257c10 */ /* 0x040fe20008ffe4ff */
[----:B------:R0:W4:Y:S01]  /*1200*/  LDG.E R27, desc[UR24][R20.64] ;  /* 0x00000018141b7981 */ /* 0x000122000c1e1900 */
[----:B------:R-:W-:-:S03]  /*1210*/  IADD3.X R23, PT, PT, R7, UR15, RZ, P0, !PT ;  /* 0x0000000f07177c10 */ /* 0x000fc600087fe4ff */
[----:B------:R-:W4:Y:S04]  /*1220*/  LDG.E R26, desc[UR24][R36.64] ;  /* 0x00000018241a7981 */ /* 0x000f28000c1e1900 */
[----:B------:R1:W4:Y:S01]  /*1230*/  LDG.E R25, desc[UR24][R22.64] ;  /* 0x0000001816197981 */ /* 0x000322000c1e1900 */
[----:B0-----:R-:W-:-:S04]  /*1240*/  IADD3 R20, P1, PT, R8, UR16, RZ ;  /* 0x0000001008147c10 */ /* 0x001fc8000ff3e0ff */
[----:B------:R-:W-:Y:S02]  /*1250*/  IADD3.X R21, PT, PT, R7, UR17, RZ, P1, !PT ;  /* 0x0000001107157c10 */ /* 0x000fe40008ffe4ff */
[----:B-1----:R-:W-:-:S03]  /*1260*/  IADD3 R22, P0, PT, R8, UR10, RZ ;  /* 0x0000000a08167c10 */ /* 0x002fc6000ff1e0ff */
[----:B------:R0:W4:Y:S01]  /*1270*/  LDG.E R33, desc[UR24][R20.64] ;  /* 0x0000001814217981 */ /* 0x000122000c1e1900 */
[----:B------:R-:W-:-:S05]  /*1280*/  IADD3.X R23, PT, PT, R7, UR13, RZ, P0, !PT ;  /* 0x0000000d07177c10 */ /* 0x000fca00087fe4ff */
[----:B------:R-:W4:Y:S01]  /*1290*/  LDG.E R22, desc[UR24][R22.64] ;  /* 0x0000001816167981 */ /* 0x000f22000c1e1900 */
[----:B0-----:R-:W-:-:S04]  /*12a0*/  IADD3 R20, P0, PT, R8, UR8, RZ ;  /* 0x0000000808147c10 */ /* 0x001fc8000ff1e0ff */
[----:B------:R-:W-:-:S05]  /*12b0*/  IADD3.X R21, PT, PT, R7, UR30, RZ, P0, !PT ;  /* 0x0000001e07157c10 */ /* 0x000fca00087fe4ff */
[----:B------:R3:W4:Y:S01]  /*12c0*/  LDG.E R23, desc[UR24][R20.64] ;  /* 0x0000001814177981 */ /* 0x000722000c1e1900 */
[----:B------:R-:W-:-:S04]  /*12d0*/  UIADD3 UR12, UP1, UPT, UR12, -0x10, URZ ;  /* 0xfffffff00c0c7890 */ /* 0x000fc8000ff3e0ff */
[----:B------:R-:W-:Y:S02]  /*12e0*/  UIADD3.X UR7, UPT, UPT, UR7, -0x1, URZ, UP1, !UPT ;  /* 0xffffffff07077890 */ /* 0x000fe40008ffe4ff */
[----:B------:R-:W-:-:S04]  /*12f0*/  UISETP.GT.U32.AND UP1, UPT, UR12, 0xc, UPT ;  /* 0x0000000c0c00788c */ /* 0x000fc8000bf24070 */
[----:B------:R-:W-:Y:S01]  /*1300*/  UISETP.GT.AND.EX UP1, UPT, UR7, URZ, UPT, UP1 ;  /* 0x000000ff0700728c */ /* 0x000fe2000bf24310 */
[----:B---3--:R-:W0:Y:S02]  /*1310*/  F2F.F64.F32 R20, R34 ;  /* 0x0000002200147310 */ /* 0x008e240000201800 */
[----:B0-----:R-:W-:-:S06]  /*1320*/  DADD R16, R16, R20 ;  /* 0x0000000010107229 */ /* 0x001fcc0000000014 */
[----:B--2---:R-:W0:Y:S08]  /*1330*/  F2F.F64.F32 R20, R32 ;  /* 0x0000002000147310 */ /* 0x004e300000201800 */
[----:B-----5:R-:W1:Y:S01]  /*1340*/  F2F.F64.F32 R34, R9 ;  /* 0x0000000900227310 */ /* 0x020e620000201800 */
[----:B0-----:R-:W-:-:S07]  /*1350*/  DADD R18, R18, R20 ;  /* 0x0000000012127229 */ /* 0x001fce0000000014 */
[----:B----4-:R-:W0:Y:S01]  /*1360*/  F2F.F64.F32 R20, R31 ;  /* 0x0000001f00147310 */ /* 0x010e220000201800 */
[----:B-1----:R-:W-:-:S07]  /*1370*/  DADD R16, R16, R34 ;  /* 0x0000000010107229 */ /* 0x002fce0000000022 */
[----:B------:R-:W1:Y:S08]  /*1380*/  F2F.F64.F32 R36, R6 ;  /* 0x0000000600247310 */ /* 0x000e700000201800 */
[----:B------:R-:W2:Y:S01]  /*1390*/  F2F.F64.F32 R30, R30 ;  /* 0x0000001e001e7310 */ /* 0x000ea20000201800 */
[----:B0-----:R-:W-:-:S07]  /*13a0*/  DADD R18, R18, R20 ;  /* 0x0000000012127229 */ /* 0x001fce0000000014 */
[----:B------:R-:W0:Y:S01]  /*13b0*/  F2F.F64.F32 R34, R24 ;  /* 0x0000001800227310 */ /* 0x000e220000201800 */
[----:B-1----:R-:W-:-:S07]  /*13c0*/  DADD R16, R16, R36 ;  /* 0x0000000010107229 */ /* 0x002fce0000000024 */
[----:B------:R-:W1:Y:S01]  /*13d0*/  F2F.F64.F32 R20, R29 ;  /* 0x0000001d00147310 */ /* 0x000e620000201800 */
[----:B--2---:R-:W-:-:S07]  /*13e0*/  DADD R18, R18, R30 ;  /* 0x0000000012127229 */ /* 0x004fce000000001e */
        /* <DEDUP_REMOVED lines=13> */
[----:B0-----:R-:W-:Y:S01]  /*14c0*/  DADD R30, R16, R26 ;  /* 0x00000000101e7229 */ /* 0x001fe2000000001a */
[----:B------:R-:W-:-:S06]  /*14d0*/  IMAD.U32 R9, RZ, RZ, UR35 ;  /* 0x00000023ff097e24 */ /* 0x000fcc000f8e00ff */
[----:B------:R-:W0:Y:S01]  /*14e0*/  F2F.F64.F32 R28, R22 ;  /* 0x00000016001c7310 */ /* 0x000e220000201800 */
[----:B-1----:R-:W-:-:S07]  /*14f0*/  DADD R18, R18, R20 ;  /* 0x0000000012127229 */ /* 0x002fce0000000014 */
[----:B------:R-:W1:Y:S01]  /*1500*/  F2F.F64.F32 R16, R23 ;  /* 0x0000001700107310 */ /* 0x000e620000201800 */
[----:B--2---:R-:W-:Y:S01]  /*1510*/  DADD R24, R30, R24 ;  /* 0x000000001e187229 */ /* 0x004fe20000000018 */
[----:B------:R-:W-:Y:S01]  /*1520*/  IMAD.U32 R6, RZ, RZ, UR36 ;  /* 0x00000024ff067e24 */ /* 0x000fe2000f8e00ff */
[C---:B------:R-:W-:Y:S02]  /*1530*/  IADD3 R12, P0, P1, R9.reuse, UR35, R12 ;  /* 0x00000023090c7c10 */ /* 0x040fe4000f91e00c */
[----:B------:R-:W-:Y:S02]  /*1540*/  IADD3 R10, P2, PT, R8, UR31, RZ ;  /* 0x0000001f080a7c10 */ /* 0x000fe4000ff5e0ff */
[----:B------:R-:W-:Y:S02]  /*1550*/  IADD3.X R11, PT, PT, R6, UR36, R11, P0, P1 ;  /* 0x00000024060b7c10 */ /* 0x000fe400087e240b */
[----:B------:R-:W-:Y:S01]  /*1560*/  IADD3 R12, P0, P1, R9, UR35, R12 ;  /* 0x00000023090c7c10 */ /* 0x000fe2000f91e00c */
[----:B0-----:R-:W-:Y:S01]  /*1570*/  DADD R18, R18, R28 ;  /* 0x0000000012127229 */ /* 0x001fe2000000001c */
[----:B------:R-:W-:-:S02]  /*1580*/  IADD3.X R13, PT, PT, R7, UR32, RZ, P2, !PT ;  /* 0x00000020070d7c10 */ /* 0x000fc400097fe4ff */
[----:B------:R-:W-:Y:S01]  /*1590*/  IADD3.X R11, PT, PT, R6, UR36, R11, P0, P1 ;  /* 0x00000024060b7c10 */ /* 0x000fe200087e240b */
[----:B-1----:R-:W-:Y:S01]  /*15a0*/  DADD R16, R24, R16 ;  /* 0x0000000018107229 */ /* 0x002fe20000000010 */
[----:B------:R-:W-:Y:S10]  /*15b0*/  BRA.U UP1, `(.L_x_13) ;  /* 0xfffffff501347547 */ /* 0x000ff4000b83ffff */
.L_x_12:
[----:B------:R-:W-:-:S04]  /*15c0*/  UISETP.GT.U32.AND UP1, UPT, UR12, 0x4, UPT ;  /* 0x000000040c00788c */ /* 0x000fc8000bf24070 */
[----:B------:R-:W-:-:S09]  /*15d0*/  UISETP.GT.AND.EX UP1, UPT, UR7, URZ, UPT, UP1 ;  /* 0x000000ff0700728c */ /* 0x000fd2000bf24310 */
[----:B------:R-:W-:Y:S05]  /*15e0*/  BRA.U !UP1, `(.L_x_14) ;  /* 0x0000000509747547 */ /* 0x000fea000b800000 */
[----:B------:R-:W2:Y:S01]  /*15f0*/  LDCU.64 UR20, c[0x0][0x388] ;  /* 0x00007100ff1477ac */ /* 0x000ea20008000a00 */
[C---:B------:R-:W-:Y:S01]  /*1600*/  IADD3 R26, P1, PT, R10.reuse, UR28, RZ ;  /* 0x0000001c0a1a7c10 */ /* 0x040fe2000ff3e0ff */
[----:B------:R-:W3:Y:S03]  /*1610*/  LDCU.64 UR22, c[0x0][0x390] ;  /* 0x00007200ff1677ac */ /* 0x000ee60008000a00 */
[----:B------:R-:W-:Y:S02]  /*1620*/  IADD3.X R27, PT, PT, R13, UR29, RZ, P1, !PT ;  /* 0x0000001d0d1b7c10 */ /* 0x000fe40008ffe4ff */
[----:B--2---:R-:W-:-:S03]  /*1630*/  IADD3 R22, P0, PT, R10, UR20, RZ ;  /* 0x000000140a167c10 */ /* 0x004fc6000ff1e0ff */
[----:B------:R-:W2:Y:S01]  /*1640*/  LDG.E R25, desc[UR24][R26.64] ;  /* 0x000000181a197981 */ /* 0x000ea2000c1e1900 */
[----:B------:R-:W-:Y:S02]  /*1650*/  IADD3.X R23, PT, PT, R13, UR21, RZ, P0, !PT ;  /* 0x000000150d177c10 */ /* 0x000fe400087fe4ff */
[----:B---3--:R-:W-:-:S03]  /*1660*/  IADD3 R34, P0, PT, R10, UR22, RZ ;  /* 0x000000160a227c10 */ /* 0x008fc6000ff1e0ff */
[----:B------:R-:W3:Y:S01]  /*1670*/  LDG.E R22, desc[UR24][R22.64] ;  /* 0x0000001816167981 */ /* 0x000ee2000c1e1900 */
[----:B------:R-:W-:Y:S02]  /*1680*/  IADD3.X R35, PT, PT, R13, UR23, RZ, P0, !PT ;  /* 0x000000170d237c10 */ /* 0x000fe400087fe4ff */
[----:B------:R-:W-:-:S03]  /*1690*/  IADD3 R30, P1, PT, R10, UR33, RZ ;  /* 0x000000210a1e7c10 */ /* 0x000fc6000ff3e0ff */
[----:B------:R-:W4:Y:S01]  /*16a0*/  LDG.E R34, desc[UR24][R34.64] ;  /* 0x0000001822227981 */ /* 0x000f22000c1e1900 */
[C---:B------:R-:W-:Y:S02]  /*16b0*/  IADD3.X R31, PT, PT, R13.reuse, UR34, RZ, P1, !PT ;  /* 0x000000220d1f7c10 */ /* 0x040fe40008ffe4ff */
[C---:B------:R-:W-:Y:S02]  /*16c0*/  IADD3 R6, P0, PT, R10.reuse, UR14, RZ ;  /* 0x0000000e0a067c10 */ /* 0x040fe4000ff1e0ff */
[C---:B------:R-:W-:Y:S01]  /*16d0*/  IADD3 R8, P1, PT, R10.reuse, UR16, RZ ;  /* 0x000000100a087c10 */ /* 0x040fe2000ff3e0ff */
[----:B------:R-:W5:Y:S01]  /*16e0*/  LDG.E R24, desc[UR24][R30.64] ;  /* 0x000000181e187981 */ /* 0x000f62000c1e1900 */
[C---:B------:R-:W-:Y:S02]  /*16f0*/  IADD3.X R7, PT, PT, R13.reuse, UR15, RZ, P0, !PT ;  /* 0x0000000f0d077c10 */ /* 0x040fe400087fe4ff */
[----:B------:R-:W-:Y:S02]  /*1700*/  IADD3.X R9, PT, PT, R13, UR17, RZ, P1, !PT ;  /* 0x000000110d097c10 */ /* 0x000fe40008ffe4ff */
[C---:B------:R-:W-:Y:S01]  /*1710*/  IADD3 R20, P0, PT, R10.reuse, UR10, RZ ;  /* 0x0000000a0a147c10 */ /* 0x040fe2000ff1e0ff */
[----:B------:R0:W5:Y:S01]  /*1720*/  LDG.E R6, desc[UR24][R6.64] ;  /* 0x0000001806067981 */ /* 0x000162000c1e1900 */
[----:B------:R-:W-:-:S02]  /*1730*/  IADD3 R28, P1, PT, R10, UR8, RZ ;  /* 0x000000080a1c7c10 */ /* 0x000fc4000ff3e0ff */
[C---:B------:R-:W-:Y:S01]  /*1740*/  IADD3.X R21, PT, PT, R13.reuse, UR13, RZ, P0, !PT ;  /* 0x0000000d0d157c10 */ /* 0x040fe200087fe4ff */
[----:B------:R1:W5:Y:S01]  /*1750*/  LDG.E R8, desc[UR24][R8.64] ;  /* 0x0000001808087981 */ /* 0x000362000c1e1900 */
[C---:B------:R-:W-:Y:S02]  /*1760*/  IADD3.X R29, PT, PT, R13.reuse, UR30, RZ, P1, !PT ;  /* 0x0000001e0d1d7c10 */ /* 0x040fe40008ffe4ff */
[----:B0-----:R-:W-:Y:S02]  /*1770*/  IADD3 R7, P2, PT, R10, UR31, RZ ;  /* 0x0000001f0a077c10 */ /* 0x001fe4000ff5e0ff */
[----:B------:R0:W5:Y:S02]  /*1780*/  LDG.E R10, desc[UR24][R20.64] ;  /* 0x00000018140a7981 */ /* 0x000164000c1e1900 */
[----:B-1----:R-:W-:Y:S02]  /*1790*/  IADD3.X R9, PT, PT, R13, UR32, RZ, P2, !PT ;  /* 0x000000200d097c10 */ /* 0x002fe400097fe4ff */
[C---:B------:R-:W-:Y:S01]  /*17a0*/  IADD3 R26, P0, PT, R7.reuse, UR20, RZ ;  /* 0x00000014071a7c10 */ /* 0x040fe2000ff1e0ff */
[----:B------:R1:W5:Y:S01]  /*17b0*/  LDG.E R13, desc[UR24][R28.64] ;  /* 0x000000181c0d7981 */ /* 0x000362000c1e1900 */
[----:B0-----:R-:W-:-:S02]  /*17c0*/  IADD3 R20, P1, PT, R7, UR22, RZ ;  /* 0x0000001607147c10 */ /* 0x001fc4000ff3e0ff */
[C---:B------:R-:W-:Y:S02]  /*17d0*/  IADD3.X R27, PT, PT, R9.reuse, UR21, RZ, P0, !PT ;  /* 0x00000015091b7c10 */ /* 0x040fe400087fe4ff */
[----:B------:R-:W-:Y:S02]  /*17e0*/  IADD3.X R21, PT, PT, R9, UR23, RZ, P1, !PT ;  /* 0x0000001709157c10 */ /* 0x000fe40008ffe4ff */
[C---:B-1----:R-:W-:Y:S01]  /*17f0*/  IADD3 R28, P0, PT, R7.reuse, UR28, RZ ;  /* 0x0000001c071c7c10 */ /* 0x042fe2000ff1e0ff */
[----:B------:R-:W5:Y:S01]  /*1800*/  LDG.E R26, desc[UR24][R26.64] ;  /* 0x000000181a1a7981 */ /* 0x000f62000c1e1900 */
[----:B------:R-:W-:Y:S02]  /*1810*/  IADD3 R32, P1, PT, R7, UR33, RZ ;  /* 0x0000002107207c10 */ /* 0x000fe4000ff3e0ff */
[C---:B------:R-:W-:Y:S02]  /*1820*/  IADD3.X R29, PT, PT, R9.reuse, UR29, RZ, P0, !PT ;  /* 0x0000001d091d7c10 */ /* 0x040fe400087fe4ff */
[----:B------:R-:W-:Y:S01]  /*1830*/  IADD3.X R33, PT, PT, R9, UR34, RZ, P1, !PT ;  /* 0x0000002209217c10 */ /* 0x000fe20008ffe4ff */
[----:B------:R0:W5:Y:S01]  /*1840*/  LDG.E R27, desc[UR24][R20.64] ;  /* 0x00000018141b7981 */ /* 0x000162000c1e1900 */
[----:B------:R-:W-:-:S03]  /*1850*/  IADD3 R30, P0, PT, R7, UR14, RZ ;  /* 0x0000000e071e7c10 */ /* 0x000fc6000ff1e0ff */
[----:B------:R-:W5:Y:S01]  /*1860*/  LDG.E R28, desc[UR24][R28.64] ;  /* 0x000000181c1c7981 */ /* 0x000f62000c1e1900 */
[----:B------:R-:W-:Y:S02]  /*1870*/  IADD3.X R31, PT, PT, R9, UR15, RZ, P0, !PT ;  /* 0x0000000f091f7c10 */ /* 0x000fe400087fe4ff */
[----:B0-----:R-:W-:-:S03]  /*1880*/  IADD3 R20, P1, PT, R7, UR16, RZ ;  /* 0x0000001007147c10 */ /* 0x001fc6000ff3e0ff */
[----:B------:R-:W5:Y:S01]  /*1890*/  LDG.E R30, desc[UR24][R30.64] ;  /* 0x000000181e1e7981 */ /* 0x000f62000c1e1900 */
[----:B------:R-:W-:-:S03]  /*18a0*/  IADD3.X R21, PT, PT, R9, UR17, RZ, P1, !PT ;  /* 0x0000001109157c10 */ /* 0x000fc60008ffe4ff */
[----:B------:R0:W5:Y:S04]  /*18b0*/  LDG.E R29, desc[UR24][R32.64] ;  /* 0x00000018201d7981 */ /* 0x000168000c1e1900 */
[----:B------:R1:W5:Y:S01]  /*18c0*/  LDG.E R31, desc[UR24][R20.64] ;  /* 0x00000018141f7981 */ /* 0x000362000c1e1900 */
[----:B0-----:R-:W-:-:S04]  /*18d0*/  IADD3 R32, P0, PT, R7, UR10, RZ ;  /* 0x0000000a07207c10 */ /* 0x001fc8000ff1e0ff */
[----:B------:R-:W-:Y:S02]  /*18e0*/  IADD3.X R33, PT, PT, R9, UR13, RZ, P0, !PT ;  /* 0x0000000d09217c10 */ /* 0x000fe400087fe4ff */
[----:B-1----:R-:W-:-:S03]  /*18f0*/  IADD3 R20, P0, PT, R7, UR8, RZ ;  /* 0x0000000807147c10 */ /* 0x002fc6000ff1e0ff */
[----:B------:R-:W5:Y:S01]  /*1900*/  LDG.E R32, desc[UR24][R32.64] ;  /* 0x0000001820207981 */ /* 0x000f62000c1e1900 */
[----:B------:R-:W-:-:S05]  /*1910*/  IADD3.X R21, PT, PT, R9, UR30, RZ, P0, !PT ;  /* 0x0000001e09157c10 */ /* 0x000fca00087fe4ff */
[----:B------:R4:W5:Y:S01]  /*1920*/  LDG.E R33, desc[UR24][R20.64] ;  /* 0x0000001814217981 */ /* 0x000962000c1e1900 */
[----:B------:R-:W-:-:S04]  /*1930*/  UIADD3 UR12, UP0, UPT, UR12, -0x8, URZ ;  /* 0xfffffff80c0c7890 */ /* 0x000fc8000ff1e0ff */
[----:B------:R-:W-:Y:S02]  /*1940*/  UIADD3.X UR7, UPT, UPT, UR7, -0x1, URZ, UP0, !UPT ;  /* 0xffffffff07077890 */ /* 0x000fe400087fe4ff */
[----:B------:R-:W-:Y:S01]  /*1950*/  UPLOP3.LUT UP0, UPT, UPT, UPT, UPT, 0x40, 0x4 ;  /* 0x000000000004789c */ /* 0x000fe20003f0e870 */
[----:B---3--:R-:W0:Y:S08]  /*1960*/  F2F.F64.F32 R22, R22 ;  /* 0x0000001600167310 */ /* 0x008e300000201800 */
[----:B----4-:R-:W1:Y:S01]  /*1970*/  F2F.F64.F32 R20, R34 ;  /* 0x0000002200147310 */ /* 0x010e620000201800 */
[----:B0-----:R-:W-:-:S07]  /*1980*/  DADD R18, R18, R22 ;  /* 0x0000000012127229 */ /* 0x001fce0000000016 */
[----:B--2---:R-:W0:Y:S08]  /*1990*/  F2F.F64.F32 R22, R25 ;  /* 0x0000001900167310 */ /* 0x004e300000201800 */
[----:B-----5:R-:W2:Y:S01]  /*19a0*/  F2F.F64.F32 R24, R24 ;  /* 0x0000001800187310 */ /* 0x020ea20000201800 */
[----:B-1----:R-:W-:-:S07]  /*19b0*/  DADD R20, R16, R20 ;  /* 0x0000000010147229 */ /* 0x002fce0000000014 */
[----:B------:R-:W1:Y:S01]  /*19c0*/  F2F.F64.F32 R16, R6 ;  /* 0x0000000600107310 */ /* 0x000e620000201800 */
[----:B0-----:R-:W-:-:S07]  /*19d0*/  DADD R18, R18, R22 ;  /* 0x0000000012127229 */ /* 0x001fce0000000016 */
[----:B------:R-:W0:Y:S01]  /*19e0*/  F2F.F64.F32 R34, R8 ;  /* 0x0000000800227310 */ /* 0x000e220000201800 */
[----:B--2---:R-:W-:-:S07]  /*19f0*/  DADD R20, R20, R24 ;  /* 0x0000000014147229 */ /* 0x004fce0000000018 */
[----:B------:R-:W2:Y:S01]  /*1a00*/  F2F.F64.F32 R22, R10 ;  /* 0x0000000a00167310 */ /* 0x000ea20000201800 */
        /* <DEDUP_REMOVED lines=18> */
[----:B-1----:R-:W-:Y:S01]  /*1b30*/  DADD R22, R18, R30 ;  /* 0x0000000012167229 */ /* 0x002fe2000000001e */
[----:B------:R-:W-:Y:S01]  /*1b40*/  IMAD.U32 R13, RZ, RZ, UR35 ;  /* 0x00000023ff0d7e24 */ /* 0x000fe2000f8e00ff */
[----:B------:R-:W-:Y:S01]  /*1b50*/  IADD3 R10, P2, PT, R7, UR31, RZ ;  /* 0x0000001f070a7c10 */ /* 0x000fe2000ff5e0ff */
[----:B------:R-:W-:-:S03]  /*1b60*/  IMAD.U32 R6, RZ, RZ, UR36 ;  /* 0x00000024ff067e24 */ /* 0x000fc6000f8e00ff */
[----:B------:R-:W-:Y:S01]  /*1b70*/  IADD3 R12, P0, P1, R13, UR35, R12 ;  /* 0x000000230d0c7c10 */ /* 0x000fe2000f91e00c */
[----:B0-----:R-:W-:Y:S01]  /*1b80*/  DADD R18, R16, R24 ;  /* 0x0000000010127229 */ /* 0x001fe20000000018 */
[----:B------:R-:W-:Y:S02]  /*1b90*/  IADD3.X R13, PT, PT, R9, UR32, RZ, P2, !PT ;  /* 0x00000020090d7c10 */ /* 0x000fe400097fe4ff */
[----:B------:R-:W-:Y:S01]  /*1ba0*/  IADD3.X R11, PT, PT, R6, UR36, R11, P0, P1 ;  /* 0x00000024060b7c10 */ /* 0x000fe200087e240b */
[----:B--2---:R-:W-:-:S11]  /*1bb0*/  DADD R16, R22, R20 ;  /* 0x0000000016107229 */ /* 0x004fd60000000014 */
.L_x_14:
[----:B------:R-:W-:-:S04]  /*1bc0*/  UISETP.NE.U32.AND UP1, UPT, UR12, URZ, UPT ;  /* 0x000000ff0c00728c */ /* 0x000fc8000bf25070 */
[----:B------:R-:W-:-:S09]  /*1bd0*/  UISETP.NE.OR.EX UP0, UPT, UR7, URZ, UP0, UP1 ;  /* 0x000000ff0700728c */ /* 0x000fd20008705710 */
[----:B------:R-:W-:Y:S05]  /*1be0*/  BRA.U !UP0, `(.L_x_10) ;  /* 0x0000000108c47547 */ /* 0x000fea000b800000 */
.L_x_11:
[C---:B0-----:R-:W-:Y:S02]  /*1bf0*/  IADD3 R20, P0, PT, R10.reuse, UR38, RZ ;  /* 0x000000260a147c10 */ /* 0x041fe4000ff1e0ff */
[C---:B-1----:R-:W-:Y:S02]  /*1c00*/  IADD3 R26, P1, PT, R10.reuse, UR40, RZ ;  /* 0x000000280a1a7c10 */ /* 0x042fe4000ff3e0ff */
[C---:B------:R-:W-:Y:S02]  /*1c10*/  IADD3.X R21, PT, PT, R13.reuse, UR39, RZ, P0, !PT ;  /* 0x000000270d157c10 */ /* 0x040fe400087fe4ff */
[----:B------:R-:W-:Y:S02]  /*1c20*/  IADD3.X R27, PT, PT, R13, UR41, RZ, P1, !PT ;  /* 0x000000290d1b7c10 */ /* 0x000fe40008ffe4ff */
[C---:B------:R-:W-:Y:S01]  /*1c30*/  IADD3 R6, P0, PT, R10.reuse, UR28, RZ ;  /* 0x0000001c0a067c10 */ /* 0x040fe2000ff1e0ff */
[----:B------:R-:W2:Y:S01]  /*1c40*/  LDG.E R32, desc[UR24][R20.64] ;  /* 0x0000001814207981 */ /* 0x000ea2000c1e1900 */
[----:B------:R-:W-:-:S02]  /*1c50*/  IADD3 R8, P1, PT, R10, UR33, RZ ;  /* 0x000000210a087c10 */ /* 0x000fc4000ff3e0ff */
[C---:B------:R-:W-:Y:S01]  /*1c60*/  IADD3.X R7, PT, PT, R13.reuse, UR29, RZ, P0, !PT ;  /* 0x0000001d0d077c10 */ /* 0x040fe200087fe4ff */
[----:B------:R2:W3:Y:S01]  /*1c70*/  LDG.E R33, desc[UR24][R26.64] ;  /* 0x000000181a217981 */ /* 0x0004e2000c1e1900 */
[C---:B------:R-:W-:Y:S02]  /*1c80*/  IADD3.X R9, PT, PT, R13.reuse, UR34, RZ, P1, !PT ;  /* 0x000000220d097c10 */ /* 0x040fe40008ffe4ff */
[C---:B------:R-:W-:Y:S01]  /*1c90*/  IADD3 R22, P0, PT, R10.reuse, UR14, RZ ;  /* 0x0000000e0a167c10 */ /* 0x040fe2000ff1e0ff */
[----:B------:R3:W4:Y:S01]  /*1ca0*/  LDG.E R34, desc[UR24][R6.64] ;  /* 0x0000001806227981 */ /* 0x000722000c1e1900 */
[C---:B------:R-:W-:Y:S02]  /*1cb0*/  IADD3 R24, P2, PT, R10.reuse, UR16, RZ ;  /* 0x000000100a187c10 */ /* 0x040fe4000ff5e0ff */
[----:B------:R-:W-:Y:S01]  /*1cc0*/  IADD3.X R23, PT, PT, R13, UR15, RZ, P0, !PT ;  /* 0x0000000f0d177c10 */ /* 0x000fe200087fe4ff */
[----:B------:R4:W5:Y:S01]  /*1cd0*/  LDG.E R35, desc[UR24][R8.64] ;  /* 0x0000001808237981 */ /* 0x000962000c1e1900 */
[----:B------:R-:W-:-:S02]  /*1ce0*/  IADD3 R30, P0, PT, R10, UR10, RZ ;  /* 0x0000000a0a1e7c10 */ /* 0x000fc4000ff1e0ff */
[C---:B------:R-:W-:Y:S01]  /*1cf0*/  IADD3.X R25, PT, PT, R13.reuse, UR17, RZ, P2, !PT ;  /* 0x000000110d197c10 */ /* 0x040fe200097fe4ff */
[----:B------:R-:W5:Y:S01]  /*1d00*/  LDG.E R22, desc[UR24][R22.64] ;  /* 0x0000001816167981 */ /* 0x000f62000c1e1900 */
[C---:B------:R-:W-:Y:S02]  /*1d10*/  IADD3.X R31, PT, PT, R13.reuse, UR13, RZ, P0, !PT ;  /* 0x0000000d0d1f7c10 */ /* 0x040fe400087fe4ff */
[----:B------:R-:W-:Y:S01]  /*1d20*/  IADD3 R28, P0, PT, R10, UR8, RZ ;  /* 0x000000080a1c7c10 */ /* 0x000fe2000ff1e0ff */
[----:B------:R-:W5:Y:S03]  /*1d30*/  LDG.E R24, desc[UR24][R24.64] ;  /* 0x0000001818187981 */ /* 0x000f66000c1e1900 */
[----:B------:R-:W-:Y:S01]  /*1d40*/  IADD3.X R29, PT, PT, R13, UR30, RZ, P0, !PT ;  /* 0x0000001e0d1d7c10 */ /* 0x000fe200087fe4ff */
[----:B------:R-:W5:Y:S04]  /*1d50*/  LDG.E R30, desc[UR24][R30.64] ;  /* 0x000000181e1e7981 */ /* 0x000f68000c1e1900 */
[----:B------:R-:W5:Y:S01]  /*1d60*/  LDG.E R28, desc[UR24][R28.64] ;  /* 0x000000181c1c7981 */ /* 0x000f62000c1e1900 */
[----:B------:R-:W-:-:S04]  /*1d70*/  UIADD3 UR12, UP0, UPT, UR12, -0x4, URZ ;  /* 0xfffffffc0c0c7890 */ /* 0x000fc8000ff1e0ff */
[----:B------:R-:W-:Y:S02]  /*1d80*/  UIADD3.X UR7, UPT, UPT, UR7, -0x1, URZ, UP0, !UPT ;  /* 0xffffffff07077890 */ /* 0x000fe400087fe4ff */
[----:B------:R-:W-:-:S04]  /*1d90*/  UISETP.NE.U32.AND UP0, UPT, UR12, URZ, UPT ;  /* 0x000000ff0c00728c */ /* 0x000fc8000bf05070 */
[----:B------:R-:W-:Y:S01]  /*1da0*/  UISETP.NE.AND.EX UP0, UPT, UR7, URZ, UPT, UP0 ;  /* 0x000000ff0700728c */ /* 0x000fe2000bf05300 */
[----:B------:R-:W-:Y:S02]  /*1db0*/  IADD3 R12, P0, PT, R12, UR35, RZ ;  /* 0x000000230c0c7c10 */ /* 0x000fe4000ff1e0ff */
[----:B------:R-:W-:Y:S02]  /*1dc0*/  IADD3 R10, P1, PT, R10, UR31, RZ ;  /* 0x0000001f0a0a7c10 */ /* 0x000fe4000ff3e0ff */
[----:B------:R-:W-:Y:S02]  /*1dd0*/  IADD3.X R11, PT, PT, R11, UR36, RZ, P0, !PT ;  /* 0x000000240b0b7c10 */ /* 0x000fe400087fe4ff */
[----:B------:R-:W-:Y:S01]  /*1de0*/  IADD3.X R13, PT, PT, R13, UR32, RZ, P1, !PT ;  /* 0x000000200d0d7c10 */ /* 0x000fe20008ffe4ff */
[----:B--2---:R-:W0:Y:S08]  /*1df0*/  F2F.F64.F32 R26, R32 ;  /* 0x00000020001a7310 */ /* 0x004e300000201800 */
[----:B---3--:R-:W1:Y:S08]  /*1e00*/  F2F.F64.F32 R6, R33 ;  /* 0x0000002100067310 */ /* 0x008e700000201800 */
[----:B----4-:R-:W2:Y:S01]  /*1e10*/  F2F.F64.F32 R8, R34 ;  /* 0x0000002200087310 */ /* 0x010ea20000201800 */
[----:B0-----:R-:W-:-:S07]  /*1e20*/  DADD R18, R26, R18 ;  /* 0x000000001a127229 */ /* 0x001fce0000000012 */
[----:B-----5:R-:W0:Y:S01]  /*1e30*/  F2F.F64.F32 R20, R35 ;  /* 0x0000002300147310 */ /* 0x020e220000201800 */
        /* <DEDUP_REMOVED lines=8> */
[----:B--2---:R-:W-:Y:S02]  /*1ec0*/  DADD R6, R6, R24 ;  /* 0x0000000006067229 */ /* 0x004fe40000000018 */
[----:B0-----:R-:W-:-:S06]  /*1ed0*/  DADD R18, R8, R16 ;  /* 0x0000000008127229 */ /* 0x001fcc0000000010 */
[----:B-1----:R-:W-:Y:S01]  /*1ee0*/  DADD R16, R6, R28 ;  /* 0x0000000006107229 */ /* 0x002fe2000000001c */
[----:B------:R-:W-:Y:S10]  /*1ef0*/  BRA.U UP0, `(.L_x_11) ;  /* 0xfffffffd003c7547 */ /* 0x000ff4000b83ffff */
.L_x_10:
[----:B------:R-:W2:Y:S01]  /*1f00*/  MUFU.RCP64H R7, UR27 ;  /* 0x0000001b00077d08 */ /* 0x000ea20008001800 */
[----:B------:R-:W-:Y:S01]  /*1f10*/  IMAD.U32 R8, RZ, RZ, UR26 ;  /* 0x0000001aff087e24 */ /* 0x000fe2000f8e00ff */
[----:B------:R-:W-:Y:S01]  /*1f20*/  ULOP3.LUT UP0, URZ, UR18, 0x3, URZ, 0xc0, !UPT ;  /* 0x0000000312ff7892 */ /* 0x000fe2000f80c0ff */
[----:B------:R-:W-:Y:S02]  /*1f30*/  IMAD.U32 R9, RZ, RZ, UR27 ;  /* 0x0000001bff097e24 */ /* 0x000fe4000f8e00ff */
[----:B------:R-:W-:-:S06]  /*1f40*/  IMAD.MOV.U32 R6, RZ, RZ, 0x1 ;  /* 0x00000001ff067424 */ /* 0x000fcc00078e00ff */
[----:B--2---:R-:W-:-:S08]  /*1f50*/  DFMA R8, R6, -R8, 1 ;  /* 0x3ff000000608742b */ /* 0x004fd00000000808 */
[----:B------:R-:W-:-:S08]  /*1f60*/  DFMA R8, R8, R8, R8 ;  /* 0x000000080808722b */ /* 0x000fd00000000008 */
[----:B------:R-:W-:Y:S01]  /*1f70*/  DFMA R6, R6, R8, R6 ;  /* 0x000000080606722b */ /* 0x000fe20000000006 */
[----:B------:R-:W-:Y:S02]  /*1f80*/  IMAD.U32 R8, RZ, RZ, UR26 ;  /* 0x0000001aff087e24 */ /* 0x000fe4000f8e00ff */
[----:B------:R-:W-:-:S06]  /*1f90*/  IMAD.U32 R9, RZ, RZ, UR27 ;  /* 0x0000001bff097e24 */ /* 0x000fcc000f8e00ff */
[----:B------:R-:W-:-:S08]  /*1fa0*/  DFMA R8, R6, -R8, 1 ;  /* 0x3ff000000608742b */ /* 0x000fd00000000808 */
[----:B------:R-:W-:Y:S01]  /*1fb0*/  DFMA R6, R6, R8, R6 ;  /* 0x000000080606722b */ /* 0x000fe20000000006 */
[----:B------:R-:W-:Y:S10]  /*1fc0*/  BRA.U !UP0, `(.L_x_15) ;  /* 0x0000000108ac7547 */ /* 0x000ff4000b800000 */
[----:B------:R-:W2:Y:S01]  /*1fd0*/  LDCU.64 UR20, c[0x0][0x388] ;  /* 0x00007100ff1477ac */ /* 0x000ea20008000a00 */
[----:B------:R-:W-:Y:S01]  /*1fe0*/  IADD3 R8, P0, PT, R12, UR4, RZ ;  /* 0x000000040c087c10 */ /* 0x000fe2000ff1e0ff */
[----:B------:R-:W3:Y:S04]  /*1ff0*/  LDCU.64 UR22, c[0x0][0x390] ;  /* 0x00007200ff1677ac */ /* 0x000ee80008000a00 */
[----:B------:R-:W-:Y:S02]  /*2000*/  IMAD.SHL.U32 R20, R8, 0x4, RZ ;  /* 0x0000000408147824 */ /* 0x000fe400078e00ff */
[----:B------:R-:W-:-:S05]  /*2010*/  IMAD.X R9, RZ, RZ, R11, P0 ;  /* 0x000000ffff097224 */ /* 0x000fca00000e060b */
[----:B------:R-:W-:Y:S02]  /*2020*/  SHF.L.U64.HI R8, R8, 0x2, R9 ;  /* 0x0000000208087819 */ /* 0x000fe40000010209 */
[C---:B--2---:R-:W-:Y:S02]  /*2030*/  IADD3 R12, P0, PT, R20.reuse, UR20, RZ ;  /* 0x00000014140c7c10 */ /* 0x044fe4000ff1e0ff */
[----:B---3--:R-:W-:Y:S02]  /*2040*/  IADD3 R20, P1, PT, R20, UR22, RZ ;  /* 0x0000001614147c10 */ /* 0x008fe4000ff3e0ff */
[C---:B------:R-:W-:Y:S02]  /*2050*/  IADD3.X R13, PT, PT, R8.reuse, UR21, RZ, P0, !PT ;  /* 0x00000015080d7c10 */ /* 0x040fe400087fe4ff */
[----:B------:R-:W-:-:S03]  /*2060*/  IADD3.X R21, PT, PT, R8, UR23, RZ, P1, !PT ;  /* 0x0000001708157c10 */ /* 0x000fc60008ffe4ff */
[----:B------:R-:W2:Y:S04]  /*2070*/  LDG.E R8, desc[UR24][R12.64] ;  /* 0x000000180c087981 */ /* 0x000ea8000c1e1900 */
[----:B------:R-:W3:Y:S01]  /*2080*/  LDG.E R10, desc[UR24][R20.64] ;  /* 0x00000018140a7981 */ /* 0x000ee2000c1e1900 */
[----:B------:R-:W-:-:S04]  /*2090*/  ULOP3.LUT UR7, UR18, 0x3, URZ, 0xc0, !UPT ;  /* 0x0000000312077892 */ /* 0x000fc8000f8ec0ff */
[----:B------:R-:W-:-:S04]  /*20a0*/  UISETP.NE.U32.AND UP0, UPT, UR7, 0x1, UPT ;  /* 0x000000010700788c */ /* 0x000fc8000bf05070 */
[----:B------:R-:W-:Y:S01]  /*20b0*/  UISETP.NE.AND.EX UP0, UPT, URZ, URZ, UPT, UP0 ;  /* 0x000000ffff00728c */ /* 0x000fe2000bf05300 */
[----:B--2---:R-:W2:Y:S08]  /*20c0*/  F2F.F64.F32 R8, R8 ;  /* 0x0000000800087310 */ /* 0x004eb00000201800 */
[----:B---3--:R-:W3:Y:S01]  /*20d0*/  F2F.F64.F32 R10, R10 ;  /* 0x0000000a000a7310 */ /* 0x008ee20000201800 */
[----:B--2---:R-:W-:-:S02]  /*20e0*/  DADD R18, R18, R8 ;  /* 0x0000000012127229 */ /* 0x004fc40000000008 */
[----:B---3--:R-:W-:Y:S01]  /*20f0*/  DADD R16, R16, R10 ;  /* 0x0000000010107229 */ /* 0x008fe2000000000a */
[----:B------:R-:W-:Y:S10]  /*2100*/  BRA.U !UP0, `(.L_x_15) ;  /* 0x00000001085c7547 */ /* 0x000ff4000b800000 */
[----:B------:R-:W-:Y:S01]  /*2110*/  UISETP.NE.U32.AND UP0, UPT, UR7, 0x2, UPT ;  /* 0x000000020700788c */ /* 0x000fe2000bf05070 */
[----:B------:R-:W-:Y:S02]  /*2120*/  IADD3 R22, P1, PT, R12, UR35, RZ ;  /* 0x000000230c167c10 */ /* 0x000fe4000ff3e0ff */
[----:B------:R-:W-:Y:S01]  /*2130*/  IADD3 R24, P2, PT, R20, UR35, RZ ;  /* 0x0000002314187c10 */ /* 0x000fe2000ff5e0ff */
[----:B------:R-:W-:Y:S01]  /*2140*/  UISETP.NE.AND.EX UP0, UPT, URZ, URZ, UPT, UP0 ;  /* 0x000000ffff00728c */ /* 0x000fe2000bf05300 */
[----:B------:R-:W-:Y:S02]  /*2150*/  IADD3.X R23, PT, PT, R13, UR36, RZ, P1, !PT ;  /* 0x000000240d177c10 */ /* 0x000fe40008ffe4ff */
[----:B------:R-:W-:-:S03]  /*2160*/  IADD3.X R25, PT, PT, R21, UR36, RZ, P2, !PT ;  /* 0x0000002415197c10 */ /* 0x000fc600097fe4ff */
[----:B------:R-:W-:Y:S01]  /*2170*/  PLOP3.LUT P0, PT, PT, PT, UP0, 0x80, 0x8 ;  /* 0x000000000008781c */ /* 0x000fe20003f0f008 */
[----:B------:R-:W2:Y:S04]  /*2180*/  LDG.E R8, desc[UR24][R22.64] ;  /* 0x0000001816087981 */ /* 0x000ea8000c1e1900 */
[----:B------:R-:W3:Y:S08]  /*2190*/  LDG.E R10, desc[UR24][R24.64] ;  /* 0x00000018180a7981 */ /* 0x000ef0000c1e1900 */
[----:B------:R-:W-:-:S02]  /*21a0*/  @P0 IADD3 R26, P1, PT, R22, UR35, RZ ;  /* 0x00000023161a0c10 */ /* 0x000fc4000ff3e0ff */
[----:B------:R-:W-:Y:S02]  /*21b0*/  @P0 IADD3 R28, P2, PT, R24, UR35, RZ ;  /* 0x00000023181c0c10 */ /* 0x000fe4000ff5e0ff */
[----:B------:R-:W-:Y:S02]  /*21c0*/  @P0 IADD3.X R27, PT, PT, R23, UR36, RZ, P1, !PT ;  /* 0x00000024171b0c10 */ /* 0x000fe40008ffe4ff */
[----:B------:R-:W-:-:S03]  /*21d0*/  @P0 IADD3.X R29, PT, PT, R25, UR36, RZ, P2, !PT ;  /* 0x00000024191d0c10 */ /* 0x000fc600097fe4ff */
[----:B------:R-:W4:Y:S04]  /*21e0*/  @P0 LDG.E R12, desc[UR24][R26.64] ;  /* 0x000000181a0c0981 */ /* 0x000f28000c1e1900 */
[----:B------:R-:W5:Y:S01]  /*21f0*/  @P0 LDG.E R20, desc[UR24][R28.64] ;  /* 0x000000181c140981 */ /* 0x000f62000c1e1900 */
[----:B--2---:R-:W2:Y:S08]  /*2200*/  F2F.F64.F32 R8, R8 ;  /* 0x0000000800087310 */ /* 0x004eb00000201800 */
[----:B---3--:R-:W3:Y:S08]  /*2210*/  F2F.F64.F32 R10, R10 ;  /* 0x0000000a000a7310 */ /* 0x008ef00000201800 */
[----:B----4-:R-:W4:Y:S01]  /*2220*/  @P0 F2F.F64.F32 R12, R12 ;  /* 0x0000000c000c0310 */ /* 0x010f220000201800 */
[----:B--2---:R-:W-:-:S07]  /*2230*/  DADD R18, R18, R8 ;  /* 0x0000000012127229 */ /* 0x004fce0000000008 */
[----:B-----5:R-:W2:Y:S01]  /*2240*/  @P0 F2F.F64.F32 R20, R20 ;  /* 0x0000001400140310 */ /* 0x020ea20000201800 */
[----:B---3--:R-:W-:Y:S02]  /*2250*/  DADD R16, R16, R10 ;  /* 0x0000000010107229 */ /* 0x008fe4000000000a */
[----:B----4-:R-:W-:-:S06]  /*2260*/  @P0 DADD R18, R18, R12 ;  /* 0x0000000012120229 */ /* 0x010fcc000000000c */
[----:B--2---:R-:W-:-:S11]  /*2270*/  @P0 DADD R16, R16, R20 ;  /* 0x0000000010100229 */ /* 0x004fd60000000014 */
.L_x_15:
[----:B------:R-:W-:Y:S01]  /*2280*/  DMUL R10, R6, R16 ;  /* 0x00000010060a7228 */ /* 0x000fe20000000000 */
[----:B------:R-:W-:Y:S01]  /*2290*/  FSETP.GEU.AND P1, PT, |R17|, 6.5827683646048100446e-37, PT ;  /* 0x036000001100780b */ /* 0x000fe20003f2e200 */
[----:B------:R-:W-:Y:S06]  /*22a0*/  BSSY.RECONVERGENT B0, `(.L_x_16) ;  /* 0x0000012000007945 */ /* 0x000fec0003800200 */
[----:B------:R-:W-:-:S08]  /*22b0*/  DFMA R8, R10, -UR26, R16 ;  /* 0x8000001a0a087c2b */ /* 0x000fd00008000010 */
[----:B------:R-:W-:-:S10]  /*22c0*/  DFMA R10, R6, R8, R10 ;  /* 0x00000008060a722b */ /* 0x000fd4000000000a */
[----:B------:R-:W-:-:S05]  /*22d0*/  FFMA R6, RZ, UR27, R11 ;  /* 0x0000001bff067c23 */ /* 0x000fca000800000b */
[----:B------:R-:W-:-:S13]  /*22e0*/  FSETP.GT.AND P0, PT, |R6|, 1.469367938527859385e-39, PT ;  /* 0x001000000600780b */ /* 0x000fda0003f04200 */
[----:B------:R-:W-:Y:S05]  /*22f0*/  @P0 BRA P1, `(.L_x_17) ;  /* 0x0000000000300947 */ /* 0x000fea0000800000 */
[----:B------:R-:W-:Y:S02]  /*2300*/  IMAD.U32 R6, RZ, RZ, UR26 ;  /* 0x0000001aff067e24 */ /* 0x000fe4000f8e00ff */
[----:B------:R-:W-:Y:S02]  /*2310*/  IMAD.U32 R9, RZ, RZ, UR27 ;  /* 0x0000001bff097e24 */ /* 0x000fe4000f8e00ff */
[----:B------:R-:W-:Y:S02]  /*2320*/  IMAD.MOV.U32 R20, RZ, RZ, R16 ;  /* 0x000000ffff147224 */ /* 0x000fe400078e0010 */
[----:B------:R-:W-:Y:S02]  /*2330*/  IMAD.MOV.U32 R21, RZ, RZ, R17 ;  /* 0x000000ffff157224 */ /* 0x000fe400078e0011 */
[----:B------:R-:W-:Y:S01]  /*2340*/  IMAD.MOV.U32 R16, RZ, RZ, R6 ;  /* 0x000000ffff107224 */ /* 0x000fe200078e0006 */
[----:B------:R-:W-:Y:S01]  /*2350*/  MOV R6, 0x23a0 ;  /* 0x000023a000067802 */ /* 0x000fe20000000f00 */
[----:B------:R-:W-:-:S02]  /*2360*/  IMAD.U32 R7, RZ, RZ, UR27 ;  /* 0x0000001bff077e24 */ /* 0x000fc4000f8e00ff */
[----:B------:R-:W-:Y:S02]  /*2370*/  IMAD.U32 R8, RZ, RZ, UR26 ;  /* 0x0000001aff087e24 */ /* 0x000fe4000f8e00ff */
[----:B------:R-:W-:-:S07]  /*2380*/  IMAD.MOV.U32 R17, RZ, RZ, R9 ;  /* 0x000000ffff117224 */ /* 0x000fce00078e0009 */
[----:B01----:R-:W-:Y:S05]  /*2390*/  CALL.REL.NOINC `($__internal_0_$__cuda_sm20_div_rn_f64_full) ;  /* 0x0000000400807944 */ /* 0x003fea0003c00000 */
[----:B------:R-:W-:Y:S02]  /*23a0*/  IMAD.MOV.U32 R10, RZ, RZ, R12 ;  /* 0x000000ffff0a7224 */ /* 0x000fe400078e000c */
[----:B------:R-:W-:-:S07]  /*23b0*/  IMAD.MOV.U32 R11, RZ, RZ, R13 ;  /* 0x000000ffff0b7224 */ /* 0x000fce00078e000d */
.L_x_17:
[----:B01----:R-:W-:Y:S05]  /*23c0*/  BSYNC.RECONVERGENT B0 ;  /* 0x0000000000007941 */ /* 0x003fea0003800200 */
.L_x_16:
[----:B------:R-:W0:Y:S01]  /*23d0*/  LDCU.64 UR18, c[0x0][0x380] ;  /* 0x00007000ff1277ac */ /* 0x000e220008000a00 */
[----:B------:R-:W-:-:S05]  /*23e0*/  IADD3 R6, P0, PT, R14, UR4, RZ ;  /* 0x000000040e067c10 */ /* 0x000fca000ff1e0ff */
[----:B------:R-:W-:Y:S01]  /*23f0*/  IMAD.X R7, RZ, RZ, R15, P0 ;  /* 0x000000ffff077224 */ /* 0x000fe200000e060f */
[----:B0-----:R-:W-:-:S04]  /*2400*/  LEA R8, P0, R6, UR18, 0x3 ;  /* 0x0000001206087c11 */ /* 0x001fc8000f8018ff */
[----:B------:R-:W-:Y:S01]  /*2410*/  LEA.HI.X R9, R6, UR19, R7, 0x3, P0 ;  /* 0x0000001306097c11 */ /* 0x000fe200080f1c07 */
[----:B------:R-:W0:Y:S04]  /*2420*/  LDCU.64 UR18, c[0x0][0x3b0] ;  /* 0x00007600ff1277ac */ /* 0x000e280008000a00 */
[----:B------:R-:W2:Y:S01]  /*2430*/  LDG.E.64 R12, desc[UR24][R8.64] ;  /* 0x00000018080c7981 */ /* 0x000ea2000c1e1b00 */
[----:B------:R-:W-:Y:S01]  /*2440*/  IMAD.MOV.U32 R6, RZ, RZ, 0x1 ;  /* 0x00000001ff067424 */ /* 0x000fe200078e00ff */
[----:B------:R-:W-:Y:S01]  /*2450*/  FSETP.GEU.AND P1, PT, |R19|, 6.5827683646048100446e-37, PT ;  /* 0x036000001300780b */ /* 0x000fe20003f2e200 */
[----:B------:R-:W-:Y:S01]  /*2460*/  BSSY.RECONVERGENT B0, `(.L_x_18) ;  /* 0x0000015000007945 */ /* 0x000fe20003800200 */
[----:B0-----:R-:W0:Y:S08]  /*2470*/  I2F.F64.S64 R16, UR18 ;  /* 0x0000001200107d12 */ /* 0x001e300008301c00 */
[----:B0-----:R-:W0:Y:S02]  /*2480*/  MUFU.RCP64H R7, R17 ;  /* 0x0000001100077308 */ /* 0x001e240000001800 */
[----:B0-----:R-:W-:-:S08]  /*2490*/  DFMA R20, R6, -R16, 1 ;  /* 0x3ff000000614742b */ /* 0x001fd00000000810 */
[----:B------:R-:W-:-:S08]  /*24a0*/  DFMA R20, R20, R20, R20 ;  /* 0x000000141414722b */ /* 0x000fd00000000014 */
[----:B------:R-:W-:-:S08]  /*24b0*/  DFMA R20, R6, R20, R6 ;  /* 0x000000140614722b */ /* 0x000fd00000000006 */
[----:B------:R-:W-:-:S08]  /*24c0*/  DFMA R6, R20, -R16, 1 ;  /* 0x3ff000001406742b */ /* 0x000fd00000000810 */
[----:B------:R-:W-:-:S08]  /*24d0*/  DFMA R6, R20, R6, R20 ;  /* 0x000000061406722b */ /* 0x000fd00000000014 */
[----:B------:R-:W-:-:S08]  /*24e0*/  DMUL R20, R6, R18 ;  /* 0x0000001206147228 */ /* 0x000fd00000000000 */
[----:B------:R-:W-:-:S08]  /*24f0*/  DFMA R22, R20, -R16, R18 ;  /* 0x800000101416722b */ /* 0x000fd00000000012 */
[----:B------:R-:W-:-:S10]  /*2500*/  DFMA R6, R6, R22, R20 ;  /* 0x000000160606722b */ /* 0x000fd40000000014 */
[----:B------:R-:W-:-:S05]  /*2510*/  FFMA R20, RZ, R17, R7 ;  /* 0x00000011ff147223 */ /* 0x000fca0000000007 */
[----:B------:R-:W-:Y:S01]  /*2520*/  FSETP.GT.AND P0, PT, |R20|, 1.469367938527859385e-39, PT ;  /* 0x001000001400780b */ /* 0x000fe20003f04200 */
[----:B--2---:R-:W-:-:S12]  /*2530*/  DADD R10, R12, R10 ;  /* 0x000000000c0a7229 */ /* 0x004fd8000000000a */
[----:B------:R-:W-:Y:S05]  /*2540*/  @P0 BRA P1, `(.L_x_19) ;  /* 0x0000000000180947 */ /* 0x000fea0000800000 */
[----:B------:R-:W-:Y:S01]  /*2550*/  IMAD.MOV.U32 R20, RZ, RZ, R18 ;  /* 0x000000ffff147224 */ /* 0x000fe200078e0012 */
[----:B------:R-:W-:Y:S01]  /*2560*/  MOV R6, 0x2590 ;  /* 0x0000259000067802 */ /* 0x000fe20000000f00 */
[----:B------:R-:W-:-:S07]  /*2570*/  IMAD.MOV.U32 R21, RZ, RZ, R19 ;  /* 0x000000ffff157224 */ /* 0x000fce00078e0013 */
[----:B------:R-:W-:Y:S05]  /*2580*/  CALL.REL.NOINC `($__internal_0_$__cuda_sm20_div_rn_f64_full) ;  /* 0x0000000400047944 */ /* 0x000fea0003c00000 */
[----:B------:R-:W-:Y:S02]  /*2590*/  IMAD.MOV.U32 R6, RZ, RZ, R12 ;  /* 0x000000ffff067224 */ /* 0x000fe400078e000c */
[----:B------:R-:W-:-:S07]  /*25a0*/  IMAD.MOV.U32 R7, RZ, RZ, R13 ;  /* 0x000000ffff077224 */ /* 0x000fce00078e000d */
.L_x_19:
[----:B------:R-:W-:Y:S05]  /*25b0*/  BSYNC.RECONVERGENT B0 ;  /* 0x0000000000007941 */ /* 0x000fea0003800200 */
.L_x_18:
[----:B------:R-:W0:Y:S01]  /*25c0*/  MUFU.RCP64H R13, UR27 ;  /* 0x0000001b000d7d08 */ /* 0x000e220008001800 */
[----:B------:R-:W-:Y:S01]  /*25d0*/  IMAD.U32 R16, RZ, RZ, UR26 ;  /* 0x0000001aff107e24 */ /* 0x000fe2000f8e00ff */
[----:B------:R-:W-:Y:S01]  /*25e0*/  DSETP.GT.AND P0, PT, R6, R10, PT ;  /* 0x0000000a0600722a */ /* 0x000fe20003f04000 */
[----:B------:R-:W-:Y:S01]  /*25f0*/  IMAD.U32 R17, RZ, RZ, UR27 ;  /* 0x0000001bff117e24 */ /* 0x000fe2000f8e00ff */
[----:B------:R-:W-:Y:S01]  /*2600*/  FSETP.GEU.AND P1, PT, |R19|, 6.5827683646048100446e-37, PT ;  /* 0x036000001300780b */ /* 0x000fe20003f2e200 */
[----:B------:R-:W-:Y:S01]  /*2610*/  IMAD.MOV.U32 R12, RZ, RZ, 0x1 ;  /* 0x00000001ff0c7424 */ /* 0x000fe200078e00ff */
[----:B------:R-:W-:Y:S02]  /*2620*/  BSSY.RECONVERGENT B0, `(.L_x_20) ;  /* 0x000001a000007945 */ /* 0x000fe40003800200 */
[----:B------:R-:W-:-:S04]  /*2630*/  SEL R6, RZ, 0x1, !P0 ;  /* 0x00000001ff067807 */ /* 0x000fc80004000000 */
[----:B------:R-:W-:Y:S01]  /*2640*/  SHF.L.U32 R6, R6, UR4, RZ ;  /* 0x0000000406067c19 */ /* 0x000fe200080006ff */
[----:B0-----:R-:W-:-:S04]  /*2650*/  DFMA R16, R12, -R16, 1 ;  /* 0x3ff000000c10742b */ /* 0x001fc80000000810 */
[----:B------:R-:W-:-:S04]  /*2660*/  IMAD.IADD R5, R6, 0x1, R5 ;  /* 0x0000000106057824 */ /* 0x000fc800078e0205 */
[----:B------:R-:W-:-:S08]  /*2670*/  DFMA R16, R16, R16, R16 ;  /* 0x000000101010722b */ /* 0x000fd00000000010 */
[----:B------:R-:W-:Y:S01]  /*2680*/  DFMA R16, R12, R16, R12 ;  /* 0x000000100c10722b */ /* 0x000fe2000000000c */
[----:B------:R-:W-:Y:S02]  /*2690*/  IMAD.U32 R12, RZ, RZ, UR26 ;  /* 0x0000001aff0c7e24 */ /* 0x000fe4000f8e00ff */
[----:B------:R-:W-:-:S06]  /*26a0*/  IMAD.U32 R13, RZ, RZ, UR27 ;  /* 0x0000001bff0d7e24 */ /* 0x000fcc000f8e00ff */
[----:B------:R-:W-:-:S08]  /*26b0*/  DFMA R12, R16, -R12, 1 ;  /* 0x3ff00000100c742b */ /* 0x000fd0000000080c */
[----:B------:R-:W-:-:S08]  /*26c0*/  DFMA R20, R16, R12, R16 ;  /* 0x0000000c1014722b */ /* 0x000fd00000000010 */
[----:B------:R-:W-:-:S08]  /*26d0*/  DMUL R12, R20, R18 ;  /* 0x00000012140c7228 */ /* 0x000fd00000000000 */
[----:B------:R-:W-:-:S08]  /*26e0*/  DFMA R16, R12, -UR26, R18 ;  /* 0x8000001a0c107c2b */ /* 0x000fd00008000012 */
[----:B------:R-:W-:-:S10]  /*26f0*/  DFMA R12, R20, R16, R12 ;  /* 0x00000010140c722b */ /* 0x000fd4000000000c */
[----:B------:R-:W-:-:S05]  /*2700*/  FFMA R7, RZ, UR27, R13 ;  /* 0x0000001bff077c23 */ /* 0x000fca000800000d */
[----:B------:R-:W-:-:S13]  /*2710*/  FSETP.GT.AND P0, PT, |R7|, 1.469367938527859385e-39, PT ;  /* 0x001000000700780b */ /* 0x000fda0003f04200 */
[----:B------:R-:W-:Y:S05]  /*2720*/  @P0 BRA P1, `(.L_x_21) ;  /* 0x0000000000240947 */ /* 0x000fea0000800000 */
[----:B------:R-:W-:Y:S02]  /*2730*/  IMAD.U32 R7, RZ, RZ, UR27 ;  /* 0x0000001bff077e24 */ /* 0x000fe4000f8e00ff */
[----:B------:R-:W-:Y:S02]  /*2740*/  IMAD.U32 R17, RZ, RZ, UR27 ;  /* 0x0000001bff117e24 */ /* 0x000fe4000f8e00ff */
[----:B------:R-:W-:Y:S01]  /*2750*/  IMAD.U32 R6, RZ, RZ, UR26 ;  /* 0x0000001aff067e24 */ /* 0x000fe2000f8e00ff */
[----:B------:R-:W-:Y:S01]  /*2760*/  MOV R6, 0x27c0 ;  /* 0x000027c000067802 */ /* 0x000fe20000000f00 */
[----:B------:R-:W-:Y:S02]  /*2770*/  IMAD.U32 R16, RZ, RZ, UR26 ;  /* 0x0000001aff107e24 */ /* 0x000fe4000f8e00ff */
[----:B------:R-:W-:Y:S02]  /*2780*/  IMAD.MOV.U32 R20, RZ, RZ, R18 ;  /* 0x000000ffff147224 */ /* 0x000fe400078e0012 */
[----:B------:R-:W-:-:S02]  /*2790*/  IMAD.MOV.U32 R21, RZ, RZ, R19 ;  /* 0x000000ffff157224 */ /* 0x000fc400078e0013 */
[----:B------:R-:W-:-:S07]  /*27a0*/  IMAD.MOV.U32 R17, RZ, RZ, R7 ;  /* 0x000000ffff117224 */ /* 0x000fce00078e0007 */
[----:B------:R-:W-:Y:S05]  /*27b0*/  CALL.REL.NOINC `($__internal_0_$__cuda_sm20_div_rn_f64_full) ;  /* 0x0000000000787944 */ /* 0x000fea0003c00000 */
.L_x_21:
[----:B------:R-:W-:Y:S05]  /*27c0*/  BSYNC.RECONVERGENT B0 ;  /* 0x0000000000007941 */ /* 0x000fea0003800200 */
.L_x_20:
[----:B------:R-:W-:Y:S01]  /*27d0*/  DADD R10, R10, -R12 ;  /* 0x000000000a0a7229 */ /* 0x000fe2000000080c */
[----:B------:R-:W-:-:S04]  /*27e0*/  UIADD3 UR4, UPT, UPT, UR4, 0x1, URZ ;  /* 0x0000000104047890 */ /* 0x000fc8000fffe0ff */
[----:B------:R-:W-:Y:S02]  /*27f0*/  UISETP.NE.AND UP0, UPT, UR4, 0x8, UPT ;  /* 0x000000080400788c */ /* 0x000fe4000bf05270 */
[----:B------:R0:W-:Y:S07]  /*2800*/  STG.E.64 desc[UR24][R8.64], R10 ;  /* 0x0000000a08007986 */ /* 0x0001ee000c101b18 */
[----:B------:R-:W-:Y:S05]  /*2810*/  BRA.U UP0, `(.L_x_22) ;  /* 0xffffffe100287547 */ /* 0x000fea000b83ffff */
[----:B------:R-:W1:Y:S01]  /*2820*/  LDC.64 R6, c[0x0][0x3a8] ;  /* 0x0000ea00ff067b82 */ /* 0x000e620000000a00 */
[----:B------:R-:W2:Y:S01]  /*2830*/  LDCU.64 UR18, c[0x0][0x398] ;  /* 0x00007300ff1277ac */ /* 0x000ea20008000a00 */
[----:B0-----:R-:W-:Y:S02]  /*2840*/  IMAD.MOV.U32 R8, RZ, RZ, R3 ;  /* 0x000000ffff087224 */ /* 0x001fe400078e0003 */
[----:B------:R-:W-:Y:S01]  /*2850*/  IMAD.MOV.U32 R9, RZ, RZ, R4 ;  /* 0x000000ffff097224 */ /* 0x000fe200078e0004 */
[----:B------:R-:W0:Y:S03]  /*2860*/  LDCU.128 UR20, c[0x0][0x3b0] ;  /* 0x00007600ff1477ac */ /* 0x000e260008000c00 */
[----:B------:R-:W0:Y:S01]  /*2870*/  LDC.64 R12, c[0x0][0x3a0] ;  /* 0x0000e800ff0c7b82 */ /* 0x000e220000000a00 */
[----:B------:R-:W-:-:S04]  /*2880*/  UIADD3 UR7, UP0, UPT, UR5, 0x1, URZ ;  /* 0x0000000105077890 */ /* 0x000fc8000ff1e0ff */
[----:B------:R-:W-:Y:S02]  /*2890*/  UIADD3.X UR12, UPT, UPT, URZ, UR6, URZ, UP0, !UPT ;  /* 0x00000006ff0c7290 */ /* 0x000fe400087fe4ff */
[----:B-1----:R-:W-:Y:S02]  /*28a0*/  ISETP.NE.U32.AND P0, PT, R6, UR7, PT ;  /* 0x0000000706007c0c */ /* 0x002fe4000bf05070 */
[----:B--2---:R-:W-:Y:S02]  /*28b0*/  IADD3 R6, P1, PT, R0, UR18, RZ ;  /* 0x0000001200067c10 */ /* 0x004fe4000ff3e0ff */
[----:B------:R-:W-:Y:S02]  /*28c0*/  ISETP.NE.AND.EX P0, PT, R7, UR12, PT, P0 ;  /* 0x0000000c07007c0c */ /* 0x000fe4000bf05300 */
[----:B------:R-:W-:Y:S01]  /*28d0*/  IADD3.X R7, PT, PT, R2, UR19, RZ, P1, !PT ;  /* 0x0000001302077c10 */ /* 0x000fe20008ffe4ff */
[----:B0-----:R-:W-:Y:S01]  /*28e0*/  IMAD R10, R12, UR21, RZ ;  /* 0x000000150c0a7c24 */ /* 0x001fe2000f8e02ff */
[----:B------:R-:W-:Y:S01]  /*28f0*/  IADD3 R0, P1, PT, R0, UR22, RZ ;  /* 0x0000001600007c10 */ /* 0x000fe2000ff3e0ff */
[----:B------:R-:W-:-:S02]  /*2900*/  IMAD.WIDE.U32 R8, R12, UR20, R8 ;  /* 0x000000140c087c25 */ /* 0x000fc4000f8e0008 */
[----:B------:R0:W-:Y:S01]  /*2910*/  STG.E.U8 desc[UR24][R6.64], R5 ;  /* 0x0000000506007986 */ /* 0x0001e2000c101118 */
[----:B------:R-:W-:Y:S01]  /*2920*/  IADD3.X R2, PT, PT, R2, UR23, RZ, P1, !PT ;  /* 0x0000001702027c10 */ /* 0x000fe20008ffe4ff */
[----:B------:R-:W-:-:S04]  /*2930*/  IMAD R3, R13, UR20, R10 ;  /* 0x000000140d037c24 */ /* 0x000fc8000f8e020a */
[----:B------:R-:W-:Y:S05]  /*2940*/  @!P0 EXIT ;  /* 0x000000000000894d */ /* 0x000fea0003800000 */
[----:B------:R-:W-:Y:S01]  /*2950*/  IMAD.IADD R4, R9, 0x1, R3 ;  /* 0x0000000109047824 */ /* 0x000fe200078e0203 */
[----:B------:R-:W-:Y:S01]  /*2960*/  UMOV UR5, UR7 ;  /* 0x0000000700057c82 */ /* 0x000fe20008000000 */
[----:B------:R-:W-:Y:S01]  /*2970*/  IMAD.MOV.U32 R3, RZ, RZ, R8 ;  /* 0x000000ffff037224 */ /* 0x000fe200078e0008 */
[----:B------:R-:W-:Y:S01]  /*2980*/  UMOV UR6, UR12 ;  /* 0x0000000c00067c82 */ /* 0x000fe20008000000 */
[----:B------:R-:W-:Y:S05]  /*2990*/  BRA `(.L_x_23) ;  /* 0xffffffdc00c07947 */ /* 0x000fea000383ffff */
        .weak           $__internal_0_$__cuda_sm20_div_rn_f64_full
        .type           $__internal_0_$__cuda_sm20_div_rn_f64_full,@function
        .size           $__internal_0_$__cuda_sm20_div_rn_f64_full,(.L_x_131 - $__internal_0_$__cuda_sm20_div_rn_f64_full)
$__internal_0_$__cuda_sm20_div_rn_f64_full:
[C---:B------:R-:W-:Y:S01]  /*29a0*/  FSETP.GEU.AND P0, PT, |R17|.reuse, 1.469367938527859385e-39, PT ;  /* 0x001000001100780b */ /* 0x040fe20003f0e200 */
[----:B------:R-:W-:Y:S01]  /*29b0*/  IMAD.MOV.U32 R22, RZ, RZ, 0x1 ;  /* 0x00000001ff167424 */ /* 0x000fe200078e00ff */
[----:B------:R-:W-:Y:S01]  /*29c0*/  LOP3.LUT R12, R17, 0x800fffff, RZ, 0xc0, !PT ;  /* 0x800fffff110c7812 */ /* 0x000fe200078ec0ff */
[----:B------:R-:W-:Y:S01]  /*29d0*/  IMAD.MOV.U32 R30, RZ, RZ, 0x1ca00000 ;  /* 0x1ca00000ff1e7424 */ /* 0x000fe200078e00ff */
[C---:B------:R-:W-:Y:S01]  /*29e0*/  FSETP.GEU.AND P2, PT, |R21|.reuse, 1.469367938527859385e-39, PT ;  /* 0x001000001500780b */ /* 0x040fe20003f4e200 */
[----:B------:R-:W-:Y:S01]  /*29f0*/  BSSY.RECONVERGENT B1, `(.L_x_24) ;  /* 0x0000052000017945 */ /* 0x000fe20003800200 */
[----:B------:R-:W-:Y:S01]  /*2a00*/  LOP3.LUT R13, R12, 0x3ff00000, RZ, 0xfc, !PT ;  /* 0x3ff000000c0d7812 */ /* 0x000fe200078efcff */
[----:B------:R-:W-:Y:S01]  /*2a10*/  IMAD.MOV.U32 R12, RZ, RZ, R16 ;  /* 0x000000ffff0c7224 */ /* 0x000fe200078e0010 */
[----:B------:R-:W-:Y:S02]  /*2a20*/  LOP3.LUT R7, R21, 0x7ff00000, RZ, 0xc0, !PT ;  /* 0x7ff0000015077812 */ /* 0x000fe400078ec0ff */
[----:B------:R-:W-:-:S03]  /*2a30*/  LOP3.LUT R31, R17, 0x7ff00000, RZ, 0xc0, !PT ;  /* 0x7ff00000111f7812 */ /* 0x000fc600078ec0ff */
[----:B------:R-:W-:Y:S01]  /*2a40*/  @!P0 DMUL R12, R16, 8.98846567431157953865e+307 ;  /* 0x7fe00000100c8828 */ /* 0x000fe20000000000 */
[----:B------:R-:W-:Y:S01]  /*2a50*/  ISETP.GE.U32.AND P1, PT, R7, R31, PT ;  /* 0x0000001f0700720c */ /* 0x000fe20003f26070 */
[----:B------:R-:W-:Y:S02]  /*2a60*/  IMAD.MOV.U32 R32, RZ, RZ, R7 ;  /* 0x000000ffff207224 */ /* 0x000fe400078e0007 */
[----:B------:R-:W-:Y:S02]  /*2a70*/  @!P2 LOP3.LUT R26, R17, 0x7ff00000, RZ, 0xc0, !PT ;  /* 0x7ff00000111aa812 */ /* 0x000fe400078ec0ff */
[----:B------:R-:W0:Y:S02]  /*2a80*/  MUFU.RCP64H R23, R13 ;  /* 0x0000000d00177308 */ /* 0x000e240000001800 */
[----:B------:R-:W-:Y:S02]  /*2a90*/  @!P2 ISETP.GE.U32.AND P3, PT, R7, R26, PT ;  /* 0x0000001a0700a20c */ /* 0x000fe40003f66070 */
[----:B------:R-:W-:-:S02]  /*2aa0*/  @!P0 LOP3.LUT R31, R13, 0x7ff00000, RZ, 0xc0, !PT ;  /* 0x7ff000000d1f8812 */ /* 0x000fc400078ec0ff */
[----:B------:R-:W-:-:S04]  /*2ab0*/  @!P2 SEL R27, R30, 0x63400000, !P3 ;  /* 0x634000001e1ba807 */ /* 0x000fc80005800000 */
[----:B------:R-:W-:-:S04]  /*2ac0*/  @!P2 LOP3.LUT R28, R27, 0x80000000, R21, 0xf8, !PT ;  /* 0x800000001b1ca812 */ /* 0x000fc800078ef815 */
[----:B------:R-:W-:Y:S01]  /*2ad0*/  @!P2 LOP3.LUT R29, R28, 0x100000, RZ, 0xfc, !PT ;  /* 0x001000001c1da812 */ /* 0x000fe200078efcff */
[----:B------:R-:W-:Y:S01]  /*2ae0*/  @!P2 IMAD.MOV.U32 R28, RZ, RZ, RZ ;  /* 0x000000ffff1ca224 */ /* 0x000fe200078e00ff */
[----:B0-----:R-:W-:-:S08]  /*2af0*/  DFMA R24, R22, -R12, 1 ;  /* 0x3ff000001618742b */ /* 0x001fd0000000080c */
[----:B------:R-:W-:-:S08]  /*2b00*/  DFMA R24, R24, R24, R24 ;  /* 0x000000181818722b */ /* 0x000fd00000000018 */
[----:B------:R-:W-:Y:S01]  /*2b10*/  DFMA R24, R22, R24, R22 ;  /* 0x000000181618722b */ /* 0x000fe20000000016 */
[----:B------:R-:W-:Y:S01]  /*2b20*/  SEL R23, R30, 0x63400000, !P1 ;  /* 0x634000001e177807 */ /* 0x000fe20004800000 */
[----:B------:R-:W-:-:S03]  /*2b30*/  IMAD.MOV.U32 R22, RZ, RZ, R20 ;  /* 0x000000ffff167224 */ /* 0x000fc600078e0014 */
[----:B------:R-:W-:-:S03]  /*2b40*/  LOP3.LUT R23, R23, 0x800fffff, R21, 0xf8, !PT ;  /* 0x800fffff17177812 */ /* 0x000fc600078ef815 */
[----:B------:R-:W-:-:S03]  /*2b50*/  DFMA R26, R24, -R12, 1 ;  /* 0x3ff00000181a742b */ /* 0x000fc6000000080c */
[----:B------:R-:W-:-:S05]  /*2b60*/  @!P2 DFMA R22, R22, 2, -R28 ;  /* 0x400000001616a82b */ /* 0x000fca000000081c */
[----:B------:R-:W-:-:S05]  /*2b70*/  DFMA R26, R24, R26, R24 ;  /* 0x0000001a181a722b */ /* 0x000fca0000000018 */
[----:B------:R-:W-:-:S03]  /*2b80*/  @!P2 LOP3.LUT R32, R23, 0x7ff00000, RZ, 0xc0, !PT ;  /* 0x7ff000001720a812 */ /* 0x000fc600078ec0ff */
[----:B------:R-:W-:Y:S02]  /*2b90*/  DMUL R24, R26, R22 ;  /* 0x000000161a187228 */ /* 0x000fe40000000000 */
[----:B------:R-:W-:-:S05]  /*2ba0*/  VIADD R33, R32, 0xffffffff ;  /* 0xffffffff20217836 */ /* 0x000fca0000000000 */
[----:B------:R-:W-:Y:S01]  /*2bb0*/  ISETP.GT.U32.AND P0, PT, R33, 0x7feffffe, PT ;  /* 0x7feffffe2100780c */ /* 0x000fe20003f04070 */
[----:B------:R-:W-:Y:S01]  /*2bc0*/  VIADD R33, R31, 0xffffffff ;  /* 0xffffffff1f217836 */ /* 0x000fe20000000000 */
[----:B------:R-:W-:-:S04]  /*2bd0*/  DFMA R28, R24, -R12, R22 ;  /* 0x8000000c181c722b */ /* 0x000fc80000000016 */
[----:B------:R-:W-:-:S04]  /*2be0*/  ISETP.GT.U32.OR P0, PT, R33, 0x7feffffe, P0 ;  /* 0x7feffffe2100780c */ /* 0x000fc80000704470 */
[----:B------:R-:W-:-:S09]  /*2bf0*/  DFMA R28, R26, R28, R24 ;  /* 0x0000001c1a1c722b */ /* 0x000fd20000000018 */
[----:B------:R-:W-:Y:S05]  /*2c00*/  @P0 BRA `(.L_x_25) ;  /* 0x00000000006c0947 */ /* 0x000fea0003800000 */
[----:B------:R-:W-:-:S04]  /*2c10*/  LOP3.LUT R24, R17, 0x7ff00000, RZ, 0xc0, !PT ;  /* 0x7ff0000011187812 */ /* 0x000fc800078ec0ff */
[CC--:B------:R-:W-:Y:S02]  /*2c20*/  VIADDMNMX R20, R7.reuse, -R24.reuse, 0xb9600000, !PT ;  /* 0xb960000007147446 */ /* 0x0c0fe40007800918 */
[----:B------:R-:W-:Y:S02]  /*2c30*/  ISETP.GE.U32.AND P0, PT, R7, R24, PT ;  /* 0x000000180700720c */ /* 0x000fe40003f06070 */
[----:B------:R-:W-:Y:S01]  /*2c40*/  VIMNMX R7, PT, PT, R20, 0x46a00000, PT ;  /* 0x46a0000014077848 */ /* 0x000fe20003fe0100 */
[----:B------:R-:W-:Y:S01]  /*2c50*/  IMAD.MOV.U32 R20, RZ, RZ, RZ ;  /* 0x000000ffff147224 */ /* 0x000fe200078e00ff */
[----:B------:R-:W-:-:S05]  /*2c60*/  SEL R30, R30, 0x63400000, !P0 ;  /* 0x634000001e1e7807 */ /* 0x000fca0004000000 */
[----:B------:R-:W-:-:S04]  /*2c70*/  IMAD.IADD R7, R7, 0x1, -R30 ;  /* 0x0000000107077824 */ /* 0x000fc800078e0a1e */
[----:B------:R-:W-:-:S06]  /*2c80*/  VIADD R21, R7, 0x7fe00000 ;  /* 0x7fe0000007157836 */ /* 0x000fcc0000000000 */
[----:B------:R-:W-:-:S10]  /*2c90*/  DMUL R24, R28, R20 ;  /* 0x000000141c187228 */ /* 0x000fd40000000000 */
[----:B------:R-:W-:-:S13]  /*2ca0*/  FSETP.GTU.AND P0, PT, |R25|, 1.469367938527859385e-39, PT ;  /* 0x001000001900780b */ /* 0x000fda0003f0c200 */
[----:B------:R-:W-:Y:S05]  /*2cb0*/  @P0 BRA `(.L_x_26) ;  /* 0x0000000000940947 */ /* 0x000fea0003800000 */
[----:B------:R-:W-:Y:S01]  /*2cc0*/  DFMA R12, R28, -R12, R22 ;  /* 0x8000000c1c0c722b */ /* 0x000fe20000000016 */
[----:B------:R-:W-:-:S09]  /*2cd0*/  IMAD.MOV.U32 R20, RZ, RZ, RZ ;  /* 0x000000ffff147224 */ /* 0x000fd200078e00ff */
[C---:B------:R-:W-:Y:S02]  /*2ce0*/  FSETP.NEU.AND P0, PT, R13.reuse, RZ, PT ;  /* 0x000000ff0d00720b */ /* 0x040fe40003f0d000 */
[----:B------:R-:W-:-:S04]  /*2cf0*/  LOP3.LUT R16, R13, 0x80000000, R17, 0x48, !PT ;  /* 0x800000000d107812 */ /* 0x000fc800078e4811 */
[----:B------:R-:W-:-:S07]  /*2d00*/  LOP3.LUT R21, R16, R21, RZ, 0xfc, !PT ;  /* 0x0000001510157212 */ /* 0x000fce00078efcff */
[----:B------:R-:W-:Y:S05]  /*2d10*/  @!P0 BRA `(.L_x_26) ;  /* 0x00000000007c8947 */ /* 0x000fea0003800000 */
[----:B------:R-:W-:Y:S01]  /*2d20*/  IMAD.MOV R13, RZ, RZ, -R7 ;  /* 0x000000ffff0d7224 */ /* 0x000fe200078e0a07 */
[----:B------:R-:W-:Y:S01]  /*2d30*/  DMUL.RP R20, R28, R20 ;  /* 0x000000141c147228 */ /* 0x000fe20000008000 */
[----:B------:R-:W-:Y:S01]  /*2d40*/  IMAD.MOV.U32 R12, RZ, RZ, RZ ;  /* 0x000000ffff0c7224 */ /* 0x000fe200078e00ff */
[----:B------:R-:W-:-:S05]  /*2d50*/  IADD3 R7, PT, PT, -R7, -0x43300000, RZ ;  /* 0xbcd0000007077810 */ /* 0x000fca0007ffe1ff */
[----:B------:R-:W-:-:S10]  /*2d60*/  DFMA R12, R24, -R12, R28 ;  /* 0x8000000c180c722b */ /* 0x000fd4000000001c */
[----:B------:R-:W-:Y:S02]  /*2d70*/  FSETP.NEU.AND P0, PT, |R13|, R7, PT ;  /* 0x000000070d00720b */ /* 0x000fe40003f0d200 */
[----:B------:R-:W-:Y:S02]  /*2d80*/  LOP3.LUT R7, R21, R16, RZ, 0x3c, !PT ;  /* 0x0000001015077212 */ /* 0x000fe400078e3cff */
[----:B------:R-:W-:Y:S02]  /*2d90*/  FSEL R24, R20, R24, !P0 ;  /* 0x0000001814187208 */ /* 0x000fe40004000000 */
[----:B------:R-:W-:Y:S01]  /*2da0*/  FSEL R25, R7, R25, !P0 ;  /* 0x0000001907197208 */ /* 0x000fe20004000000 */
[----:B------:R-:W-:Y:S06]  /*2db0*/  BRA `(.L_x_26) ;  /* 0x0000000000547947 */ /* 0x000fec0003800000 */
.L_x_25:
[----:B------:R-:W-:-:S14]  /*2dc0*/  DSETP.NAN.AND P0, PT, R20, R20, PT ;  /* 0x000000141400722a */ /* 0x000fdc0003f08000 */
[----:B------:R-:W-:Y:S05]  /*2dd0*/  @P0 BRA `(.L_x_27) ;  /* 0x0000000000440947 */ /* 0x000fea0003800000 */
[----:B------:R-:W-:-:S14]  /*2de0*/  DSETP.NAN.AND P0, PT, R16, R16, PT ;  /* 0x000000101000722a */ /* 0x000fdc0003f08000 */
[----:B------:R-:W-:Y:S05]  /*2df0*/  @P0 BRA `(.L_x_28) ;  /* 0x0000000000300947 */ /* 0x000fea0003800000 */
[----:B------:R-:W-:Y:S01]  /*2e00*/  ISETP.NE.AND P0, PT, R32, R31, PT ;  /* 0x0000001f2000720c */ /* 0x000fe20003f05270 */
[----:B------:R-:W-:Y:S02]  /*2e10*/  IMAD.MOV.U32 R24, RZ, RZ, 0x0 ;  /* 0x00000000ff187424 */ /* 0x000fe400078e00ff */
[----:B------:R-:W-:-:S10]  /*2e20*/  IMAD.MOV.U32 R25, RZ, RZ, -0x80000 ;  /* 0xfff80000ff197424 */ /* 0x000fd400078e00ff */
[----:B------:R-:W-:Y:S05]  /*2e30*/  @!P0 BRA `(.L_x_26) ;  /* 0x0000000000348947 */ /* 0x000fea0003800000 */
[----:B------:R-:W-:Y:S02]  /*2e40*/  ISETP.NE.AND P0, PT, R32, 0x7ff00000, PT ;  /* 0x7ff000002000780c */ /* 0x000fe40003f05270 */
[----:B------:R-:W-:Y:S02]  /*2e50*/  LOP3.LUT R25, R21, 0x80000000, R17, 0x48, !PT ;  /* 0x8000000015197812 */ /* 0x000fe400078e4811 */
[----:B------:R-:W-:-:S13]  /*2e60*/  ISETP.EQ.OR P0, PT, R31, RZ, !P0 ;  /* 0x000000ff1f00720c */ /* 0x000fda0004702670 */
[----:B------:R-:W-:Y:S01]  /*2e70*/  @P0 LOP3.LUT R7, R25, 0x7ff00000, RZ, 0xfc, !PT ;  /* 0x7ff0000019070812 */ /* 0x000fe200078efcff */
[----:B------:R-:W-:Y:S02]  /*2e80*/  @!P0 IMAD.MOV.U32 R24, RZ, RZ, RZ ;  /* 0x000000ffff188224 */ /* 0x000fe400078e00ff */
[----:B------:R-:W-:Y:S02]  /*2e90*/  @P0 IMAD.MOV.U32 R24, RZ, RZ, RZ ;  /* 0x000000ffff180224 */ /* 0x000fe400078e00ff */
[----:B------:R-:W-:Y:S01]  /*2ea0*/  @P0 IMAD.MOV.U32 R25, RZ, RZ, R7 ;  /* 0x000000ffff190224 */ /* 0x000fe200078e0007 */
[----:B------:R-:W-:Y:S06]  /*2eb0*/  BRA `(.L_x_26) ;  /* 0x0000000000147947 */ /* 0x000fec0003800000 */
.L_x_28:
[----:B------:R-:W-:Y:S01]  /*2ec0*/  LOP3.LUT R25, R17, 0x80000, RZ, 0xfc, !PT ;  /* 0x0008000011197812 */ /* 0x000fe200078efcff */
[----:B------:R-:W-:Y:S01]  /*2ed0*/  IMAD.MOV.U32 R24, RZ, RZ, R16 ;  /* 0x000000ffff187224 */ /* 0x000fe200078e0010 */
[----:B------:R-:W-:Y:S06]  /*2ee0*/  BRA `(.L_x_26) ;  /* 0x0000000000087947 */ /* 0x000fec0003800000 */
.L_x_27:
[----:B------:R-:W-:Y:S01]  /*2ef0*/  LOP3.LUT R25, R21, 0x80000, RZ, 0xfc, !PT ;  /* 0x0008000015197812 */ /* 0x000fe200078efcff */
[----:B------:R-:W-:-:S07]  /*2f00*/  IMAD.MOV.U32 R24, RZ, RZ, R20 ;  /* 0x000000ffff187224 */ /* 0x000fce00078e0014 */
.L_x_26:
[----:B------:R-:W-:Y:S05]  /*2f10*/  BSYNC.RECONVERGENT B1 ;  /* 0x0000000000017941 */ /* 0x000fea0003800200 */
.L_x_24:
[----:B------:R-:W-:Y:S02]  /*2f20*/  IMAD.MOV.U32 R7, RZ, RZ, 0x0 ;  /* 0x00000000ff077424 */ /* 0x000fe400078e00ff */
[----:B------:R-:W-:Y:S02]  /*2f30*/  IMAD.MOV.U32 R12, RZ, RZ, R24 ;  /* 0x000000ffff0c7224 */ /* 0x000fe400078e0018 */
[----:B------:R-:W-:Y:S01]  /*2f40*/  IMAD.MOV.U32 R13, RZ, RZ, R25 ;  /* 0x000000ffff0d7224 */ /* 0x000fe200078e0019 */
[----:B------:R-:W-:Y:S06]  /*2f50*/  RET.REL.NODEC R6 `(_Z12compress_gpuPdPfS0_Phxxxxx) ;  /* 0xffffffd006287950 */ /* 0x000fec0003c3ffff */
.L_x_29:
        /* <DEDUP_REMOVED lines=10> */
.L_x_131:


//--------------------- .text._Z16channels_sum_gpuPfPdxdx --------------------------
	.section	.text._Z16channels_sum_gpuPfPdxdx,"ax",@progbits
	.align	128
        .global         _Z16channels_sum_gpuPfPdxdx
        .type           _Z16channels_sum_gpuPfPdxdx,@function
        .size           _Z16channels_sum_gpuPfPdxdx,(.L_x_132 - _Z16channels_sum_gpuPfPdxdx)
        .other          _Z16channels_sum_gpuPfPdxdx,@"STO_CUDA_ENTRY STV_DEFAULT"
_Z16channels_sum_gpuPfPdxdx:
.text._Z16channels_sum_gpuPfPdxdx:
[----:B------:R-:W-:Y:S01]  /*0000*/  LDC R1, c[0x0][0x37c] ;  /* 0x0000df00ff017b82 */ /* 0x000fe20000000800 */
[----:B------:R-:W0:Y:S07]  /*0010*/  S2R R2, SR_TID.X ;  /* 0x0000000000027919 */ /* 0x000e2e0000002100 */
[----:B------:R-:W0:Y:S01]  /*0020*/  S2UR UR4, SR_CTAID.X ;  /* 0x00000000000479c3 */ /* 0x000e220000002500 */
[----:B------:R-:W1:Y:S01]  /*0030*/  LDCU.64 UR10, c[0x0][0x358] ;  /* 0x00006b00ff0a77ac */ /* 0x000e620008000a00 */
[----:B------:R-:W-:Y:S01]  /*0040*/  CS2R R6, SRZ ;  /* 0x0000000000067805 */ /* 0x000fe2000001ff00 */
[----:B------:R-:W2:Y:S05]  /*0050*/  LDCU.64 UR8, c[0x0][0x390] ;  /* 0x00007200ff0877ac */ /* 0x000eaa0008000a00 */
[----:B------:R-:W0:Y:S08]  /*0060*/  LDC R3, c[0x0][0x360] ;  /* 0x0000d800ff037b82 */ /* 0x000e300000000800 */
[----:B------:R-:W3:Y:S01]  /*0070*/  LDC.64 R4, c[0x0][0x388] ;  /* 0x0000e200ff047b82 */ /* 0x000ee20000000a00 */
[----:B--2---:R-:W-:-:S04]  /*0080*/  UISETP.GE.U32.AND UP0, UPT, UR8, 0x1, UPT ;  /* 0x000000010800788c */ /* 0x004fc8000bf06070 */
[----:B------:R-:W-:Y:S01]  /*0090*/  UISETP.GE.AND.EX UP0, UPT, UR9, URZ, UPT, UP0 ;  /* 0x000000ff0900728c */ /* 0x000fe2000bf06300 */
[----:B0-----:R-:W-:-:S04]  /*00a0*/  IMAD R2, R3, UR4, R2 ;  /* 0x0000000403027c24 */ /* 0x001fc8000f8e0202 */
[----:B---3--:R-:W-:-:S05]  /*00b0*/  IMAD.WIDE.U32 R4, R2, 0x8, R4 ;  /* 0x0000000802047825 */ /* 0x008fca00078e0004 */
[----:B-1----:R0:W-:Y:S01]  /*00c0*/  STG.E.64 desc[UR10][R4.64], RZ ;  /* 0x000000ff04007986 */ /* 0x0021e2000c101b0a */
[----:B------:R-:W-:Y:S05]  /*00d0*/  BRA.U !UP0, `(.L_x_30) ;  /* 0x0000001108687547 */ /* 0x000fea000b800000 */
[----:B------:R-:W-:Y:S01]  /*00e0*/  UISETP.GE.U32.AND UP1, UPT, UR8, 0x10, UPT ;  /* 0x000000100800788c */ /* 0x000fe2000bf26070 */
[----:B------:R-:W-:Y:S01]  /*00f0*/  CS2R R6, SRZ ;  /* 0x0000000000067805 */ /* 0x000fe2000001ff00 */
[----:B------:R-:W-:Y:S02]  /*0100*/  ULOP3.LUT UR12, UR8, 0xf, URZ, 0xc0, !UPT ;  /* 0x0000000f080c7892 */ /* 0x000fe4000f8ec0ff */
[----:B------:R-:W-:Y:S02]  /*0110*/  UISETP.GE.U32.AND.EX UP1, UPT, UR9, URZ, UPT, UP1 ;  /* 0x000000ff0900728c */ /* 0x000fe4000bf26110 */
[----:B------:R-:W-:Y:S01]  /*0120*/  UISETP.NE.U32.AND UP0, UPT, UR12, URZ, UPT ;  /* 0x000000ff0c00728c */ /* 0x000fe2000bf05070 */
[----:B------:R-:W-:Y:S01]  /*0130*/  UMOV UR5, URZ ;  /* 0x000000ff00057c82 */ /* 0x000fe20008000000 */
[----:B------:R-:W-:Y:S02]  /*0140*/  UMOV UR6, URZ ;  /* 0x000000ff00067c82 */ /* 0x000fe40008000000 */
[----:B------:R-:W-:-:S03]  /*0150*/  UISETP.NE.AND.EX UP0, UPT, URZ, URZ, UPT, UP0 ;  /* 0x000000ffff00728c */ /* 0x000fc6000bf05300 */
[----:B------:R-:W-:Y:S08]  /*0160*/  BRA.U !UP1, `(.L_x_31) ;  /* 0x0000000509cc7547 */ /* 0x000ff0000b800000 */
[----:B------:R-:W1:Y:S01]  /*0170*/  LDC.64 R8, c[0x0][0x3a0] ;  /* 0x0000e800ff087b82 */ /* 0x000e620000000a00 */
[----:B------:R-:W2:Y:S01]  /*0180*/  LDCU.64 UR6, c[0x0][0x380] ;  /* 0x00007000ff0677ac */ /* 0x000ea20008000a00 */
[----:B------:R-:W-:Y:S01]  /*0190*/  CS2R R6, SRZ ;  /* 0x0000000000067805 */ /* 0x000fe2000001ff00 */
[----:B------:R-:W-:-:S07]  /*01a0*/  ULOP3.LUT UR5, UR8, 0xfffffff0, URZ, 0xc0, !UPT ;  /* 0xfffffff008057892 */ /* 0x000fce000f8ec0ff */
[----:B------:R-:W-:Y:S01]  /*01b0*/  UMOV UR4, UR5 ;  /* 0x0000000500047c82 */ /* 0x000fe20008000000 */
[----:B--2---:R-:W-:Y:S01]  /*01c0*/  LEA R0, P0, R2, UR6, 0x2 ;  /* 0x0000000602007c11 */ /* 0x004fe2000f8010ff */
[----:B------:R-:W-:-:S03]  /*01d0*/  ULOP3.LUT UR6, UR9, 0x7fffffff, URZ, 0xc0, !UPT ;  /* 0x7fffffff09067892 */ /* 0x000fc6000f8ec0ff */
[----:B------:R-:W-:Y:S02]  /*01e0*/  LEA.HI.X R11, R2, UR7, RZ, 0x2, P0 ;  /* 0x00000007020b7c11 */ /* 0x000fe400080f14ff */
[C-C-:B-1----:R-:W-:Y:S02]  /*01f0*/  SHF.L.U64.HI R10, R8.reuse, 0x6, R9.reuse ;  /* 0x00000006080a7819 */ /* 0x142fe40000010209 */
[C---:B------:R-:W-:Y:S01]  /*0200*/  SHF.L.U64.HI R12, R8.reuse, 0x2, R9 ;  /* 0x00000002080c7819 */ /* 0x040fe20000010209 */
[----:B------:R-:W-:Y:S01]  /*0210*/  IMAD.SHL.U32 R9, R8, 0x4, RZ ;  /* 0x0000000408097824 */ /* 0x000fe200078e00ff */
[----:B------:R-:W-:-:S06]  /*0220*/  UMOV UR7, UR6 ;  /* 0x0000000600077c82 */ /* 0x000fcc0008000000 */
.L_x_32:
[----:B------:R-:W-:Y:S02]  /*0230*/  IMAD.MOV.U32 R22, RZ, RZ, R0 ;  /* 0x000000ffff167224 */ /* 0x000fe400078e0000 */
[----:B------:R-:W-:-:S05]  /*0240*/  IMAD.MOV.U32 R23, RZ, RZ, R11 ;  /* 0x000000ffff177224 */ /* 0x000fca00078e000b */
[----:B------:R-:W2:Y:S01]  /*0250*/  LDG.E R13, desc[UR10][R22.64] ;  /* 0x0000000a160d7981 */ /* 0x000ea2000c1e1900 */
[----:B------:R-:W-:-:S05]  /*0260*/  IADD3 R14, P0, PT, R0, R9, RZ ;  /* 0x00000009000e7210 */ /* 0x000fca0007f1e0ff */
[----:B------:R-:W-:Y:S01]  /*0270*/  IMAD.X R15, R11, 0x1, R12, P0 ;  /* 0x000000010b0f7824 */ /* 0x000fe200000e060c */
[----:B-12---:R-:W1:Y:S02]  /*0280*/  F2F.F64.F32 R16, R13 ;  /* 0x0000000d00107310 */ /* 0x006e640000201800 */
[----:B-1----:R-:W-:-:S07]  /*0290*/  DADD R18, R16, R6 ;  /* 0x0000000010127229 */ /* 0x002fce0000000006 */
[----:B------:R1:W-:Y:S04]  /*02a0*/  STG.E.64 desc[UR10][R4.64], R18 ;  /* 0x0000001204007986 */ /* 0x0003e8000c101b0a */
[----:B------:R-:W2:Y:S01]  /*02b0*/  LDG.E R24, desc[UR10][R14.64] ;  /* 0x0000000a0e187981 */ /* 0x000ea2000c1e1900 */
[----:B------:R-:W-:-:S05]  /*02c0*/  IADD3 R6, P0, PT, R14, R9, RZ ;  /* 0x000000090e067210 */ /* 0x000fca0007f1e0ff */
[----:B------:R-:W-:Y:S01]  /*02d0*/  IMAD.X R7, R15, 0x1, R12, P0 ;  /* 0x000000010f077824 */ /* 0x000fe200000e060c */
[----:B--2---:R-:W2:Y:S02]  /*02e0*/  F2F.F64.F32 R16, R24 ;  /* 0x0000001800107310 */ /* 0x004ea40000201800 */
[----:B--2---:R-:W-:-:S07]  /*02f0*/  DADD R20, R18, R16 ;  /* 0x0000000012147229 */ /* 0x004fce0000000010 */
[----:B------:R2:W-:Y:S04]  /*0300*/  STG.E.64 desc[UR10][R4.64], R20 ;  /* 0x0000001404007986 */ /* 0x0005e8000c101b0a */
[----:B------:R-:W3:Y:S01]  /*0310*/  LDG.E R13, desc[UR10][R6.64] ;  /* 0x0000000a060d7981 */ /* 0x000ee2000c1e1900 */
[----:B------:R-:W-:-:S05]  /*0320*/  IADD3 R16, P0, PT, R6, R9, RZ ;  /* 0x0000000906107210 */ /* 0x000fca0007f1e0ff */
[----:B------:R-:W-:Y:S01]  /*0330*/  IMAD.X R17, R7, 0x1, R12, P0 ;  /* 0x0000000107117824 */ /* 0x000fe200000e060c */
[----:B---3--:R-:W3:Y:S02]  /*0340*/  F2F.F64.F32 R22, R13 ;  /* 0x0000000d00167310 */ /* 0x008ee40000201800 */
[----:B---3--:R-:W-:-:S07]  /*0350*/  DADD R22, R20, R22 ;  /* 0x0000000014167229 */ /* 0x008fce0000000016 */
[----:B------:R3:W-:Y:S04]  /*0360*/  STG.E.64 desc[UR10][R4.64], R22 ;  /* 0x0000001604007986 */ /* 0x0007e8000c101b0a */
[----:B------:R-:W1:Y:S01]  /*0370*/  LDG.E R24, desc[UR10][R16.64] ;  /* 0x0000000a10187981 */ /* 0x000e62000c1e1900 */
[----:B------:R-:W-:-:S05]  /*0380*/  IADD3 R14, P0, PT, R16, R9, RZ ;  /* 0x00000009100e7210 */ /* 0x000fca0007f1e0ff */
[----:B------:R-:W-:Y:S01]  /*0390*/  IMAD.X R15, R17, 0x1, R12, P0 ;  /* 0x00000001110f7824 */ /* 0x000fe200000e060c */
[----:B-1----:R-:W1:Y:S02]  /*03a0*/  F2F.F64.F32 R18, R24 ;  /* 0x0000001800127310 */ /* 0x002e640000201800 */
        /* <DEDUP_REMOVED lines=56> */
[----:B------:R-:W4:Y:S01]  /*0730*/  LDG.E R26, desc[UR10][R14.64] ;  /* 0x0000000a0e1a7981 */ /* 0x000f22000c1e1900 */
[----:B------:R-:W-:-:S05]  /*0740*/  IADD3 R18, P0, PT, R14, R9, RZ ;  /* 0x000000090e127210 */ /* 0x000fca0007f1e0ff */
[----:B------:R-:W-:Y:S01]  /*0750*/  IMAD.X R19, R15, 0x1, R12, P0 ;  /* 0x000000010f137824 */ /* 0x000fe200000e060c */
[----:B----4-:R-:W2:Y:S02]  /*0760*/  F2F.F64.F32 R6, R26 ;  /* 0x0000001a00067310 */ /* 0x010ea40000201800 */
[----:B--2---:R-:W-:-:S07]  /*0770*/  DADD R20, R24, R6 ;  /* 0x0000000018147229 */ /* 0x004fce0000000006 */
[----:B------:R1:W-:Y:S04]  /*0780*/  STG.E.64 desc[UR10][R4.64], R20 ;  /* 0x0000001404007986 */ /* 0x0003e8000c101b0a */
[----:B------:R-:W2:Y:S01]  /*0790*/  LDG.E R13, desc[UR10][R18.64] ;  /* 0x0000000a120d7981 */ /* 0x000ea2000c1e1900 */
[----:B---3--:R-:W-:-:S05]  /*07a0*/  IADD3 R22, P0, PT, R18, R9, RZ ;  /* 0x0000000912167210 */ /* 0x008fca0007f1e0ff */
[----:B------:R-:W-:Y:S01]  /*07b0*/  IMAD.X R23, R19, 0x1, R12, P0 ;  /* 0x0000000113177824 */ /* 0x000fe200000e060c */
[----:B--2---:R-:W2:Y:S02]  /*07c0*/  F2F.F64.F32 R6, R13 ;  /* 0x0000000d00067310 */ /* 0x004ea40000201800 */
[----:B--2---:R-:W-:-:S07]  /*07d0*/  DADD R16, R20, R6 ;  /* 0x0000000014107229 */ /* 0x004fce0000000006 */
[----:B------:R1:W-:Y:S04]  /*07e0*/  STG.E.64 desc[UR10][R4.64], R16 ;  /* 0x0000001004007986 */ /* 0x0003e8000c101b0a */
[----:B------:R-:W2:Y:S01]  /*07f0*/  LDG.E R22, desc[UR10][R22.64] ;  /* 0x0000000a16167981 */ /* 0x000ea2000c1e1900 */
[----:B------:R-:W-:Y:S01]  /*0800*/  UIADD3 UR4, UP1, UPT, UR4, -0x10, URZ ;  /* 0xfffffff004047890 */ /* 0x000fe2000ff3e0ff */
[----:B------:R-:W-:-:S03]  /*0810*/  LEA R0, P0, R8, R0, 0x6 ;  /* 0x0000000008007211 */ /* 0x000fc600078030ff */
[----:B------:R-:W-:Y:S02]  /*0820*/  UIADD3.X UR7, UPT, UPT, UR7, -0x1, URZ, UP1, !UPT ;  /* 0xffffffff07077890 */ /* 0x000fe40008ffe4ff */
[----:B------:R-:W-:Y:S01]  /*0830*/  UISETP.NE.U32.AND UP1, UPT, UR4, URZ, UPT ;  /* 0x000000ff0400728c */ /* 0x000fe2000bf25070 */
[----:B------:R-:W-:-:S03]  /*0840*/  IMAD.X R11, R11, 0x1, R10, P0 ;  /* 0x000000010b0b7824 */ /* 0x000fc600000e060a */
[----:B------:R-:W-:Y:S01]  /*0850*/  UISETP.NE.AND.EX UP1, UPT, UR7, URZ, UPT, UP1 ;  /* 0x000000ff0700728c */ /* 0x000fe2000bf25310 */
[----:B--2---:R-:W2:Y:S02]  /*0860*/  F2F.F64.F32 R6, R22 ;  /* 0x0000001600067310 */ /* 0x004ea40000201800 */
[----:B--2---:R-:W-:-:S07]  /*0870*/  DADD R6, R16, R6 ;  /* 0x0000000010067229 */ /* 0x004fce0000000006 */
[----:B------:R1:W-:Y:S01]  /*0880*/  STG.E.64 desc[UR10][R4.64], R6 ;  /* 0x0000000604007986 */ /* 0x0003e2000c101b0a */
[----:B------:R-:W-:Y:S05]  /*0890*/  BRA.U UP1, `(.L_x_32) ;  /* 0xfffffff901647547 */ /* 0x000fea000b83ffff */
.L_x_31:
[----:B------:R-:W-:Y:S05]  /*08a0*/  BRA.U !UP0, `(.L_x_30) ;  /* 0x0000000908747547 */ /* 0x000fea000b800000 */
[----:B------:R-:W-:Y:S02]  /*08b0*/  UISETP.GE.U32.AND UP1, UPT, UR12, 0x8, UPT ;  /* 0x000000080c00788c */ /* 0x000fe4000bf26070 */
[----:B------:R-:W-:Y:S02]  /*08c0*/  ULOP3.LUT UR9, UR8, 0x7, URZ, 0xc0, !UPT ;  /* 0x0000000708097892 */ /* 0x000fe4000f8ec0ff */
[----:B------:R-:W-:Y:S02]  /*08d0*/  UISETP.GE.U32.AND.EX UP1, UPT, URZ, URZ, UPT, UP1 ;  /* 0x000000ffff00728c */ /* 0x000fe4000bf26110 */
[----:B------:R-:W-:-:S04]  /*08e0*/  UISETP.NE.U32.AND UP0, UPT, UR9, URZ, UPT ;  /* 0x000000ff0900728c */ /* 0x000fc8000bf05070 */
[----:B------:R-:W-:-:S03]  /*08f0*/  UISETP.NE.AND.EX UP0, UPT, URZ, URZ, UPT, UP0 ;  /* 0x000000ffff00728c */ /* 0x000fc6000bf05300 */
[----:B------:R-:W-:Y:S08]  /*0900*/  BRA.U !UP1, `(.L_x_33) ;  /* 0x0000000509387547 */ /* 0x000ff0000b800000 */
[----:B------:R-:W2:Y:S01]  /*0910*/  LDC.64 R8, c[0x0][0x3a0] ;  /* 0x0000e800ff087b82 */ /* 0x000ea20000000a00 */
[----:B------:R-:W3:Y:S01]  /*0920*/  LDCU.64 UR12, c[0x0][0x380] ;  /* 0x00007000ff0c77ac */ /* 0x000ee20008000a00 */
[----:B------:R-:W-:Y:S02]  /*0930*/  IMAD.MOV.U32 R3, RZ, RZ, RZ ;  /* 0x000000ffff037224 */ /* 0x000fe400078e00ff */
[C---:B--2---:R-:W-:Y:S02]  /*0940*/  IMAD R0, R8.reuse, UR6, RZ ;  /* 0x0000000608007c24 */ /* 0x044fe4000f8e02ff */
[----:B------:R-:W-:-:S04]  /*0950*/  IMAD.WIDE.U32 R10, R8, UR5, R2 ;  /* 0x00000005080a7c25 */ /* 0x000fc8000f8e0002 */
[----:B------:R-:W-:Y:S01]  /*0960*/  IMAD R13, R9, UR5, R0 ;  /* 0x00000005090d7c24 */ /* 0x000fe2000f8e0200 */
[----:B---3--:R-:W-:-:S03]  /*0970*/  LEA R12, P0, R10, UR12, 0x2 ;  /* 0x0000000c0a0c7c11 */ /* 0x008fc6000f8010ff */
[----:B------:R-:W-:-:S05]  /*0980*/  IMAD.IADD R11, R11, 0x1, R13 ;  /* 0x000000010b0b7824 */ /* 0x000fca00078e020d */
[----:B------:R-:W-:-:S05]  /*0990*/  LEA.HI.X R13, R10, UR13, R11, 0x2, P0 ;  /* 0x0000000d0a0d7c11 */ /* 0x000fca00080f140b */
[----:B------:R-:W2:Y:S01]  /*09a0*/  LDG.E R12, desc[UR10][R12.64] ;  /* 0x0000000a0c0c7981 */ /* 0x000ea2000c1e1900 */
[----:B------:R-:W-:-:S06]  /*09b0*/  UIADD3 UR4, UPT, UPT, UR5, 0x1, URZ ;  /* 0x0000000105047890 */ /* 0x000fcc000fffe0ff */
[----:B------:R-:W-:-:S04]  /*09c0*/  IMAD.WIDE.U32 R14, R8, UR4, R2 ;  /* 0x00000004080e7c25 */ /* 0x000fc8000f8e0002 */
[----:B------:R-:W-:Y:S01]  /*09d0*/  IMAD R15, R9, UR4, R15 ;  /* 0x00000004090f7c24 */ /* 0x000fe2000f8e020f */
[----:B-1----:R-:W-:-:S04]  /*09e0*/  LEA R16, P0, R14, UR12, 0x2 ;  /* 0x0000000c0e107c11 */ /* 0x002fc8000f8010ff */
[----:B------:R-:W-:Y:S01]  /*09f0*/  LEA.HI.X R17, R14, UR13, R15, 0x2, P0 ;  /* 0x0000000d0e117c11 */ /* 0x000fe200080f140f */
[----:B--2---:R-:W1:Y:S02]  /*0a00*/  F2F.F64.F32 R10, R12 ;  /* 0x0000000c000a7310 */ /* 0x004e640000201800 */
[----:B-1----:R-:W-:-:S07]  /*0a10*/  DADD R10, R6, R10 ;  /* 0x00000000060a7229 */ /* 0x002fce000000000a */
[----:B------:R1:W-:Y:S04]  /*0a20*/  STG.E.64 desc[UR10][R4.64], R10 ;  /* 0x0000000a04007986 */ /* 0x0003e8000c101b0a */
[----:B------:R-:W2:Y:S01]  /*0a30*/  LDG.E R16, desc[UR10][R16.64] ;  /* 0x0000000a10107981 */ /* 0x000ea2000c1e1900 */
[----:B------:R-:W-:-:S06]  /*0a40*/  UIADD3 UR4, UPT, UPT, UR5, 0x2, URZ ;  /* 0x0000000205047890 */ /* 0x000fcc000fffe0ff */
[----:B------:R-:W-:-:S04]  /*0a50*/  IMAD.WIDE.U32 R12, R8, UR4, R2 ;  /* 0x00000004080c7c25 */ /* 0x000fc8000f8e0002 */
[----:B------:R-:W-:Y:S01]  /*0a60*/  IMAD R13, R9, UR4, R13 ;  /* 0x00000004090d7c24 */ /* 0x000fe2000f8e020d */
[----:B------:R-:W-:-:S04]  /*0a70*/  LEA R14, P0, R12, UR12, 0x2 ;  /* 0x0000000c0c0e7c11 */ /* 0x000fc8000f8010ff */
[----:B------:R-:W-:Y:S01]  /*0a80*/  LEA.HI.X R15, R12, UR13, R13, 0x2, P0 ;  /* 0x0000000d0c0f7c11 */ /* 0x000fe200080f140d */
[----:B--2---:R-:W2:Y:S02]  /*0a90*/  F2F.F64.F32 R6, R16 ;  /* 0x0000001000067310 */ /* 0x004ea40000201800 */
[----:B--2---:R-:W-:-:S07]  /*0aa0*/  DADD R6, R10, R6 ;  /* 0x000000000a067229 */ /* 0x004fce0000000006 */
[----:B------:R2:W-:Y:S04]  /*0ab0*/  STG.E.64 desc[UR10][R4.64], R6 ;  /* 0x0000000604007986 */ /* 0x0005e8000c101b0a */
[----:B------:R-:W1:Y:S01]  /*0ac0*/  LDG.E R14, desc[UR10][R14.64] ;  /* 0x0000000a0e0e7981 */ /* 0x000e62000c1e1900 */
[----:B------:R-:W-:-:S06]  /*0ad0*/  UIADD3 UR4, UPT, UPT, UR5, 0x3, URZ ;  /* 0x0000000305047890 */ /* 0x000fcc000fffe0ff */
[----:B------:R-:W-:-:S04]  /*0ae0*/  IMAD.WIDE.U32 R12, R8, UR4, R2 ;  /* 0x00000004080c7c25 */ /* 0x000fc8000f8e0002 */
[----:B------:R-:W-:Y:S01]  /*0af0*/  IMAD R13, R9, UR4, R13 ;  /* 0x00000004090d7c24 */ /* 0x000fe2000f8e020d */
[----:B------:R-:W-:-:S04]  /*0b00*/  LEA R16, P0, R12, UR12, 0x2 ;  /* 0x0000000c0c107c11 */ /* 0x000fc8000f8010ff */
[----:B------:R-:W-:Y:S01]  /*0b10*/  LEA.HI.X R17, R12, UR13, R13, 0x2, P0 ;  /* 0x0000000d0c117c11 */ /* 0x000fe200080f140d */
[----:B-1----:R-:W1:Y:S02]  /*0b20*/  F2F.F64.F32 R10, R14 ;  /* 0x0000000e000a7310 */ /* 0x002e640000201800 */
        /* <DEDUP_REMOVED lines=39> */
[----:B------:R-:W-:Y:S01]  /*0da0*/  UIADD3 UR5, UPT, UPT, UR5, 0x8, URZ ;  /* 0x0000000805057890 */ /* 0x000fe2000fffe0ff */
[----:B------:R-:W-:Y:S01]  /*0db0*/  UMOV UR6, URZ ;  /* 0x000000ff00067c82 */ /* 0x000fe20008000000 */
[----:B--2---:R-:W1:Y:S02]  /*0dc0*/  F2F.F64.F32 R6, R8 ;  /* 0x0000000800067310 */ /* 0x004e640000201800 */
[----:B-1----:R-:W-:-:S07]  /*0dd0*/  DADD R6, R10, R6 ;  /* 0x000000000a067229 */ /* 0x002fce0000000006 */
[----:B------:R3:W-:Y:S04]  /*0de0*/  STG.E.64 desc[UR10][R4.64], R6 ;  /* 0x0000000604007986 */ /* 0x0007e8000c101b0a */
.L_x_33:
[----:B------:R-:W-:Y:S05]  /*0df0*/  BRA.U !UP0, `(.L_x_30) ;  /* 0x0000000508207547 */ /* 0x000fea000b800000 */
[----:B------:R-:W2:Y:S01]  /*0e00*/  LDC.64 R8, c[0x0][0x3a0] ;  /* 0x0000e800ff087b82 */ /* 0x000ea20000000a00 */
[----:B------:R-:W-:Y:S02]  /*0e10*/  UISETP.GE.U32.AND UP1, UPT, UR9, 0x4, UPT ;  /* 0x000000040900788c */ /* 0x000fe4000bf26070 */
[----:B------:R-:W-:Y:S02]  /*0e20*/  ULOP3.LUT UR7, UR8, 0x3, URZ, 0xc0, !UPT ;  /* 0x0000000308077892 */ /* 0x000fe4000f8ec0ff */
[----:B------:R-:W-:Y:S02]  /*0e30*/  UISETP.GE.U32.AND.EX UP1, UPT, URZ, URZ, UPT, UP1 ;  /* 0x000000ffff00728c */ /* 0x000fe4000bf26110 */
[----:B------:R-:W-:Y:S01]  /*0e40*/  UISETP.NE.U32.AND UP0, UPT, UR7, URZ, UPT ;  /* 0x000000ff0700728c */ /* 0x000fe2000bf05070 */
[----:B------:R-:W-:Y:S01]  /*0e50*/  UMOV UR4, URZ ;  /* 0x000000ff00047c82 */ /* 0x000fe20008000000 */
[----:B------:R-:W4:Y:S02]  /*0e60*/  LDCU.64 UR12, c[0x0][0x380] ;  /* 0x00007000ff0c77ac */ /* 0x000f240008000a00 */
[----:B------:R-:W-:-:S03]  /*0e70*/  UISETP.NE.AND.EX UP0, UPT, UR4, URZ, UPT, UP0 ;  /* 0x000000ff0400728c */ /* 0x000fc6000bf05300 */
[----:B------:R-:W-:Y:S08]  /*0e80*/  BRA.U !UP1, `(.L_x_34) ;  /* 0x0000000109ac7547 */ /* 0x000ff0000b800000 */
[----:B------:R-:W5:Y:S01]  /*0e90*/  LDC.64 R12, c[0x0][0x3a0] ;  /* 0x0000e800ff0c7b82 */ /* 0x000f620000000a00 */
[----:B------:R-:W0:Y:S01]  /*0ea0*/  LDCU.64 UR8, c[0x0][0x380] ;  /* 0x00007000ff0877ac */ /* 0x000e220008000a00 */
[----:B---3--:R-:W-:Y:S02]  /*0eb0*/  IMAD.MOV.U32 R10, RZ, RZ, R2 ;  /* 0x000000ffff0a7224 */ /* 0x008fe400078e0002 */
[----:B------:R-:W-:Y:S02]  /*0ec0*/  IMAD.MOV.U32 R11, RZ, RZ, RZ ;  /* 0x000000ffff0b7224 */ /* 0x000fe400078e00ff */
[C---:B-----5:R-:W-:Y:S02]  /*0ed0*/  IMAD R0, R12.reuse, UR6, RZ ;  /* 0x000000060c007c24 */ /* 0x060fe4000f8e02ff */
[----:B------:R-:W-:-:S04]  /*0ee0*/  IMAD.WIDE.U32 R14, R12, UR5, R10 ;  /* 0x000000050c0e7c25 */ /* 0x000fc8000f8e000a */
[----:B-1----:R-:W-:Y:S01]  /*0ef0*/  IMAD R17, R13, UR5, R0 ;  /* 0x000000050d117c24 */ /* 0x002fe2000f8e0200 */
[----:B0-----:R-:W-:-:S03]  /*0f00*/  LEA R16, P0, R14, UR8, 0x2 ;  /* 0x000000080e107c11 */ /* 0x001fc6000f8010ff */
[----:B------:R-:W-:-:S05]  /*0f10*/  IMAD.IADD R17, R15, 0x1, R17 ;  /* 0x000000010f117824 */ /* 0x000fca00078e0211 */
[----:B------:R-:W-:-:S05]  /*0f20*/  LEA.HI.X R17, R14, UR9, R17, 0x2, P0 ;  /* 0x000000090e117c11 */ /* 0x000fca00080f1411 */
[----:B------:R-:W3:Y:S01]  /*0f30*/  LDG.E R16, desc[UR10][R16.64] ;  /* 0x0000000a10107981 */ /* 0x000ee2000c1e1900 */
[----:B------:R-:W-:-:S06]  /*0f40*/  UIADD3 UR6, UPT, UPT, UR5, 0x1, URZ ;  /* 0x0000000105067890 */ /* 0x000fcc000fffe0ff */
[----:B------:R-:W-:-:S04]  /*0f50*/  IMAD.WIDE.U32 R18, R12, UR6, R10 ;  /* 0x000000060c127c25 */ /* 0x000fc8000f8e000a */
[----:B------:R-:W-:Y:S01]  /*0f60*/  IMAD R19, R13, UR6, R19 ;  /* 0x000000060d137c24 */ /* 0x000fe2000f8e0213 */
[----:B------:R-:W-:-:S04]  /*0f70*/  LEA R20, P0, R18, UR8, 0x2 ;  /* 0x0000000812147c11 */ /* 0x000fc8000f8010ff */
[----:B------:R-:W-:Y:S01]  /*0f80*/  LEA.HI.X R21, R18, UR9, R19, 0x2, P0 ;  /* 0x0000000912157c11 */ /* 0x000fe200080f1413 */
[----:B---3--:R-:W0:Y:S02]  /*0f90*/  F2F.F64.F32 R14, R16 ;  /* 0x00000010000e7310 */ /* 0x008e240000201800 */
[----:B0-----:R-:W-:-:S07]  /*0fa0*/  DADD R14, R6, R14 ;  /* 0x00000000060e7229 */ /* 0x001fce000000000e */
[----:B------:R0:W-:Y:S04]  /*0fb0*/  STG.E.64 desc[UR10][R4.64], R14 ;  /* 0x0000000e04007986 */ /* 0x0001e8000c101b0a */
[----:B------:R-:W3:Y:S01]  /*0fc0*/  LDG.E R20, desc[UR10][R20.64] ;  /* 0x0000000a14147981 */ /* 0x000ee2000c1e1900 */
[----:B------:R-:W-:-:S06]  /*0fd0*/  UIADD3 UR6, UPT, UPT, UR5, 0x2, URZ ;  /* 0x0000000205067890 */ /* 0x000fcc000fffe0ff */
[----:B------:R-:W-:-:S04]  /*0fe0*/  IMAD.WIDE.U32 R16, R12, UR6, R10 ;  /* 0x000000060c107c25 */ /* 0x000fc8000f8e000a */
[----:B------:R-:W-:Y:S01]  /*0ff0*/  IMAD R17, R13, UR6, R17 ;  /* 0x000000060d117c24 */ /* 0x000fe2000f8e0211 */
[----:B------:R-:W-:-:S04]  /*1000*/  LEA R18, P0, R16, UR8, 0x2 ;  /* 0x0000000810127c11 */ /* 0x000fc8000f8010ff */
[----:B------:R-:W-:Y:S01]  /*1010*/  LEA.HI.X R19, R16, UR9, R17, 0x2, P0 ;  /* 0x0000000910137c11 */ /* 0x000fe200080f1411 */
[----:B---3--:R-:W1:Y:S02]  /*1020*/  F2F.F64.F32 R6, R20 ;  /* 0x0000001400067310 */ /* 0x008e640000201800 */
[----:B-1----:R-:W-:-:S07]  /*1030*/  DADD R6, R14, R6 ;  /* 0x000000000e067229 */ /* 0x002fce0000000006 */
[----:B------:R1:W-:Y:S04]  /*1040*/  STG.E.64 desc[UR10][R4.64], R6 ;  /* 0x0000000604007986 */ /* 0x0003e8000c101b0a */
[----:B------:R-:W0:Y:S01]  /*1050*/  LDG.E R18, desc[UR10][R18.64] ;  /* 0x0000000a12127981 */ /* 0x000e22000c1e1900 */
[----:B------:R-:W-:-:S06]  /*1060*/  UIADD3 UR6, UPT, UPT, UR5, 0x3, URZ ;  /* 0x0000000305067890 */ /* 0x000fcc000fffe0ff */
[----:B------:R-:W-:-:S04]  /*1070*/  IMAD.WIDE.U32 R10, R12, UR6, R10 ;  /* 0x000000060c0a7c25 */ /* 0x000fc8000f8e000a */
[----:B------:R-:W-:Y:S01]  /*1080*/  IMAD R13, R13, UR6, R11 ;  /* 0x000000060d0d7c24 */ /* 0x000fe2000f8e020b */
[----:B------:R-:W-:-:S04]  /*1090*/  LEA R12, P0, R10, UR8, 0x2 ;  /* 0x000000080a0c7c11 */ /* 0x000fc8000f8010ff */
[----:B------:R-:W-:Y:S01]  /*10a0*/  LEA.HI.X R13, R10, UR9, R13, 0x2, P0 ;  /* 0x000000090a0d7c11 */ /* 0x000fe200080f140d */
[----:B0-----:R-:W0:Y:S02]  /*10b0*/  F2F.F64.F32 R14, R18 ;  /* 0x00000012000e7310 */ /* 0x001e240000201800 */
[----:B0-----:R-:W-:-:S07]  /*10c0*/  DADD R14, R6, R14 ;  /* 0x00000000060e7229 */ /* 0x001fce000000000e */
[----:B------:R0:W-:Y:S04]  /*10d0*/  STG.E.64 desc[UR10][R4.64], R14 ;  /* 0x0000000e04007986 */ /* 0x0001e8000c101b0a */
[----:B------:R-:W1:Y:S01]  /*10e0*/  LDG.E R12, desc[UR10][R12.64] ;  /* 0x0000000a0c0c7981 */ /* 0x000e62000c1e1900 */
[----:B------:R-:W-:Y:S01]  /*10f0*/  UIADD3 UR5, UPT, UPT, UR5, 0x4, URZ ;  /* 0x0000000405057890 */ /* 0x000fe2000fffe0ff */
[----:B------:R-:W-:Y:S01]  /*1100*/  UMOV UR6, URZ ;  /* 0x000000ff00067c82 */ /* 0x000fe20008000000 */
[----:B-1----:R-:W1:Y:S02]  /*1110*/  F2F.F64.F32 R6, R12 ;  /* 0x0000000c00067310 */ /* 0x002e640000201800 */
[----:B-1----:R-:W-:-:S07]  /*1120*/  DADD R6, R14, R6 ;  /* 0x000000000e067229 */ /* 0x002fce0000000006 */
[----:B------:R0:W-:Y:S04]  /*1130*/  STG.E.64 desc[UR10][R4.64], R6 ;  /* 0x0000000604007986 */ /* 0x0001e8000c101b0a */
.L_x_34:
[----:B------:R-:W-:Y:S05]  /*1140*/  BRA.U !UP0, `(.L_x_30) ;  /* 0x00000001084c7547 */ /* 0x000fea000b800000 */
.L_x_35:
[C---:B--2---:R-:W-:Y:S02]  /*1150*/  IMAD R0, R8.reuse, UR6, RZ ;  /* 0x0000000608007c24 */ /* 0x044fe4000f8e02ff */
[----:B---3--:R-:W-:Y:S02]  /*1160*/  IMAD.MOV.U32 R10, RZ, RZ, R2 ;  /* 0x000000ffff0a7224 */ /* 0x008fe400078e0002 */
[----:B------:R-:W-:Y:S02]  /*1170*/  IMAD.MOV.U32 R11, RZ, RZ, RZ ;  /* 0x000000ffff0b7224 */ /* 0x000fe400078e00ff */
[----:B------:R-:W-:Y:S02]  /*1180*/  IMAD R13, R9, UR5, R0 ;  /* 0x00000005090d7c24 */ /* 0x000fe4000f8e0200 */
[----:B------:R-:W-:-:S04]  /*1190*/  IMAD.WIDE.U32 R10, R8, UR5, R10 ;  /* 0x00000005080a7c25 */ /* 0x000fc8000f8e000a */
[----:B------:R-:W-:Y:S01]  /*11a0*/  IMAD.IADD R11, R11, 0x1, R13 ;  /* 0x000000010b0b7824 */ /* 0x000fe200078e020d */
[----:B----4-:R-:W-:-:S04]  /*11b0*/  LEA R12, P0, R10, UR12, 0x2 ;  /* 0x0000000c0a0c7c11 */ /* 0x010fc8000f8010ff */
[----:B------:R-:W-:-:S05]  /*11c0*/  LEA.HI.X R13, R10, UR13, R11, 0x2, P0 ;  /* 0x0000000d0a0d7c11 */ /* 0x000fca00080f140b */
[----:B------:R-:W2:Y:S01]  /*11d0*/  LDG.E R10, desc[UR10][R12.64] ;  /* 0x0000000a0c0a7981 */ /* 0x000ea2000c1e1900 */
[----:B------:R-:W-:Y:S02]  /*11e0*/  UIADD3 UR7, UP0, UPT, UR7, -0x1, URZ ;  /* 0xffffffff07077890 */ /* 0x000fe4000ff1e0ff */
[----:B------:R-:W-:Y:S02]  /*11f0*/  UIADD3 UR5, UPT, UPT, UR5, 0x1, URZ ;  /* 0x0000000105057890 */ /* 0x000fe4000fffe0ff */
[----:B------:R-:W-:Y:S02]  /*1200*/  UIADD3.X UR4, UPT, UPT, UR4, -0x1, URZ, UP0, !UPT ;  /* 0xffffffff04047890 */ /* 0x000fe400087fe4ff */
[----:B------:R-:W-:Y:S01]  /*1210*/  UISETP.NE.U32.AND UP0, UPT, UR7, URZ, UPT ;  /* 0x000000ff0700728c */ /* 0x000fe2000bf05070 */
[----:B------:R-:W-:-:S03]  /*1220*/  UMOV UR6, URZ ;  /* 0x000000ff00067c82 */ /* 0x000fc60008000000 */
[----:B------:R-:W-:Y:S01]  /*1230*/  UISETP.NE.AND.EX UP0, UPT, UR4, URZ, UPT, UP0 ;  /* 0x000000ff0400728c */ /* 0x000fe2000bf05300 */
[----:B0-2---:R-:W0:Y:S02]  /*1240*/  F2F.F64.F32 R10, R10 ;  /* 0x0000000a000a7310 */ /* 0x005e240000201800 */
[----:B01----:R-:W-:-:S07]  /*1250*/  DADD R6, R10, R6 ;  /* 0x000000000a067229 */ /* 0x003fce0000000006 */
[----:B------:R0:W-:Y:S01]  /*1260*/  STG.E.64 desc[UR10][R4.64], R6 ;  /* 0x0000000604007986 */ /* 0x0001e2000c101b0a */
[----:B------:R-:W-:Y:S05]  /*1270*/  BRA.U UP0, `(.L_x_35) ;  /* 0xfffffffd00b47547 */ /* 0x000fea000b83ffff */
.L_x_30:
[----:B------:R-:W5:Y:S01]  /*1280*/  LDCU UR4, c[0x0][0x39c] ;  /* 0x00007380ff0477ac */ /* 0x000f620008000800 */
[----:B---3--:R-:W2:Y:S01]  /*1290*/  LDC.64 R10, c[0x0][0x398] ;  /* 0x0000e600ff0a7b82 */ /* 0x008ea20000000a00 */
[----:B------:R-:W-:Y:S01]  /*12a0*/  MOV R2, 0x1 ;  /* 0x0000000100027802 */ /* 0x000fe20000000f00 */
[----:B------:R-:W-:Y:S01]  /*12b0*/  BSSY.RECONVERGENT B0, `(.L_x_36) ;  /* 0x0000012000007945 */ /* 0x000fe20003800200 */
[----:B------:R-:W-:Y:S01]  /*12c0*/  FSETP.GEU.AND P1, PT, |R7|, 6.5827683646048100446e-37, PT ;  /* 0x036000000700780b */ /* 0x000fe20003f2e200 */
[----:B-----5:R-:W2:Y:S03]  /*12d0*/  MUFU.RCP64H R3, UR4 ;  /* 0x0000000400037d08 */ /* 0x020ea60008001800 */
[----:B--2---:R-:W-:-:S08]  /*12e0*/  DFMA R8, R2, -R10, 1 ;  /* 0x3ff000000208742b */ /* 0x004fd0000000080a */
[----:B------:R-:W-:-:S08]  /*12f0*/  DFMA R8, R8, R8, R8 ;  /* 0x000000080808722b */ /* 0x000fd00000000008 */
[----:B------:R-:W-:-:S08]  /*1300*/  DFMA R8, R2, R8, R2 ;  /* 0x000000080208722b */ /* 0x000fd00000000002 */
[----:B------:R-:W-:-:S08]  /*1310*/  DFMA R2, R8, -R10, 1 ;  /* 0x3ff000000802742b */ /* 0x000fd0000000080a */
[----:B------:R-:W-:-:S08]  /*1320*/  DFMA R2, R8, R2, R8 ;  /* 0x000000020802722b */ /* 0x000fd00000000008 */
[----:B------:R-:W-:-:S08]  /*1330*/  DMUL R8, R2, R6 ;  /* 0x0000000602087228 */ /* 0x000fd00000000000 */
[----:B------:R-:W-:-:S08]  /*1340*/  DFMA R10, R8, -R10, R6 ;  /* 0x8000000a080a722b */ /* 0x000fd00000000006 */
[----:B------:R-:W-:-:S10]  /*1350*/  DFMA R2, R2, R10, R8 ;  /* 0x0000000a0202722b */ /* 0x000fd40000000008 */
[----:B------:R-:W-:-:S05]  /*1360*/  FFMA R0, RZ, UR4, R3 ;  /* 0x00000004ff007c23 */ /* 0x000fca0008000003 */
[----:B------:R-:W-:-:S13]  /*1370*/  FSETP.GT.AND P0, PT, |R0|, 1.469367938527859385e-39, PT ;  /* 0x001000000000780b */ /* 0x000fda0003f04200 */
[----:B------:R-:W-:Y:S05]  /*1380*/  @P0 BRA P1, `(.L_x_37) ;  /* 0x0000000000100947 */ /* 0x000fea0000800000 */
[----:B------:R-:W-:-:S07]  /*1390*/  MOV R0, 0x13b0 ;  /* 0x000013b000007802 */ /* 0x000fce0000000f00 */
[----:B01--4-:R-:W-:Y:S05]  /*13a0*/  CALL.REL.NOINC `($__internal_1_$__cuda_sm20_div_rn_f64_full) ;  /* 0x0000000000147944 */ /* 0x013fea0003c00000 */
[----:B------:R-:W-:Y:S02]  /*13b0*/  IMAD.MOV.U32 R2, RZ, RZ, R12 ;  /* 0x000000ffff027224 */ /* 0x000fe400078e000c */
[----:B------:R-:W-:-:S07]  /*13c0*/  IMAD.MOV.U32 R3, RZ, RZ, R13 ;  /* 0x000000ffff037224 */ /* 0x000fce00078e000d */
.L_x_37:
[----:B----4-:R-:W-:Y:S05]  /*13d0*/  BSYNC.RECONVERGENT B0 ;  /* 0x0000000000007941 */ /* 0x010fea0003800200 */
.L_x_36:
[----:B------:R-:W-:Y:S01]  /*13e0*/  STG.E.64 desc[UR10][R4.64], R2 ;  /* 0x0000000204007986 */ /* 0x000fe2000c101b0a */
[----:B------:R-:W-:Y:S05]  /*13f0*/  EXIT ;  /* 0x000000000000794d */ /* 0x000fea0003800000 */
        .weak           $__internal_1_$__cuda_sm20_div_rn_f64_full
        .type           $__internal_1_$__cuda_sm20_div_rn_f64_full,@function
        .size           $__internal_1_$__cuda_sm20_div_rn_f64_full,(.L_x_132 - $__internal_1_$__cuda_sm20_div_rn_f64_full)
$__internal_1_$__cuda_sm20_div_rn_f64_full:
[----:B------:R-:W0:Y:S01]  /*1400*/  LDC.64 R10, c[0x0][0x398] ;  /* 0x0000e600ff0a7b82 */ /* 0x000e220000000a00 */
[C---:B------:R-:W-:Y:S01]  /*1410*/  FSETP.GEU.AND P2, PT, |R7|.reuse, 1.469367938527859385e-39, PT ;  /* 0x001000000700780b */ /* 0x040fe20003f4e200 */
[----:B------:R-:W-:Y:S01]  /*1420*/  IMAD.MOV.U32 R16, RZ, RZ, 0x1ca00000 ;  /* 0x1ca00000ff107424 */ /* 0x000fe200078e00ff */
[----:B------:R-:W-:Y:S01]  /*1430*/  LOP3.LUT R12, R7, 0x7ff00000, RZ, 0xc0, !PT ;  /* 0x7ff00000070c7812 */ /* 0x000fe200078ec0ff */
[----:B------:R-:W-:Y:S01]  /*1440*/  BSSY.RECONVERGENT B1, `(.L_x_38) ;  /* 0x0000051000017945 */ /* 0x000fe20003800200 */
[C---:B0-----:R-:W-:Y:S02]  /*1450*/  FSETP.GEU.AND P0, PT, |R11|.reuse, 1.469367938527859385e-39, PT ;  /* 0x001000000b00780b */ /* 0x041fe40003f0e200 */
[C---:B------:R-:W-:Y:S02]  /*1460*/  LOP3.LUT R8, R11.reuse, 0x800fffff, RZ, 0xc0, !PT ;  /* 0x800fffff0b087812 */ /* 0x040fe400078ec0ff */
[----:B------:R-:W-:Y:S02]  /*1470*/  LOP3.LUT R13, R11, 0x7ff00000, RZ, 0xc0, !PT ;  /* 0x7ff000000b0d7812 */ /* 0x000fe400078ec0ff */
[----:B------:R-:W-:Y:S01]  /*1480*/  LOP3.LUT R9, R8, 0x3ff00000, RZ, 0xfc, !PT ;  /* 0x3ff0000008097812 */ /* 0x000fe200078efcff */
[----:B------:R-:W-:Y:S01]  /*1490*/  IMAD.MOV.U32 R8, RZ, RZ, R10 ;  /* 0x000000ffff087224 */ /* 0x000fe200078e000a */
[----:B------:R-:W-:Y:S01]  /*14a0*/  ISETP.GE.U32.AND P1, PT, R12, R13, PT ;  /* 0x0000000d0c00720c */ /* 0x000fe20003f26070 */
[----:B------:R-:W-:-:S04]  /*14b0*/  IMAD.MOV.U32 R23, RZ, RZ, R13 ;  /* 0x000000ffff177224 */ /* 0x000fc800078e000d */
[----:B------:R-:W0:Y:S02]  /*14c0*/  @!P0 LDC.64 R2, c[0x0][0x398] ;  /* 0x0000e600ff028b82 */ /* 0x000e240000000a00 */
[----:B0-----:R-:W-:Y:S01]  /*14d0*/  @!P0 DMUL R8, R2, 8.98846567431157953865e+307 ;  /* 0x7fe0000002088828 */ /* 0x001fe20000000000 */
[----:B------:R-:W-:-:S05]  /*14e0*/  IMAD.MOV.U32 R2, RZ, RZ, 0x1 ;  /* 0x00000001ff027424 */ /* 0x000fca00078e00ff */
[----:B------:R-:W0:Y:S04]  /*14f0*/  MUFU.RCP64H R3, R9 ;  /* 0x0000000900037308 */ /* 0x000e280000001800 */
[----:B------:R-:W-:-:S05]  /*1500*/  @!P0 LOP3.LUT R23, R9, 0x7ff00000, RZ, 0xc0, !PT ;  /* 0x7ff0000009178812 */ /* 0x000fca00078ec0ff */
[----:B------:R-:W-:Y:S01]  /*1510*/  VIADD R24, R23, 0xffffffff ;  /* 0xffffffff17187836 */ /* 0x000fe20000000000 */
[----:B0-----:R-:W-:-:S08]  /*1520*/  DFMA R14, R2, -R8, 1 ;  /* 0x3ff00000020e742b */ /* 0x001fd00000000808 */
[----:B------:R-:W-:-:S08]  /*1530*/  DFMA R14, R14, R14, R14 ;  /* 0x0000000e0e0e722b */ /* 0x000fd0000000000e */
[----:B------:R-:W-:Y:S01]  /*1540*/  DFMA R18, R2, R14, R2 ;  /* 0x0000000e0212722b */ /* 0x000fe20000000002 */
[----:B------:R-:W-:Y:S01]  /*1550*/  SEL R15, R16, 0x63400000, !P1 ;  /* 0x63400000100f7807 */ /* 0x000fe20004800000 */
[----:B------:R-:W-:Y:S02]  /*1560*/  IMAD.MOV.U32 R2, RZ, RZ, R6 ;  /* 0x000000ffff027224 */ /* 0x000fe400078e0006 */
[----:B------:R-:W-:Y:S01]  /*1570*/  IMAD.MOV.U32 R14, RZ, RZ, R12 ;  /* 0x000000ffff0e7224 */ /* 0x000fe200078e000c */
[C-C-:B------:R-:W-:Y:S02]  /*1580*/  @!P2 LOP3.LUT R16, R15.reuse, 0x80000000, R7.reuse, 0xf8, !PT ;  /* 0x800000000f10a812 */ /* 0x140fe400078ef807 */
[----:B------:R-:W-:Y:S01]  /*1590*/  LOP3.LUT R3, R15, 0x800fffff, R7, 0xf8, !PT ;  /* 0x800fffff0f037812 */ /* 0x000fe200078ef807 */
[----:B------:R-:W-:Y:S01]  /*15a0*/  DFMA R20, R18, -R8, 1 ;  /* 0x3ff000001214742b */ /* 0x000fe20000000808 */
[----:B------:R-:W-:Y:S01]  /*15b0*/  @!P2 LOP3.LUT R17, R16, 0x100000, RZ, 0xfc, !PT ;  /* 0x001000001011a812 */ /* 0x000fe200078efcff */
[----:B------:R-:W-:-:S06]  /*15c0*/  @!P2 IMAD.MOV.U32 R16, RZ, RZ, RZ ;  /* 0x000000ffff10a224 */ /* 0x000fcc00078e00ff */
[----:B------:R-:W-:Y:S02]  /*15d0*/  @!P2 DFMA R2, R2, 2, -R16 ;  /* 0x400000000202a82b */ /* 0x000fe40000000810 */
[----:B------:R-:W-:-:S08]  /*15e0*/  DFMA R16, R18, R20, R18 ;  /* 0x000000141210722b */ /* 0x000fd00000000012 */
[----:B------:R-:W-:Y:S01]  /*15f0*/  @!P2 LOP3.LUT R14, R3, 0x7ff00000, RZ, 0xc0, !PT ;  /* 0x7ff00000030ea812 */ /* 0x000fe200078ec0ff */
[----:B------:R-:W-:-:S04]  /*1600*/  DMUL R18, R16, R2 ;  /* 0x0000000210127228 */ /* 0x000fc80000000000 */
[----:B------:R-:W-:-:S04]  /*1610*/  VIADD R22, R14, 0xffffffff ;  /* 0xffffffff0e167836 */ /* 0x000fc80000000000 */
[----:B------:R-:W-:Y:S01]  /*1620*/  DFMA R20, R18, -R8, R2 ;  /* 0x800000081214722b */ /* 0x000fe20000000002 */
[----:B------:R-:W-:-:S04]  /*1630*/  ISETP.GT.U32.AND P0, PT, R22, 0x7feffffe, PT ;  /* 0x7feffffe1600780c */ /* 0x000fc80003f04070 */
[----:B------:R-:W-:-:S03]  /*1640*/  ISETP.GT.U32.OR P0, PT, R24, 0x7feffffe, P0 ;  /* 0x7feffffe1800780c */ /* 0x000fc60000704470 */
[----:B------:R-:W-:-:S10]  /*1650*/  DFMA R16, R16, R20, R18 ;  /* 0x000000141010722b */ /* 0x000fd40000000012 */
[----:B------:R-:W-:Y:S05]  /*1660*/  @P0 BRA `(.L_x_39) ;  /* 0x0000000000600947 */ /* 0x000fea0003800000 */
[----:B------:R-:W-:Y:S02]  /*1670*/  VIADDMNMX R12, R12, -R13, 0xb9600000, !PT ;  /* 0xb96000000c0c7446 */ /* 0x000fe4000780090d */
[----:B------:R-:W-:Y:S02]  /*1680*/  MOV R6, RZ ;  /* 0x000000ff00067202 */ /* 0x000fe40000000f00 */
[----:B------:R-:W-:-:S05]  /*1690*/  VIMNMX R12, PT, PT, R12, 0x46a00000, PT ;  /* 0x46a000000c0c7848 */ /* 0x000fca0003fe0100 */
        /* <DEDUP_REMOVED lines=13> */
[----:B------:R-:W-:-:S06]  /*1770*/  IMAD.MOV.U32 R2, RZ, RZ, RZ ;  /* 0x000000ffff027224 */ /* 0x000fcc00078e00ff */
[----:B------:R-:W-:-:S03]  /*1780*/  DFMA R2, R12, -R2, R16 ;  /* 0x800000020c02722b */ /* 0x000fc60000000010 */
[----:B------:R-:W-:-:S03]  /*1790*/  LOP3.LUT R11, R7, R11, RZ, 0x3c, !PT ;  /* 0x0000000b070b7212 */ /* 0x000fc600078e3cff */
[----:B------:R-:W-:-:S04]  /*17a0*/  IADD3 R2, PT, PT, -R15, -0x43300000, RZ ;  /* 0xbcd000000f027810 */ /* 0x000fc80007ffe1ff */
[----:B------:R-:W-:-:S04]  /*17b0*/  FSETP.NEU.AND P0, PT, |R3|, R2, PT ;  /* 0x000000020300720b */ /* 0x000fc80003f0d200 */
[----:B------:R-:W-:Y:S02]  /*17c0*/  FSEL R12, R6, R12, !P0 ;  /* 0x0000000c060c7208 */ /* 0x000fe40004000000 */
[----:B------:R-:W-:Y:S01]  /*17d0*/  FSEL R13, R11, R13, !P0 ;  /* 0x0000000d0b0d7208 */ /* 0x000fe20004000000 */
[----:B------:R-:W-:Y:S06]  /*17e0*/  BRA `(.L_x_40) ;  /* 0x0000000000587947 */ /* 0x000fec0003800000 */
.L_x_39:
[----:B------:R-:W-:-:S14]  /*17f0*/  DSETP.NAN.AND P0, PT, R6, R6, PT ;  /* 0x000000060600722a */ /* 0x000fdc0003f08000 */
[----:B------:R-:W-:Y:S05]  /*1800*/  @P0 BRA `(.L_x_41) ;  /* 0x0000000000480947 */ /* 0x000fea0003800000 */
[----:B------:R-:W0:Y:S02]  /*1810*/  LDC.64 R2, c[0x0][0x398] ;  /* 0x0000e600ff027b82 */ /* 0x000e240000000a00 */
[----:B0-----:R-:W-:-:S14]  /*1820*/  DSETP.NAN.AND P0, PT, R2, R2, PT ;  /* 0x000000020200722a */ /* 0x001fdc0003f08000 */
        /* <DEDUP_REMOVED lines=13> */
.L_x_42:
[----:B------:R-:W-:Y:S01]  /*1900*/  LOP3.LUT R13, R11, 0x80000, RZ, 0xfc, !PT ;  /* 0x000800000b0d7812 */ /* 0x000fe200078efcff */
[----:B------:R-:W-:Y:S01]  /*1910*/  IMAD.MOV.U32 R12, RZ, RZ, R10 ;  /* 0x000000ffff0c7224 */ /* 0x000fe200078e000a */
[----:B------:R-:W-:Y:S06]  /*1920*/  BRA `(.L_x_40) ;  /* 0x0000000000087947 */ /* 0x000fec0003800000 */
.L_x_41:
[----:B------:R-:W-:Y:S01]  /*1930*/  LOP3.LUT R13, R7, 0x80000, RZ, 0xfc, !PT ;  /* 0x00080000070d7812 */ /* 0x000fe200078efcff */
[----:B------:R-:W-:-:S07]  /*1940*/  IMAD.MOV.U32 R12, RZ, RZ, R6 ;  /* 0x000000ffff0c7224 */ /* 0x000fce00078e0006 */
.L_x_40:
[----:B------:R-:W-:Y:S05]  /*1950*/  BSYNC.RECONVERGENT B1 ;  /* 0x0000000000017941 */ /* 0x000fea0003800200 */
.L_x_38:
[----:B------:R-:W-:Y:S02]  /*1960*/  IMAD.MOV.U32 R2, RZ, RZ, R0 ;  /* 0x000000ffff027224 */ /* 0x000fe400078e0000 */
[----:B------:R-:W-:-:S04]  /*1970*/  IMAD.MOV.U32 R3, RZ, RZ, 0x0 ;  /* 0x00000000ff037424 */ /* 0x000fc800078e00ff */
[----:B------:R-:W-:Y:S05]  /*1980*/  RET.REL.NODEC R2 `(_Z16channels_sum_gpuPfPdxdx) ;  /* 0xffffffe4029c7950 */ /* 0x000fea0003c3ffff */
.L_x_43:
        /* <DEDUP_REMOVED lines=15> */
.L_x_132:


//--------------------- .text._Z37complex_modulus_squared_interlace_gpuP7__half2Pfxffxx --------------------------
	.section	.text._Z37complex_modulus_squared_interlace_gpuP7__half2Pfxffxx,"ax",@progbits
	.align	128
        .global         _Z37complex_modulus_squared_interlace_gpuP7__half2Pfxffxx
        .type           _Z37complex_modulus_squared_interlace_gpuP7__half2Pfxffxx,@function
        .size           _Z37complex_modulus_squared_interlace_gpuP7__half2Pfxffxx,(.L_x_138 - _Z37complex_modulus_squared_interlace_gpuP7__half2Pfxffxx)
        .other          _Z37complex_modulus_squared_interlace_gpuP7__half2Pfxffxx,@"STO_CUDA_ENTRY STV_DEFAULT"
_Z37complex_modulus_squared_interlace_gpuP7__half2Pfxffxx:
.text._Z37complex_modulus_squared_interlace_gpuP7__half2Pfxffxx:
[----:B------:R-:W0:Y:S08]  /*0000*/  LDC R1, c[0x0][0x37c] ;  /* 0x0000df00ff017b82 */ /* 0x000e300000000800 */
[----:B------:R-:W1:Y:S01]  /*0010*/  S2UR UR4, SR_CTAID.X ;  /* 0x00000000000479c3 */ /* 0x000e620000002500 */
[----:B------:R-:W2:Y:S01]  /*0020*/  LDCU.64 UR6, c[0x0][0x3a0] ;  /* 0x00007400ff0677ac */ /* 0x000ea20008000a00 */
[----:B------:R-:W3:Y:S01]  /*0030*/  S2R R5, SR_TID.X ;  /* 0x0000000000057919 */ /* 0x000ee20000002100 */
[----:B------:R-:W-:Y:S01]  /*0040*/  IMAD.MOV.U32 R3, RZ, RZ, RZ ;  /* 0x000000ffff037224 */ /* 0x000fe200078e00ff */
[----:B------:R-:W4:Y:S01]  /*0050*/  LDCU UR5, c[0x0][0x2f8] ;  /* 0x00005f00ff0577ac */ /* 0x000f220008000800 */
[----:B0-----:R-:W-:-:S03]  /*0060*/  VIADD R1, R1, 0xfffffff0 ;  /* 0xfffffff001017836 */ /* 0x001fc60000000000 */
[----:B------:R-:W0:Y:S01]  /*0070*/  LDC.64 R6, c[0x0][0x390] ;  /* 0x0000e400ff067b82 */ /* 0x000e220000000a00 */
[----:B--2---:R-:W-:Y:S01]  /*0080*/  IMAD.U32 R4, RZ, RZ, UR6 ;  /* 0x00000006ff047e24 */ /* 0x004fe2000f8e00ff */
[----:B------:R-:W2:Y:S01]  /*0090*/  LDCU UR6, c[0x0][0x2fc] ;  /* 0x00005f80ff0677ac */ /* 0x000ea20008000800 */
[----:B------:R-:W-:Y:S01]  /*00a0*/  IMAD.U32 R0, RZ, RZ, UR7 ;  /* 0x00000007ff007e24 */ /* 0x000fe2000f8e00ff */
[----:B-1----:R-:W-:Y:S02]  /*00b0*/  USHF.L.U32 UR4, UR4, 0x1, URZ ;  /* 0x0000000104047899 */ /* 0x002fe400080006ff */
[----:B------:R-:W-:-:S04]  /*00c0*/  ISETP.GE.U32.AND P0, PT, R4, 0x1, PT ;  /* 0x000000010400780c */ /* 0x000fc80003f06070 */
[----:B------:R-:W-:Y:S02]  /*00d0*/  ISETP.GE.AND.EX P0, PT, R0, RZ, PT, P0 ;  /* 0x000000ff0000720c */ /* 0x000fe40003f06300 */
[----:B------:R-:W-:-:S05]  /*00e0*/  MOV R2, UR4 ;  /* 0x0000000400027c02 */ /* 0x000fca0008000f00 */
[----:B0-----:R-:W-:-:S04]  /*00f0*/  IMAD.WIDE.U32 R2, R6, UR4, R2 ;  /* 0x0000000406027c25 */ /* 0x001fc8000f8e0002 */
[----:B------:R-:W-:Y:S01]  /*0100*/  IMAD R29, R7, UR4, R3 ;  /* 0x00000004071d7c24 */ /* 0x000fe2000f8e0203 */
[----:B---3--:R-:W-:Y:S02]  /*0110*/  IADD3 R30, P1, PT, R5, R2, RZ ;  /* 0x00000002051e7210 */ /* 0x008fe40007f3e0ff */
[----:B----4-:R-:W-:Y:S01]  /*0120*/  IADD3 R2, P2, PT, R1, UR5, RZ ;  /* 0x0000000501027c10 */ /* 0x010fe2000ff5e0ff */
[----:B--2---:R-:W-:-:S12]  /*0130*/  @!P0 EXIT ;  /* 0x000000000000894d */ /* 0x004fd80003800000 */
[----:B------:R-:W-:Y:S01]  /*0140*/  ISETP.NE.U32.AND P0, PT, R4, 0x1, PT ;  /* 0x000000010400780c */ /* 0x000fe20003f05070 */
[----:B------:R-:W-:Y:S01]  /*0150*/  IMAD.X R29, RZ, RZ, R29, P1 ;  /* 0x000000ffff1d7224 */ /* 0x000fe200008e061d */
[----:B------:R-:W-:Y:S01]  /*0160*/  IADD3 R23, P3, PT, R6, 0x1, RZ ;  /* 0x0000000106177810 */ /* 0x000fe20007f7e0ff */
[----:B------:R-:W0:Y:S01]  /*0170*/  LDCU.64 UR36, c[0x0][0x358] ;  /* 0x00006b00ff2477ac */ /* 0x000e220008000a00 */
[----:B------:R-:W-:Y:S02]  /*0180*/  ISETP.NE.AND.EX P0, PT, RZ, UR7, PT, P0 ;  /* 0x00000007ff007c0c */ /* 0x000fe4000bf05300 */
[----:B------:R-:W-:Y:S01]  /*0190*/  IADD3 R16, P4, PT, R30, R23, RZ ;  /* 0x000000171e107210 */ /* 0x000fe20007f9e0ff */
[----:B------:R-:W-:Y:S01]  /*01a0*/  IMAD.X R24, RZ, RZ, R7, P3 ;  /* 0x000000ffff187224 */ /* 0x000fe200018e0607 */
[----:B------:R-:W-:-:S03]  /*01b0*/  IADD3.X R22, PT, PT, RZ, UR6, RZ, P2, !PT ;  /* 0x00000006ff167c10 */ /* 0x000fc600097fe4ff */
[----:B------:R-:W-:-:S06]  /*01c0*/  IMAD.X R17, R29, 0x1, R24, P4 ;  /* 0x000000011d117824 */ /* 0x000fcc00020e0618 */
[----:B------:R-:W-:Y:S05]  /*01d0*/  @!P0 BRA `(.L_x_44) ;  /* 0x0000000c00c88947 */ /* 0x000fea0003800000 */
[----:B------:R-:W-:Y:S01]  /*01e0*/  BSSY.RECONVERGENT B7, `(.L_x_44) ;  /* 0x00000f1000077945 */ /* 0x000fe20003800200 */
[----:B------:R-:W-:Y:S01]  /*01f0*/  IMAD.MOV.U32 R25, RZ, RZ, RZ ;  /* 0x000000ffff197224 */ /* 0x000fe200078e00ff */
[----:B------:R-:W1:Y:S01]  /*0200*/  LDCU UR46, c[0x0][0x398] ;  /* 0x00007300ff2e77ac */ /* 0x000e620008000800 */
[----:B------:R-:W-:Y:S01]  /*0210*/  IMAD.MOV.U32 R26, RZ, RZ, RZ ;  /* 0x000000ffff1a7224 */ /* 0x000fe200078e00ff */
[----:B------:R-:W2:Y:S01]  /*0220*/  LDCU UR47, c[0x0][0x39c] ;  /* 0x00007380ff2f77ac */ /* 0x000ea20008000800 */
[----:B------:R-:W3:Y:S01]  /*0230*/  LDCU.64 UR38, c[0x0][0x380] ;  /* 0x00007000ff2677ac */ /* 0x000ee20008000a00 */
[----:B------:R-:W4:Y:S01]  /*0240*/  LDCU.64 UR44, c[0x0][0x388] ;  /* 0x00007100ff2c77ac */ /* 0x000f220008000a00 */
[----:B------:R-:W0:Y:S03]  /*0250*/  LDCU.128 UR40, c[0x0][0x3a0] ;  /* 0x00007400ff2877ac */ /* 0x000e260008000c00 */
.L_x_65:
[C---:B------:R-:W-:Y:S02]  /*0260*/  SHF.L.U32 R32, R30.reuse, 0x2, RZ ;  /* 0x000000021e207819 */ /* 0x040fe400000006ff */
[----:B------:R-:W-:Y:S02]  /*0270*/  SHF.L.U64.HI R18, R30, 0x2, R29 ;  /* 0x000000021e127819 */ /* 0x000fe4000001021d */
[----:B0--3--:R-:W-:-:S04]  /*0280*/  IADD3 R34, P0, PT, R32, UR38, RZ ;  /* 0x0000002620227c10 */ /* 0x009fc8000ff1e0ff */
[----:B------:R-:W-:-:S05]  /*0290*/  IADD3.X R35, PT, PT, R18, UR39, RZ, P0, !PT ;  /* 0x0000002712237c10 */ /* 0x000fca00087fe4ff */
[----:B0-----:R-:W3:Y:S01]  /*02a0*/  LDG.E.U16 R10, desc[UR36][R34.64] ;  /* 0x00000024220a7981 */ /* 0x001ee2000c1e1500 */
[----:B------:R-:W-:Y:S01]  /*02b0*/  BSSY.RECONVERGENT B6, `(.L_x_45) ;  /* 0x0000012000067945 */ /* 0x000fe20003800200 */
[----:B---3--:R-:W-:-:S04]  /*02c0*/  LOP3.LUT R0, R10, 0x7fff, RZ, 0xc0, !PT ;  /* 0x00007fff0a007812 */ /* 0x008fc800078ec0ff */
[----:B------:R-:W-:-:S13]  /*02d0*/  ISETP.NE.AND P0, PT, R0, 0x7c00, PT ;  /* 0x00007c000000780c */ /* 0x000fda0003f05270 */
[----:B------:R-:W-:Y:S05]  /*02e0*/  @P0 BRA `(.L_x_46) ;  /* 0x0000000000380947 */ /* 0x000fea0003800000 */
[----:B------:R-:W-:Y:S01]  /*02f0*/  HADD2.F32 R10, -RZ, R10.H0_H0 ;  /* 0x2000000aff0a7230 */ /* 0x000fe20000004100 */
[----:B------:R-:W-:Y:S01]  /*0300*/  MOV R12, 0x0 ;  /* 0x00000000000c7802 */ /* 0x000fe20000000f00 */
[----:B------:R-:W-:Y:S01]  /*0310*/  IMAD.MOV.U32 R8, RZ, RZ, R30 ;  /* 0x000000ffff087224 */ /* 0x000fe200078e001e */
[----:B------:R-:W0:Y:S01]  /*0320*/  LDCU.64 UR4, c[0x4][0x10] ;  /* 0x01000200ff0477ac */ /* 0x000e220008000a00 */
[----:B------:R-:W-:Y:S02]  /*0330*/  IMAD.MOV.U32 R9, RZ, RZ, R29 ;  /* 0x000000ffff097224 */ /* 0x000fe400078e001d */
[----:B------:R-:W3:Y:S01]  /*0340*/  F2F.F64.F32 R10, R10 ;  /* 0x0000000a000a7310 */ /* 0x000ee20000201800 */
[----:B------:R-:W1:Y:S01]  /*0350*/  LDC.64 R12, c[0x4][R12] ;  /* 0x010000000c0c7b82 */ /* 0x000e620000000a00 */
[----:B------:R-:W-:Y:S02]  /*0360*/  IMAD.MOV.U32 R6, RZ, RZ, R2 ;  /* 0x000000ffff067224 */ /* 0x000fe400078e0002 */
[----:B------:R-:W-:Y:S01]  /*0370*/  IMAD.MOV.U32 R7, RZ, RZ, R22 ;  /* 0x000000ffff077224 */ /* 0x000fe200078e0016 */
[----:B---3--:R3:W-:Y:S01]  /*0380*/  STL.128 [R1], R8 ;  /* 0x0000000801007387 */ /* 0x0087e20000100c00 */
[----:B0-----:R-:W-:Y:S01]  /*0390*/  IMAD.U32 R4, RZ, RZ, UR4 ;  /* 0x00000004ff047e24 */ /* 0x001fe2000f8e00ff */
[----:B------:R-:W-:-:S07]  /*03a0*/  MOV R5, UR5 ;  /* 0x0000000500057c02 */ /* 0x000fce0008000f00 */
[----:B------:R-:W-:-:S07]  /*03b0*/  LEPC R20, `(.L_x_46) ;  /* 0x000000001014794e */ /* 0x000fce0000000000 */
[----:B-1234-:R-:W-:Y:S05]  /*03c0*/  CALL.ABS.NOINC R12 ;  /* 0x000000000c007343 */ /* 0x01efea0003c00000 */
.L_x_46:
[----:B-12-4-:R-:W-:Y:S05]  /*03d0*/  BSYNC.RECONVERGENT B6 ;  /* 0x0000000000067941 */ /* 0x016fea0003800200 */
.L_x_45:
[----:B------:R-:W2:Y:S01]  /*03e0*/  LDG.E.U16 R10, desc[UR36][R34.64+0x2] ;  /* 0x00000224220a7981 */ /* 0x000ea2000c1e1500 */
[----:B------:R-:W-:Y:S01]  /*03f0*/  BSSY.RECONVERGENT B6, `(.L_x_47) ;  /* 0x0000013000067945 */ /* 0x000fe20003800200 */
[----:B--2---:R-:W-:-:S04]  /*0400*/  LOP3.LUT R0, R10, 0x7fff, RZ, 0xc0, !PT ;  /* 0x00007fff0a007812 */ /* 0x004fc800078ec0ff */
[----:B------:R-:W-:-:S13]  /*0410*/  ISETP.NE.AND P0, PT, R0, 0x7c00, PT ;  /* 0x00007c000000780c */ /* 0x000fda0003f05270 */
[----:B------:R-:W-:Y:S05]  /*0420*/  @P0 BRA `(.L_x_48) ;  /* 0x00000000003c0947 */ /* 0x000fea0003800000 */
[----:B------:R-:W-:Y:S01]  /*0430*/  HADD2.F32 R10, -RZ, R10.H0_H0 ;  /* 0x2000000aff0a7230 */ /* 0x000fe20000004100 */
[----:B------:R-:W-:Y:S01]  /*0440*/  MOV R12, 0x0 ;  /* 0x00000000000c7802 */ /* 0x000fe20000000f00 */
[----:B------:R-:W-:Y:S01]  /*0450*/  IMAD.MOV.U32 R8, RZ, RZ, R30 ;  /* 0x000000ffff087224 */ /* 0x000fe200078e001e */
[----:B------:R-:W-:Y:S01]  /*0460*/  MOV R9, R29 ;  /* 0x0000001d00097202 */ /* 0x000fe20000000f00 */
[----:B------:R-:W0:Y:S01]  /*0470*/  LDCU.64 UR4, c[0x4][0x10] ;  /* 0x01000200ff0477ac */ /* 0x000e220008000a00 */
[----:B------:R-:W-:Y:S01]  /*0480*/  IMAD.MOV.U32 R6, RZ, RZ, R2 ;  /* 0x000000ffff067224 */ /* 0x000fe200078e0002 */
[----:B------:R-:W1:Y:S01]  /*0490*/  F2F.F64.F32 R10, R10 ;  /* 0x0000000a000a7310 */ /* 0x000e620000201800 */
[----:B------:R-:W2:Y:S01]  /*04a0*/  LDC.64 R12, c[0x4][R12] ;  /* 0x010000000c0c7b82 */ /* 0x000ea20000000a00 */
[----:B------:R-:W-:Y:S01]  /*04b0*/  MOV R7, R22 ;  /* 0x0000001600077202 */ /* 0x000fe20000000f00 */
[----:B-1----:R1:W-:Y:S01]  /*04c0*/  STL.128 [R1], R8 ;  /* 0x0000000801007387 */ /* 0x0023e20000100c00 */
[----:B0-----:R-:W-:-:S02]  /*04d0*/  IMAD.U32 R4, RZ, RZ, UR4 ;  /* 0x00000004ff047e24 */ /* 0x001fc4000f8e00ff */
[----:B------:R-:W-:-:S07]  /*04e0*/  IMAD.U32 R5, RZ, RZ, UR5 ;  /* 0x00000005ff057e24 */ /* 0x000fce000f8e00ff */
[----:B------:R-:W-:-:S07]  /*04f0*/  LEPC R20, `(.L_x_49) ;  /* 0x000000001014794e */ /* 0x000fce0000000000 */
[----:B-12---:R-:W-:Y:S05]  /*0500*/  CALL.ABS.NOINC R12 ;  /* 0x000000000c007343 */ /* 0x006fea0003c00000 */
.L_x_49:
[----:B------:R0:W5:Y:S02]  /*0510*/  LDG.E.U16 R10, desc[UR36][R34.64+0x2] ;  /* 0x00000224220a7981 */ /* 0x000164000c1e1500 */
.L_x_48:
[----:B------:R-:W-:Y:S05]  /*0520*/  BSYNC.RECONVERGENT B6 ;  /* 0x0000000000067941 */ /* 0x000fea0003800200 */
.L_x_47:
[----:B------:R-:W2:Y:S01]  /*0530*/  LDG.E.U16 R0, desc[UR36][R34.64] ;  /* 0x0000002422007981 */ /* 0x000ea2000c1e1500 */
[----:B-----5:R-:W-:Y:S01]  /*0540*/  HADD2.F32 R10, -RZ, R10.H0_H0 ;  /* 0x2000000aff0a7230 */ /* 0x020fe20000004100 */
[----:B------:R-:W-:Y:S01]  /*0550*/  IADD3 R32, P0, PT, R32, UR44, RZ ;  /* 0x0000002c20207c10 */ /* 0x000fe2000ff1e0ff */
[C---:B------:R-:W-:Y:S01]  /*0560*/  IMAD.SHL.U32 R28, R23.reuse, 0x4, RZ ;  /* 0x00000004171c7824 */ /* 0x040fe200078e00ff */
[----:B------:R-:W-:Y:S02]  /*0570*/  SHF.L.U64.HI R27, R23, 0x2, R24 ;  /* 0x00000002171b7819 */ /* 0x000fe40000010218 */
[----:B------:R-:W-:Y:S01]  /*0580*/  FMUL R3, R10, R10 ;  /* 0x0000000a0a037220 */ /* 0x000fe20000400000 */
[----:B------:R-:W-:Y:S02]  /*0590*/  IADD3.X R33, PT, PT, R18, UR45, RZ, P0, !PT ;  /* 0x0000002d12217c10 */ /* 0x000fe400087fe4ff */
[----:B------:R-:W-:-:S05]  /*05a0*/  IADD3 R36, P1, PT, R28, R34, RZ ;  /* 0x000000221c247210 */ /* 0x000fca0007f3e0ff */
[----:B------:R-:W-:Y:S02]  /*05b0*/  IMAD.X R37, R27, 0x1, R35, P1 ;  /* 0x000000011b257824 */ /* 0x000fe400008e0623 */
[----:B--2---:R-:W-:-:S05]  /*05c0*/  HADD2.F32 R0, -RZ, R0.H0_H0 ;  /* 0x20000000ff007230 */ /* 0x004fca0000004100 */
[----:B------:R-:W-:-:S04]  /*05d0*/  FFMA R3, R0, R0, R3 ;  /* 0x0000000000037223 */ /* 0x000fc80000000003 */
[----:B------:R-:W-:-:S05]  /*05e0*/  FMUL R3, R3, UR46 ;  /* 0x0000002e03037c20 */ /* 0x000fca0008400000 */
[----:B------:R1:W-:Y:S04]  /*05f0*/  STG.E desc[UR36][R32.64], R3 ;  /* 0x0000000320007986 */ /* 0x0003e8000c101924 */
[----:B------:R-:W2:Y:S01]  /*0600*/  LDG.E.U16 R18, desc[UR36][R36.64] ;  /* 0x0000002424127981 */ /* 0x000ea2000c1e1500 */
[----:B------:R-:W-:Y:S01]  /*0610*/  BSSY.RECONVERGENT B6, `(.L_x_50) ;  /* 0x0000010000067945 */ /* 0x000fe20003800200 */
[----:B--2---:R-:W-:-:S04]  /*0620*/  LOP3.LUT R0, R18, 0x7fff, RZ, 0xc0, !PT ;  /* 0x00007fff12007812 */ /* 0x004fc800078ec0ff */
[----:B------:R-:W-:-:S13]  /*0630*/  ISETP.NE.AND P0, PT, R0, 0x7c00, PT ;  /* 0x00007c000000780c */ /* 0x000fda0003f05270 */
[----:B-1----:R-:W-:Y:S05]  /*0640*/  @P0 BRA `(.L_x_51) ;  /* 0x0000000000300947 */ /* 0x002fea0003800000 */
[----:B------:R-:W-:Y:S01]  /*0650*/  HADD2.F32 R18, -RZ, R18.H0_H0 ;  /* 0x20000012ff127230 */ /* 0x000fe20000004100 */
[----:B------:R-:W-:Y:S01]  /*0660*/  MOV R8, 0x0 ;  /* 0x0000000000087802 */ /* 0x000fe20000000f00 */
[----:B------:R-:W1:Y:S01]  /*0670*/  LDCU.64 UR4, c[0x4][0x18] ;  /* 0x01000300ff0477ac */ /* 0x000e620008000a00 */
[----:B------:R-:W-:Y:S02]  /*0680*/  IMAD.MOV.U32 R6, RZ, RZ, R2 ;  /* 0x000000ffff067224 */ /* 0x000fe400078e0002 */
[----:B------:R-:W-:Y:S01]  /*0690*/  IMAD.MOV.U32 R7, RZ, RZ, R22 ;  /* 0x000000ffff077224 */ /* 0x000fe200078e0016 */
[----:B------:R-:W2:Y:S01]  /*06a0*/  F2F.F64.F32 R18, R18 ;  /* 0x0000001200127310 */ /* 0x000ea20000201800 */
[----:B------:R-:W3:Y:S01]  /*06b0*/  LDC.64 R8, c[0x4][R8] ;  /* 0x0100000008087b82 */ /* 0x000ee20000000a00 */
[----:B-1----:R-:W-:Y:S01]  /*06c0*/  IMAD.U32 R4, RZ, RZ, UR4 ;  /* 0x00000004ff047e24 */ /* 0x002fe2000f8e00ff */
[----:B--2---:R1:W-:Y:S01]  /*06d0*/  STL.128 [R1], R16 ;  /* 0x0000001001007387 */ /* 0x0043e20000100c00 */
[----:B------:R-:W-:-:S07]  /*06e0*/  MOV R5, UR5 ;  /* 0x0000000500057c02 */ /* 0x000fce0008000f00 */
[----:B------:R-:W-:-:S07]  /*06f0*/  LEPC R20, `(.L_x_51) ;  /* 0x000000001014794e */ /* 0x000fce0000000000 */
[----:B01-3--:R-:W-:Y:S05]  /*0700*/  CALL.ABS.NOINC R8 ;  /* 0x0000000008007343 */ /* 0x00bfea0003c00000 */
.L_x_51:
[----:B------:R-:W-:Y:S05]  /*0710*/  BSYNC.RECONVERGENT B6 ;  /* 0x0000000000067941 */ /* 0x000fea0003800200 */
.L_x_50:
[----:B------:R-:W2:Y:S01]  /*0720*/  LDG.E.U16 R18, desc[UR36][R36.64+0x2] ;  /* 0x0000022424127981 */ /* 0x000ea2000c1e1500 */
[----:B------:R-:W-:Y:S01]  /*0730*/  BSSY.RECONVERGENT B6, `(.L_x_52) ;  /* 0x0000011000067945 */ /* 0x000fe20003800200 */
[----:B--2---:R-:W-:-:S04]  /*0740*/  LOP3.LUT R0, R18, 0x7fff, RZ, 0xc0, !PT ;  /* 0x00007fff12007812 */ /* 0x004fc800078ec0ff */
[----:B------:R-:W-:-:S13]  /*0750*/  ISETP.NE.AND P0, PT, R0, 0x7c00, PT ;  /* 0x00007c000000780c */ /* 0x000fda0003f05270 */
[----:B------:R-:W-:Y:S05]  /*0760*/  @P0 BRA `(.L_x_53) ;  /* 0x0000000000340947 */ /* 0x000fea0003800000 */
        /* <DEDUP_REMOVED lines=12> */
.L_x_54:
[----:B------:R1:W5:Y:S02]  /*0830*/  LDG.E.U16 R18, desc[UR36][R36.64+0x2] ;  /* 0x0000022424127981 */ /* 0x000364000c1e1500 */
.L_x_53:
[----:B------:R-:W-:Y:S05]  /*0840*/  BSYNC.RECONVERGENT B6 ;  /* 0x0000000000067941 */ /* 0x000fea0003800200 */
.L_x_52:
[----:B-1----:R-:W2:Y:S01]  /*0850*/  LDG.E.U16 R36, desc[UR36][R36.64] ;  /* 0x0000002424247981 */ /* 0x002ea2000c1e1500 */
[----:B-----5:R-:W-:Y:S01]  /*0860*/  HADD2.F32 R18, -RZ, R18.H0_H0 ;  /* 0x20000012ff127230 */ /* 0x020fe20000004100 */
[-C--:B------:R-:W-:Y:S01]  /*0870*/  IADD3 R6, P0, PT, R28, R32.reuse, RZ ;  /* 0x000000201c067210 */ /* 0x080fe20007f1e0ff */
[--C-:B------:R-:W-:Y:S01]  /*0880*/  IMAD.MOV.U32 R5, RZ, RZ, R33.reuse ;  /* 0x000000ffff057224 */ /* 0x100fe200078e0021 */
[----:B------:R-:W-:Y:S01]  /*0890*/  MOV R4, R32 ;  /* 0x0000002000047202 */ /* 0x000fe20000000f00 */
[----:B------:R-:W1:Y:S01]  /*08a0*/  LDC.64 R16, c[0x0][0x3a8] ;  /* 0x0000ea00ff107b82 */ /* 0x000e620000000a00 */
[----:B------:R-:W-:Y:S01]  /*08b0*/  FMUL R3, R18, R18 ;  /* 0x0000001212037220 */ /* 0x000fe20000400000 */
[----:B------:R-:W-:Y:S02]  /*08c0*/  IMAD.X R7, R27, 0x1, R33, P0 ;  /* 0x000000011b077824 */ /* 0x000fe400000e0621 */
[----:B--2---:R-:W-:-:S05]  /*08d0*/  HADD2.F32 R0, -RZ, R36.H0_H0 ;  /* 0x20000024ff007230 */ /* 0x004fca0000004100 */
[----:B------:R-:W-:-:S04]  /*08e0*/  FFMA R3, R0, R0, R3 ;  /* 0x0000000000037223 */ /* 0x000fc80000000003 */
[----:B------:R-:W-:-:S05]  /*08f0*/  FMUL R3, R3, UR47 ;  /* 0x0000002f03037c20 */ /* 0x000fca0008400000 */
[----:B------:R2:W-:Y:S04]  /*0900*/  STG.E desc[UR36][R6.64], R3 ;  /* 0x0000000306007986 */ /* 0x0005e8000c101924 */
[----:B------:R-:W3:Y:S01]  /*0910*/  LDG.E R0, desc[UR36][R4.64] ;  /* 0x0000002404007981 */ /* 0x000ee2000c1e1900 */
[C---:B-1----:R-:W-:Y:S01]  /*0920*/  IMAD.SHL.U32 R19, R16.reuse, 0x4, RZ ;  /* 0x0000000410137824 */ /* 0x042fe200078e00ff */
[----:B------:R-:W-:-:S04]  /*0930*/  SHF.L.U64.HI R18, R16, 0x2, R17 ;  /* 0x0000000210127819 */ /* 0x000fc80000010211 */
[----:B0-----:R-:W-:-:S05]  /*0940*/  IADD3 R34, P0, PT, R19, R34, RZ ;  /* 0x0000002213227210 */ /* 0x001fca0007f1e0ff */
[----:B------:R-:W-:Y:S02]  /*0950*/  IMAD.X R35, R18, 0x1, R35, P0 ;  /* 0x0000000112237824 */ /* 0x000fe400000e0623 */
[----:B---3--:R-:W-:-:S05]  /*0960*/  FADD R9, R3, R0 ;  /* 0x0000000003097221 */ /* 0x008fca0000000000 */
[----:B------:R2:W-:Y:S04]  /*0970*/  STG.E desc[UR36][R4.64], R9 ;  /* 0x0000000904007986 */ /* 0x0005e8000c101924 */
[----:B------:R-:W3:Y:S01]  /*0980*/  LDG.E.U16 R10, desc[UR36][R34.64] ;  /* 0x00000024220a7981 */ /* 0x000ee2000c1e1500 */
[----:B------:R-:W-:Y:S01]  /*0990*/  IADD3 R16, P1, PT, R30, R16, RZ ;  /* 0x000000101e107210 */ /* 0x000fe20007f3e0ff */
[----:B------:R-:W-:Y:S03]  /*09a0*/  BSSY.RECONVERGENT B6, `(.L_x_55) ;  /* 0x0000013000067945 */ /* 0x000fe60003800200 */
[----:B------:R-:W-:Y:S02]  /*09b0*/  IADD3.X R17, PT, PT, R29, R17, RZ, P1, !PT ;  /* 0x000000111d117210 */ /* 0x000fe40000ffe4ff */
[----:B---3--:R-:W-:-:S04]  /*09c0*/  LOP3.LUT R0, R10, 0x7fff, RZ, 0xc0, !PT ;  /* 0x00007fff0a007812 */ /* 0x008fc800078ec0ff */
[----:B------:R-:W-:-:S13]  /*09d0*/  ISETP.NE.AND P0, PT, R0, 0x7c00, PT ;  /* 0x00007c000000780c */ /* 0x000fda0003f05270 */
[----:B--2---:R-:W-:Y:S05]  /*09e0*/  @P0 BRA `(.L_x_56) ;  /* 0x0000000000380947 */ /* 0x004fea0003800000 */
[----:B------:R-:W-:Y:S01]  /*09f0*/  HADD2.F32 R10, -RZ, R10.H0_H0 ;  /* 0x2000000aff0a7230 */ /* 0x000fe20000004100 */
[----:B------:R-:W-:Y:S01]  /*0a00*/  MOV R12, 0x0 ;  /* 0x00000000000c7802 */ /* 0x000fe20000000f00 */
[----:B------:R-:W-:Y:S01]  /*0a10*/  IMAD.MOV.U32 R8, RZ, RZ, R16 ;  /* 0x000000ffff087224 */ /* 0x000fe200078e0010 */
[----:B------:R-:W0:Y:S01]  /*0a20*/  LDCU.64 UR4, c[0x4][0x10] ;  /* 0x01000200ff0477ac */ /* 0x000e220008000a00 */
[----:B------:R-:W-:Y:S02]  /*0a30*/  IMAD.MOV.U32 R9, RZ, RZ, R17 ;  /* 0x000000ffff097224 */ /* 0x000fe400078e0011 */
[----:B------:R-:W1:Y:S01]  /*0a40*/  F2F.F64.F32 R10, R10 ;  /* 0x0000000a000a7310 */ /* 0x000e620000201800 */
[----:B------:R-:W2:Y:S01]  /*0a50*/  LDC.64 R12, c[0x4][R12] ;  /* 0x010000000c0c7b82 */ /* 0x000ea20000000a00 */
[----:B------:R-:W-:Y:S02]  /*0a60*/  IMAD.MOV.U32 R6, RZ, RZ, R2 ;  /* 0x000000ffff067224 */ /* 0x000fe400078e0002 */
[----:B------:R-:W-:Y:S01]  /*0a70*/  IMAD.MOV.U32 R7, RZ, RZ, R22 ;  /* 0x000000ffff077224 */ /* 0x000fe200078e0016 */
[----:B-1----:R1:W-:Y:S01]  /*0a80*/  STL.128 [R1], R8 ;  /* 0x0000000801007387 */ /* 0x0023e20000100c00 */
[----:B0-----:R-:W-:Y:S01]  /*0a90*/  IMAD.U32 R4, RZ, RZ, UR4 ;  /* 0x00000004ff047e24 */ /* 0x001fe2000f8e00ff */
[----:B------:R-:W-:-:S07]  /*0aa0*/  MOV R5, UR5 ;  /* 0x0000000500057c02 */ /* 0x000fce0008000f00 */
[----:B------:R-:W-:-:S07]  /*0ab0*/  LEPC R20, `(.L_x_56) ;  /* 0x000000001014794e */ /* 0x000fce0000000000 */
[----:B-12---:R-:W-:Y:S05]  /*0ac0*/  CALL.ABS.NOINC R12 ;  /* 0x000000000c007343 */ /* 0x006fea0003c00000 */
.L_x_56:
[----:B------:R-:W-:Y:S05]  /*0ad0*/  BSYNC.RECONVERGENT B6 ;  /* 0x0000000000067941 */ /* 0x000fea0003800200 */
.L_x_55:
        /* <DEDUP_REMOVED lines=19> */
.L_x_59:
[----:B------:R0:W5:Y:S02]  /*0c10*/  LDG.E.U16 R10, desc[UR36][R34.64+0x2] ;  /* 0x00000224220a7981 */ /* 0x000164000c1e1500 */
.L_x_58:
[----:B------:R-:W-:Y:S05]  /*0c20*/  BSYNC.RECONVERGENT B6 ;  /* 0x0000000000067941 */ /* 0x000fea0003800200 */
.L_x_57:
[----:B------:R-:W2:Y:S01]  /*0c30*/  LDG.E.U16 R0, desc[UR36][R34.64] ;  /* 0x0000002422007981 */ /* 0x000ea2000c1e1500 */
[----:B-----5:R-:W-:Y:S01]  /*0c40*/  HADD2.F32 R10, -RZ, R10.H0_H0 ;  /* 0x2000000aff0a7230 */ /* 0x020fe20000004100 */
[----:B------:R-:W-:Y:S02]  /*0c50*/  IADD3 R32, P0, PT, R19, R32, RZ ;  /* 0x0000002013207210 */ /* 0x000fe40007f1e0ff */
[----:B------:R-:W-:Y:S02]  /*0c60*/  IADD3 R30, P1, PT, R28, R34, RZ ;  /* 0x000000221c1e7210 */ /* 0x000fe40007f3e0ff */
[----:B------:R-:W-:Y:S01]  /*0c70*/  FMUL R3, R10, R10 ;  /* 0x0000000a0a037220 */ /* 0x000fe20000400000 */
[----:B------:R-:W-:Y:S02]  /*0c80*/  IMAD.X R33, R18, 0x1, R33, P0 ;  /* 0x0000000112217824 */ /* 0x000fe400000e0621 */
        /* <DEDUP_REMOVED lines=11> */
[----:B------:R-:W-:Y:S01]  /*0d40*/  IADD3 R8, P0, PT, R16, R23, RZ ;  /* 0x0000001710087210 */ /* 0x000fe20007f1e0ff */
[----:B------:R-:W1:Y:S01]  /*0d50*/  LDCU.64 UR4, c[0x4][0x18] ;  /* 0x01000300ff0477ac */ /* 0x000e620008000a00 */
[----:B------:R-:W-:Y:S01]  /*0d60*/  MOV R12, 0x0 ;  /* 0x00000000000c7802 */ /* 0x000fe20000000f00 */
[----:B------:R-:W-:Y:S02]  /*0d70*/  IMAD.MOV.U32 R6, RZ, RZ, R2 ;  /* 0x000000ffff067224 */ /* 0x000fe400078e0002 */
[----:B------:R-:W2:Y:S01]  /*0d80*/  F2F.F64.F32 R10, R10 ;  /* 0x0000000a000a7310 */ /* 0x000ea20000201800 */
[----:B------:R-:W-:Y:S02]  /*0d90*/  IMAD.X R9, R17, 0x1, R24, P0 ;  /* 0x0000000111097824 */ /* 0x000fe400000e0618 */
[----:B------:R-:W3:Y:S01]  /*0da0*/  LDC.64 R12, c[0x4][R12] ;  /* 0x010000000c0c7b82 */ /* 0x000ee20000000a00 */
[----:B------:R-:W-:Y:S01]  /*0db0*/  IMAD.MOV.U32 R7, RZ, RZ, R22 ;  /* 0x000000ffff077224 */ /* 0x000fe200078e0016 */
[----:B-1----:R-:W-:Y:S01]  /*0dc0*/  MOV R4, UR4 ;  /* 0x0000000400047c02 */ /* 0x002fe20008000f00 */
[----:B--2---:R1:W-:Y:S01]  /*0dd0*/  STL.128 [R1], R8 ;  /* 0x0000000801007387 */ /* 0x0043e20000100c00 */
[----:B------:R-:W-:-:S07]  /*0de0*/  IMAD.U32 R5, RZ, RZ, UR5 ;  /* 0x00000005ff057e24 */ /* 0x000fce000f8e00ff */
[----:B------:R-:W-:-:S07]  /*0df0*/  LEPC R20, `(.L_x_61) ;  /* 0x000000001014794e */ /* 0x000fce0000000000 */
[----:B01-3--:R-:W-:Y:S05]  /*0e00*/  CALL.ABS.NOINC R12 ;  /* 0x000000000c007343 */ /* 0x00bfea0003c00000 */
.L_x_61:
[----:B------:R-:W-:Y:S05]  /*0e10*/  BSYNC.RECONVERGENT B6 ;  /* 0x0000000000067941 */ /* 0x000fea0003800200 */
.L_x_60:
[----:B------:R-:W2:Y:S01]  /*0e20*/  LDG.E.U16 R10, desc[UR36][R30.64+0x2] ;  /* 0x000002241e0a7981 */ /* 0x000ea2000c1e1500 */
[----:B------:R-:W-:Y:S01]  /*0e30*/  BSSY.RECONVERGENT B6, `(.L_x_62) ;  /* 0x0000013000067945 */ /* 0x000fe20003800200 */
[----:B--2---:R-:W-:-:S04]  /*0e40*/  LOP3.LUT R0, R10, 0x7fff, RZ, 0xc0, !PT ;  /* 0x00007fff0a007812 */ /* 0x004fc800078ec0ff */
[----:B------:R-:W-:-:S13]  /*0e50*/  ISETP.NE.AND P0, PT, R0, 0x7c00, PT ;  /* 0x00007c000000780c */ /* 0x000fda0003f05270 */
[----:B------:R-:W-:Y:S05]  /*0e60*/  @P0 BRA `(.L_x_63) ;  /* 0x00000000003c0947 */ /* 0x000fea0003800000 */
[----:B------:R-:W-:Y:S01]  /*0e70*/  HADD2.F32 R10, -RZ, R10.H0_H0 ;  /* 0x2000000aff0a7230 */ /* 0x000fe20000004100 */
[----:B------:R-:W-:Y:S01]  /*0e80*/  IADD3 R8, P0, PT, R16, R23, RZ ;  /* 0x0000001710087210 */ /* 0x000fe20007f1e0ff */
[----:B------:R-:W1:Y:S01]  /*0e90*/  LDCU.64 UR4, c[0x4][0x18] ;  /* 0x01000300ff0477ac */ /* 0x000e620008000a00 */
[----:B------:R-:W-:Y:S01]  /*0ea0*/  MOV R12, 0x0 ;  /* 0x00000000000c7802 */ /* 0x000fe20000000f00 */
[----:B------:R-:W-:Y:S01]  /*0eb0*/  IMAD.MOV.U32 R6, RZ, RZ, R2 ;  /* 0x000000ffff067224 */ /* 0x000fe200078e0002 */
[----:B------:R-:W-:Y:S01]  /*0ec0*/  IADD3.X R9, PT, PT, R17, R24, RZ, P0, !PT ;  /* 0x0000001811097210 */ /* 0x000fe200007fe4ff */
[----:B------:R-:W2:Y:S01]  /*0ed0*/  F2F.F64.F32 R10, R10 ;  /* 0x0000000a000a7310 */ /* 0x000ea20000201800 */
[----:B------:R-:W-:Y:S02]  /*0ee0*/  MOV R7, R22 ;  /* 0x0000001600077202 */ /* 0x000fe40000000f00 */
[----:B------:R-:W3:Y:S01]  /*0ef0*/  LDC.64 R12, c[0x4][R12] ;  /* 0x010000000c0c7b82 */ /* 0x000ee20000000a00 */
[----:B-1----:R-:W-:Y:S01]  /*0f00*/  IMAD.U32 R4, RZ, RZ, UR4 ;  /* 0x00000004ff047e24 */ /* 0x002fe2000f8e00ff */
[----:B--2---:R1:W-:Y:S01]  /*0f10*/  STL.128 [R1], R8 ;  /* 0x0000000801007387 */ /* 0x0043e20000100c00 */
[----:B------:R-:W-:-:S07]  /*0f20*/  IMAD.U32 R5, RZ, RZ, UR5 ;  /* 0x00000005ff057e24 */ /* 0x000fce000f8e00ff */
[----:B------:R-:W-:-:S07]  /*0f30*/  LEPC R20, `(.L_x_64) ;  /* 0x000000001014794e */ /* 0x000fce0000000000 */
[----:B01-3--:R-:W-:Y:S05]  /*0f40*/  CALL.ABS.NOINC R12 ;  /* 0x000000000c007343 */ /* 0x00bfea0003c00000 */
.L_x_64:
[----:B------:R1:W5:Y:S02]  /*0f50*/  LDG.E.U16 R10, desc[UR36][R30.64+0x2] ;  /* 0x000002241e0a7981 */ /* 0x000364000c1e1500 */
.L_x_63:
[----:B------:R-:W-:Y:S05]  /*0f60*/  BSYNC.RECONVERGENT B6 ;  /* 0x0000000000067941 */ /* 0x000fea0003800200 */
.L_x_62:
[----:B-1----:R-:W2:Y:S01]  /*0f70*/  LDG.E.U16 R30, desc[UR36][R30.64] ;  /* 0x000000241e1e7981 */ /* 0x002ea2000c1e1500 */
[----:B-----5:R-:W-:Y:S01]  /*0f80*/  HADD2.F32 R10, -RZ, R10.H0_H0 ;  /* 0x2000000aff0a7230 */ /* 0x020fe20000004100 */
[----:B------:R-:W-:-:S04]  /*0f90*/  IADD3 R28, P0, PT, R28, R32, RZ ;  /* 0x000000201c1c7210 */ /* 0x000fc80007f1e0ff */
[----:B------:R-:W-:Y:S01]  /*0fa0*/  FMUL R3, R10, R10 ;  /* 0x0000000a0a037220 */ /* 0x000fe20000400000 */
[----:B------:R-:W-:Y:S02]  /*0fb0*/  IMAD.X R29, R27, 0x1, R33, P0 ;  /* 0x000000011b1d7824 */ /* 0x000fe400000e0621 */
[----:B--2---:R-:W-:-:S05]  /*0fc0*/  HADD2.F32 R0, -RZ, R30.H0_H0 ;  /* 0x2000001eff007230 */ /* 0x004fca0000004100 */
[----:B------:R-:W-:-:S04]  /*0fd0*/  FFMA R3, R0, R0, R3 ;  /* 0x0000000000037223 */ /* 0x000fc80000000003 */
[----:B------:R-:W-:-:S05]  /*0fe0*/  FMUL R3, R3, UR47 ;  /* 0x0000002f03037c20 */ /* 0x000fca0008400000 */
[----:B------:R1:W-:Y:S04]  /*0ff0*/  STG.E desc[UR36][R28.64], R3 ;  /* 0x000000031c007986 */ /* 0x0003e8000c101924 */
[----:B------:R-:W2:Y:S01]  /*1000*/  LDG.E R0, desc[UR36][R32.64] ;  /* 0x0000002420007981 */ /* 0x000ea2000c1e1900 */
[----:B------:R-:W-:Y:S01]  /*1010*/  IMAD.U32 R4, RZ, RZ, UR40 ;  /* 0x00000028ff047e24 */ /* 0x000fe2000f8e00ff */
[----:B------:R-:W-:Y:S01]  /*1020*/  IADD3 R25, P2, PT, R25, 0x2, RZ ;  /* 0x0000000219197810 */ /* 0x000fe20007f5e0ff */
[----:B------:R-:W-:Y:S01]  /*1030*/  ULOP3.LUT UR4, UR41, 0x7fffffff, URZ, 0xc0, !UPT ;  /* 0x7fffffff29047892 */ /* 0x000fe2000f8ec0ff */
[----:B------:R-:W-:-:S03]  /*1040*/  IADD3 R30, P1, PT, R16, UR42, RZ ;  /* 0x0000002a101e7c10 */ /* 0x000fc6000ff3e0ff */
[----:B------:R-:W-:Y:S01]  /*1050*/  IMAD.X R26, RZ, RZ, R26, P2 ;  /* 0x000000ffff1a7224 */ /* 0x000fe200010e061a */
[----:B------:R-:W-:Y:S02]  /*1060*/  IADD3 R16, P2, PT, R30, R23, RZ ;  /* 0x000000171e107210 */ /* 0x000fe40007f5e0ff */
[----:B-1----:R-:W-:-:S04]  /*1070*/  IADD3.X R29, PT, PT, R17, UR43, RZ, P1, !PT ;  /* 0x0000002b111d7c10 */ /* 0x002fc80008ffe4ff */
[----:B------:R-:W-:Y:S01]  /*1080*/  IADD3.X R17, PT, PT, R29, R24, RZ, P2, !PT ;  /* 0x000000181d117210 */ /* 0x000fe200017fe4ff */
[----:B--2---:R-:W-:Y:S01]  /*1090*/  FADD R5, R3, R0 ;  /* 0x0000000003057221 */ /* 0x004fe20000000000 */
[----:B------:R-:W-:-:S04]  /*10a0*/  LOP3.LUT R0, R4, 0xfffffffe, RZ, 0xc0, !PT ;  /* 0xfffffffe04007812 */ /* 0x000fc800078ec0ff */
[----:B------:R1:W-:Y:S01]  /*10b0*/  STG.E desc[UR36][R32.64], R5 ;  /* 0x0000000520007986 */ /* 0x0003e2000c101924 */
[----:B------:R-:W-:-:S04]  /*10c0*/  ISETP.NE.U32.AND P0, PT, R25, R0, PT ;  /* 0x000000001900720c */ /* 0x000fc80003f05070 */
[----:B------:R-:W-:-:S13]  /*10d0*/  ISETP.NE.AND.EX P0, PT, R26, UR4, PT, P0 ;  /* 0x000000041a007c0c */ /* 0x000fda000bf05300 */
[----:B-1----:R-:W-:Y:S05]  /*10e0*/  @P0 BRA `(.L_x_65) ;  /* 0xfffffff0005c0947 */ /* 0x002fea000383ffff */
[----:B------:R-:W-:Y:S05]  /*10f0*/  BSYNC.RECONVERGENT B7 ;  /* 0x0000000000077941 */ /* 0x000fea0003800200 */
.L_x_44:
[----:B------:R-:W-:-:S04]  /*1100*/  LOP3.LUT R0, R4, 0x1, RZ, 0xc0, !PT ;  /* 0x0000000104007812 */ /* 0x000fc800078ec0ff */
[----:B------:R-:W-:-:S04]  /*1110*/  ISETP.NE.U32.AND P0, PT, R0, 0x1, PT ;  /* 0x000000010000780c */ /* 0x000fc80003f05070 */
[----:B------:R-:W-:-:S13]  /*1120*/  ISETP.NE.U32.AND.EX P0, PT, RZ, RZ, PT, P0 ;  /* 0x000000ffff00720c */ /* 0x000fda0003f05100 */
[----:B0-----:R-:W-:Y:S05]  /*1130*/  @P0 EXIT ;  /* 0x000000000000094d */ /* 0x001fea0003800000 */
[----:B------:R-:W0:Y:S01]  /*1140*/  LDCU.64 UR4, c[0x0][0x380] ;  /* 0x00007000ff0477ac */ /* 0x000e220008000a00 */
[----:B------:R-:W-:Y:S02]  /*1150*/  IMAD.MOV.U32 R24, RZ, RZ, R30 ;  /* 0x000000ffff187224 */ /* 0x000fe400078e001e */
[----:B------:R-:W-:Y:S02]  /*1160*/  IMAD.MOV.U32 R25, RZ, RZ, R29 ;  /* 0x000000ffff197224 */ /* 0x000fe400078e001d */
[----:B------:R-:W-:-:S03]  /*1170*/  IMAD.SHL.U32 R28, R24, 0x4, RZ ;  /* 0x00000004181c7824 */ /* 0x000fc600078e00ff */
[----:B------:R-:W-:Y:S02]  /*1180*/  SHF.L.U64.HI R23, R24, 0x2, R25 ;  /* 0x0000000218177819 */ /* 0x000fe40000010219 */
[----:B0-----:R-:W-:-:S04]  /*1190*/  IADD3 R18, P0, PT, R28, UR4, RZ ;  /* 0x000000041c127c10 */ /* 0x001fc8000ff1e0ff */
[----:B------:R-:W-:-:S05]  /*11a0*/  IADD3.X R19, PT, PT, R23, UR5, RZ, P0, !PT ;  /* 0x0000000517137c10 */ /* 0x000fca00087fe4ff */
[----:B------:R-:W2:Y:S01]  /*11b0*/  LDG.E.U16 R26, desc[UR36][R18.64] ;  /* 0x00000024121a7981 */ /* 0x000ea2000c1e1500 */
[----:B------:R-:W-:Y:S01]  /*11c0*/  BSSY.RECONVERGENT B6, `(.L_x_66) ;  /* 0x0000010000067945 */ /* 0x000fe20003800200 */
[----:B--2---:R-:W-:-:S04]  /*11d0*/  LOP3.LUT R0, R26, 0x7fff, RZ, 0xc0, !PT ;  /* 0x00007fff1a007812 */ /* 0x004fc800078ec0ff */
[----:B------:R-:W-:-:S13]  /*11e0*/  ISETP.NE.AND P0, PT, R0, 0x7c00, PT ;  /* 0x00007c000000780c */ /* 0x000fda0003f05270 */
[----:B------:R-:W-:Y:S05]  /*11f0*/  @P0 BRA `(.L_x_67) ;  /* 0x0000000000300947 */ /* 0x000fea0003800000 */
[----:B------:R-:W-:Y:S01]  /*1200*/  HADD2.F32 R26, -RZ, R26.H0_H0 ;  /* 0x2000001aff1a7230 */ /* 0x000fe20000004100 */
[----:B------:R-:W-:Y:S01]  /*1210*/  MOV R0, 0x0 ;  /* 0x0000000000007802 */ /* 0x000fe20000000f00 */
[----:B------:R-:W0:Y:S01]  /*1220*/  LDCU.64 UR4, c[0x4][0x10] ;  /* 0x01000200ff0477ac */ /* 0x000e220008000a00 */
[----:B------:R-:W-:Y:S01]  /*1230*/  IMAD.MOV.U32 R6, RZ, RZ, R2 ;  /* 0x000000ffff067224 */ /* 0x000fe200078e0002 */
[----:B------:R-:W-:Y:S01]  /*1240*/  MOV R7, R22 ;  /* 0x0000001600077202 */ /* 0x000fe20000000f00 */
[----:B------:R1:W2:Y:S01]  /*1250*/  LDC.64 R8, c[0x4][R0] ;  /* 0x0100000000087b82 */ /* 0x0002a20000000a00 */
[----:B------:R-:W3:Y:S01]  /*1260*/  F2F.F64.F32 R26, R26 ;  /* 0x0000001a001a7310 */ /* 0x000ee20000201800 */
[----:B0-----:R-:W-:Y:S01]  /*1270*/  MOV R4, UR4 ;  /* 0x0000000400047c02 */ /* 0x001fe20008000f00 */
[----:B---3--:R1:W-:Y:S01]  /*1280*/  STL.128 [R1], R24 ;  /* 0x0000001801007387 */ /* 0x0083e20000100c00 */
[----:B------:R-:W-:-:S07]  /*1290*/  IMAD.U32 R5, RZ, RZ, UR5 ;  /* 0x00000005ff057e24 */ /* 0x000fce000f8e00ff */
[----:B------:R-:W-:-:S07]  /*12a0*/  LEPC R20, `(.L_x_67) ;  /* 0x000000001014794e */ /* 0x000fce0000000000 */
[----:B-12---:R-:W-:Y:S05]  /*12b0*/  CALL.ABS.NOINC R8 ;  /* 0x0000000008007343 */ /* 0x006fea0003c00000 */
.L_x_67:
[----:B------:R-:W-:Y:S05]  /*12c0*/  BSYNC.RECONVERGENT B6 ;  /* 0x0000000000067941 */ /* 0x000fea0003800200 */
.L_x_66:
        /* <DEDUP_REMOVED lines=8> */
[----:B------:R-:W-:Y:S01]  /*1350*/  MOV R6, R2 ;  /* 0x0000000200067202 */ /* 0x000fe20000000f00 */
[----:B------:R-:W-:Y:S01]  /*1360*/  IMAD.MOV.U32 R7, RZ, RZ, R22 ;  /* 0x000000ffff077224 */ /* 0x000fe200078e0016 */
[----:B------:R1:W2:Y:S01]  /*1370*/  LDC.64 R8, c[0x4][R0] ;  /* 0x0100000000087b82 */ /* 0x0002a20000000a00 */
[----:B------:R-:W3:Y:S01]  /*1380*/  F2F.F64.F32 R26, R26 ;  /* 0x0000001a001a7310 */ /* 0x000ee20000201800 */
[----:B0-----:R-:W-:Y:S01]  /*1390*/  IMAD.U32 R4, RZ, RZ, UR4 ;  /* 0x00000004ff047e24 */ /* 0x001fe2000f8e00ff */
[----:B---3--:R1:W-:Y:S01]  /*13a0*/  STL.128 [R1], R24 ;  /* 0x0000001801007387 */ /* 0x0083e20000100c00 */
[----:B------:R-:W-:-:S07]  /*13b0*/  IMAD.U32 R5, RZ, RZ, UR5 ;  /* 0x00000005ff057e24 */ /* 0x000fce000f8e00ff */
[----:B------:R-:W-:-:S07]  /*13c0*/  LEPC R20, `(.L_x_70) ;  /* 0x000000001014794e */ /* 0x000fce0000000000 */
[----:B-12---:R-:W-:Y:S05]  /*13d0*/  CALL.ABS.NOINC R8 ;  /* 0x0000000008007343 */ /* 0x006fea0003c00000 */
.L_x_70:
[----:B------:R0:W5:Y:S02]  /*13e0*/  LDG.E.U16 R26, desc[UR36][R18.64+0x2] ;  /* 0x00000224121a7981 */ /* 0x000164000c1e1500 */
.L_x_69:
[----:B------:R-:W-:Y:S05]  /*13f0*/  BSYNC.RECONVERGENT B6 ;  /* 0x0000000000067941 */ /* 0x000fea0003800200 */
.L_x_68:
[----:B0-----:R-:W2:Y:S01]  /*1400*/  LDG.E.U16 R18, desc[UR36][R18.64] ;  /* 0x0000002412127981 */ /* 0x001ea2000c1e1500 */
[----:B------:R-:W0:Y:S01]  /*1410*/  LDCU.128 UR8, c[0x0][0x380] ;  /* 0x00007000ff0877ac */ /* 0x000e220008000c00 */
[----:B-----5:R-:W-:Y:S01]  /*1420*/  HADD2.F32 R26, -RZ, R26.H0_H0 ;  /* 0x2000001aff1a7230 */ /* 0x020fe20000004100 */
[C---:B------:R-:W-:Y:S01]  /*1430*/  SHF.L.U64.HI R30, R16.reuse, 0x2, R17 ;  /* 0x00000002101e7819 */ /* 0x040fe20000010211 */
[----:B------:R-:W-:Y:S01]  /*1440*/  IMAD.SHL.U32 R29, R16, 0x4, RZ ;  /* 0x00000004101d7824 */ /* 0x000fe200078e00ff */
[----:B------:R-:W1:Y:S02]  /*1450*/  LDCU UR4, c[0x0][0x398] ;  /* 0x00007300ff0477ac */ /* 0x000e640008000800 */
[----:B------:R-:W-:Y:S01]  /*1460*/  FMUL R3, R26, R26 ;  /* 0x0000001a1a037220 */ /* 0x000fe20000400000 */
[----:B0-----:R-:W-:Y:S02]  /*1470*/  IADD3 R26, P0, PT, R28, UR10, RZ ;  /* 0x0000000a1c1a7c10 */ /* 0x001fe4000ff1e0ff */
[----:B------:R-:W-:-:S02]  /*1480*/  IADD3 R24, P1, PT, R29, UR8, RZ ;  /* 0x000000081d187c10 */ /* 0x000fc4000ff3e0ff */
[----:B------:R-:W-:Y:S02]  /*1490*/  IADD3.X R27, PT, PT, R23, UR11, RZ, P0, !PT ;  /* 0x0000000b171b7c10 */ /* 0x000fe400087fe4ff */
[----:B------:R-:W-:Y:S01]  /*14a0*/  IADD3.X R25, PT, PT, R30, UR9, RZ, P1, !PT ;  /* 0x000000091e197c10 */ /* 0x000fe20008ffe4ff */
[----:B--2---:R-:W-:-:S05]  /*14b0*/  HADD2.F32 R0, -RZ, R18.H0_H0 ;  /* 0x20000012ff007230 */ /* 0x004fca0000004100 */
[----:B------:R-:W-:-:S04]  /*14c0*/  FFMA R3, R0, R0, R3 ;  /* 0x0000000000037223 */ /* 0x000fc80000000003 */
[----:B-1----:R-:W-:-:S05]  /*14d0*/  FMUL R3, R3, UR4 ;  /* 0x0000000403037c20 */ /* 0x002fca0008400000 */
[----:B------:R0:W-:Y:S04]  /*14e0*/  STG.E desc[UR36][R26.64], R3 ;  /* 0x000000031a007986 */ /* 0x0001e8000c101924 */
[----:B------:R-:W2:Y:S01]  /*14f0*/  LDG.E.U16 R18, desc[UR36][R24.64] ;  /* 0x0000002418127981 */ /* 0x000ea2000c1e1500 */
[----:B------:R-:W-:Y:S01]  /*1500*/  BSSY.RECONVERGENT B6, `(.L_x_71) ;  /* 0x0000010000067945 */ /* 0x000fe20003800200 */
[----:B--2---:R-:W-:-:S04]  /*1510*/  LOP3.LUT R0, R18, 0x7fff, RZ, 0xc0, !PT ;  /* 0x00007fff12007812 */ /* 0x004fc800078ec0ff */
[----:B------:R-:W-:-:S13]  /*1520*/  ISETP.NE.AND P0, PT, R0, 0x7c00, PT ;  /* 0x00007c000000780c */ /* 0x000fda0003f05270 */
[----:B0-----:R-:W-:Y:S05]  /*1530*/  @P0 BRA `(.L_x_72) ;  /* 0x0000000000300947 */ /* 0x001fea0003800000 */
        /* <DEDUP_REMOVED lines=12> */
.L_x_72:
[----:B------:R-:W-:Y:S05]  /*1600*/  BSYNC.RECONVERGENT B6 ;  /* 0x0000000000067941 */ /* 0x000fea0003800200 */
.L_x_71:
        /* <DEDUP_REMOVED lines=17> */
.L_x_75:
[----:B------:R0:W5:Y:S02]  /*1720*/  LDG.E.U16 R18, desc[UR36][R24.64+0x2] ;  /* 0x0000022418127981 */ /* 0x000164000c1e1500 */
.L_x_74:
[----:B------:R-:W-:Y:S05]  /*1730*/  BSYNC.RECONVERGENT B6 ;  /* 0x0000000000067941 */ /* 0x000fea0003800200 */
.L_x_73:
[----:B0-----:R-:W2:Y:S01]  /*1740*/  LDG.E.U16 R24, desc[UR36][R24.64] ;  /* 0x0000002418187981 */ /* 0x001ea2000c1e1500 */
[----:B------:R-:W0:Y:S01]  /*1750*/  LDCU.64 UR4, c[0x0][0x388] ;  /* 0x00007100ff0477ac */ /* 0x000e220008000a00 */
[----:B-----5:R-:W-:Y:S01]  /*1760*/  HADD2.F32 R18, -RZ, R18.H0_H0 ;  /* 0x20000012ff127230 */ /* 0x020fe20000004100 */
[----:B------:R-:W1:Y:S04]  /*1770*/  LDCU UR6, c[0x0][0x39c] ;  /* 0x00007380ff0677ac */ /* 0x000e680008000800 */
[----:B------:R-:W-:Y:S01]  /*1780*/  FMUL R3, R18, R18 ;  /* 0x0000001212037220 */ /* 0x000fe20000400000 */
[----:B0-----:R-:W-:Y:S01]  /*1790*/  IADD3 R2, P0, PT, R29, UR4, RZ ;  /* 0x000000041d027c10 */ /* 0x001fe2000ff1e0ff */
[----:B--2---:R-:W-:-:S05]  /*17a0*/  HADD2.F32 R0, -RZ, R24.H0_H0 ;  /* 0x20000018ff007230 */ /* 0x004fca0000004100 */
[----:B------:R-:W-:Y:S01]  /*17b0*/  FFMA R0, R0, R0, R3 ;  /* 0x0000000000007223 */ /* 0x000fe20000000003 */
[----:B------:R-:W-:-:S03]  /*17c0*/  IADD3.X R3, PT, PT, R30, UR5, RZ, P0, !PT ;  /* 0x000000051e037c10 */ /* 0x000fc600087fe4ff */
[----:B-1----:R-:W-:-:S05]  /*17d0*/  FMUL R5, R0, UR6 ;  /* 0x0000000600057c20 */ /* 0x002fca0008400000 */
[----:B------:R-:W-:Y:S04]  /*17e0*/  STG.E desc[UR36][R2.64], R5 ;  /* 0x0000000502007986 */ /* 0x000fe8000c101924 */
[----:B------:R-:W2:Y:S02]  /*17f0*/  LDG.E R0, desc[UR36][R26.64] ;  /* 0x000000241a007981 */ /* 0x000ea4000c1e1900 */
[----:B--2---:R-:W-:-:S05]  /*1800*/  FADD R7, R5, R0 ;  /* 0x0000000005077221 */ /* 0x004fca0000000000 */
[----:B------:R-:W-:Y:S01]  /*1810*/  STG.E desc[UR36][R26.64], R7 ;  /* 0x000000071a007986 */ /* 0x000fe2000c101924 */
[----:B------:R-:W-:Y:S05]  /*1820*/  EXIT ;  /* 0x000000000000794d */ /* 0x000fea0003800000 */
.L_x_76:
        /* <DEDUP_REMOVED lines=13> */
.L_x_138:


//--------------------- .text._Z27complex_modulus_squared_gpuP7__half2Pfxxx --------------------------
	.section	.text._Z27complex_modulus_squared_gpuP7__half2Pfxxx,"ax",@progbits
	.align	128
        .global         _Z27complex_modulus_squared_gpuP7__half2Pfxxx
        .type           _Z27complex_modulus_squared_gpuP7__half2Pfxxx,@function
        .size           _Z27complex_modulus_squared_gpuP7__half2Pfxxx,(.L_x_139 - _Z27complex_modulus_squared_gpuP7__half2Pfxxx)
        .other          _Z27complex_modulus_squared_gpuP7__half2Pfxxx,@"STO_CUDA_ENTRY STV_DEFAULT"
_Z27complex_modulus_squared_gpuP7__half2Pfxxx:
.text._Z27complex_modulus_squared_gpuP7__half2Pfxxx:
[----:B------:R-:W0:Y:S08]  /*0000*/  LDC R1, c[0x0][0x37c] ;  /* 0x0000df00ff017b82 */ /* 0x000e300000000800 */
[----:B------:R-:W1:Y:S01]  /*0010*/  LDC.64 R4, c[0x0][0x398] ;  /* 0x0000e600ff047b82 */ /* 0x000e620000000a00 */
[----:B------:R-:W2:Y:S01]  /*0020*/  LDCU UR4, c[0x0][0x2f8] ;  /* 0x00005f00ff0477ac */ /* 0x000ea20008000800 */
[----:B------:R-:W3:Y:S01]  /*0030*/  S2R R7, SR_TID.X ;  /* 0x0000000000077919 */ /* 0x000ee20000002100 */
[----:B0-----:R-:W-:Y:S01]  /*0040*/  VIADD R1, R1, 0xfffffff0 ;  /* 0xfffffff001017836 */ /* 0x001fe20000000000 */
[----:B------:R-:W0:Y:S04]  /*0050*/  LDCU UR5, c[0x0][0x2fc] ;  /* 0x00005f80ff0577ac */ /* 0x000e280008000800 */
[----:B------:R-:W4:Y:S08]  /*0060*/  S2UR UR6, SR_CTAID.X ;  /* 0x00000000000679c3 */ /* 0x000f300000002500 */
[----:B------:R-:W0:Y:S01]  /*0070*/  LDC.64 R12, c[0x0][0x390] ;  /* 0x0000e400ff0c7b82 */ /* 0x000e220000000a00 */
[----:B--2---:R-:W-:-:S02]  /*0080*/  IADD3 R22, P1, PT, R1, UR4, RZ ;  /* 0x0000000401167c10 */ /* 0x004fc4000ff3e0ff */
[----:B-1----:R-:W-:-:S04]  /*0090*/  ISETP.GE.U32.AND P0, PT, R4, 0x1, PT ;  /* 0x000000010400780c */ /* 0x002fc80003f06070 */
[----:B------:R-:W-:Y:S01]  /*00a0*/  ISETP.GE.AND.EX P0, PT, R5, RZ, PT, P0 ;  /* 0x000000ff0500720c */ /* 0x000fe20003f06300 */
[----:B----4-:R-:W-:-:S12]  /*00b0*/  IMAD.U32 R8, RZ, RZ, UR6 ;  /* 0x00000006ff087e24 */ /* 0x010fd8000f8e00ff */
[----:B0--3--:R-:W-:Y:S05]  /*00c0*/  @!P0 EXIT ;  /* 0x000000000000894d */ /* 0x009fea0003800000 */
[----:B------:R-:W0:Y:S01]  /*00d0*/  LDCU.64 UR8, c[0x0][0x3a0] ;  /* 0x00007400ff0877ac */ /* 0x000e220008000a00 */
[C---:B------:R-:W-:Y:S01]  /*00e0*/  ISETP.GE.U32.AND P0, PT, R4.reuse, 0x4, PT ;  /* 0x000000040400780c */ /* 0x040fe20003f06070 */
[----:B------:R-:W-:Y:S01]  /*00f0*/  IMAD.MOV.U32 R9, RZ, RZ, RZ ;  /* 0x000000ffff097224 */ /* 0x000fe200078e00ff */
[----:B------:R-:W-:Y:S01]  /*0100*/  LOP3.LUT R24, R4, 0x3, RZ, 0xc0, !PT ;  /* 0x0000000304187812 */ /* 0x000fe200078ec0ff */
[----:B------:R-:W1:Y:S01]  /*0110*/  LDCU.64 UR36, c[0x0][0x358] ;  /* 0x00006b00ff2477ac */ /* 0x000e620008000a00 */
[----:B------:R-:W-:Y:S01]  /*0120*/  ISETP.GE.U32.AND.EX P0, PT, R5, RZ, PT, P0 ;  /* 0x000000ff0500720c */ /* 0x000fe20003f06100 */
[----:B------:R-:W-:Y:S01]  /*0130*/  IMAD.WIDE.U32 R8, R12, UR6, R8 ;  /* 0x000000060c087c25 */ /* 0x000fe2000f8e0008 */
[----:B------:R-:W2:Y:S03]  /*0140*/  LDCU.64 UR38, c[0x0][0x3a0] ;  /* 0x00007400ff2677ac */ /* 0x000ea60008000a00 */
[----:B------:R-:W-:Y:S01]  /*0150*/  IMAD R13, R13, UR6, R9 ;  /* 0x000000060d0d7c24 */ /* 0x000fe2000f8e0209 */
[----:B------:R-:W-:Y:S01]  /*0160*/  IADD3 R16, P2, PT, R7, R8, RZ ;  /* 0x0000000807107210 */ /* 0x000fe20007f5e0ff */
[----:B------:R-:W3:Y:S01]  /*0170*/  LDCU.64 UR40, c[0x0][0x380] ;  /* 0x00007000ff2877ac */ /* 0x000ee20008000a00 */
[----:B------:R-:W-:-:S02]  /*0180*/  IMAD.X R2, RZ, RZ, UR5, P1 ;  /* 0x00000005ff027e24 */ /* 0x000fc400088e06ff */
[----:B------:R-:W-:Y:S01]  /*0190*/  IMAD.MOV.U32 R23, RZ, RZ, RZ ;  /* 0x000000ffff177224 */ /* 0x000fe200078e00ff */
[----:B------:R-:W4:Y:S01]  /*01a0*/  LDCU.64 UR42, c[0x0][0x388] ;  /* 0x00007100ff2a77ac */ /* 0x000f220008000a00 */
[----:B------:R-:W-:Y:S02]  /*01b0*/  IMAD.X R17, RZ, RZ, R13, P2 ;  /* 0x000000ffff117224 */ /* 0x000fe400010e060d */
[----:B0-----:R-:W-:Y:S02]  /*01c0*/  IMAD.U32 R3, RZ, RZ, UR8 ;  /* 0x00000008ff037e24 */ /* 0x001fe4000f8e00ff */
[----:B------:R-:W-:Y:S01]  /*01d0*/  IMAD.U32 R0, RZ, RZ, UR9 ;  /* 0x00000009ff007e24 */ /* 0x000fe2000f8e00ff */
[----:B-1----:R-:W-:Y:S06]  /*01e0*/  @!P0 BRA `(.L_x_77) ;  /* 0x0000001000108947 */ /* 0x002fec0003800000 */
[----:B------:R-:W0:Y:S01]  /*01f0*/  LDCU.128 UR4, c[0x0][0x380] ;  /* 0x00007000ff0477ac */ /* 0x000e220008000c00 */
[----:B------:R-:W-:Y:S01]  /*0200*/  IMAD.SHL.U32 R6, R7, 0x4, RZ ;  /* 0x0000000407067824 */ /* 0x000fe200078e00ff */
[----:B------:R-:W-:Y:S01]  /*0210*/  SHF.R.U32.HI R7, RZ, 0x1e, R7 ;  /* 0x0000001eff077819 */ /* 0x000fe20000011607 */
[C---:B------:R-:W-:Y:S01]  /*0220*/  IMAD.WIDE.U32 R10, R3.reuse, 0x4, RZ ;  /* 0x00000004030a7825 */ /* 0x040fe200078e00ff */
[----:B------:R-:W-:Y:S01]  /*0230*/  BSSY.RECONVERGENT B7, `(.L_x_77) ;  /* 0x00000ff000077945 */ /* 0x000fe20003800200 */
[----:B------:R-:W-:Y:S01]  /*0240*/  SHF.L.U64.HI R48, R8, 0x2, R13 ;  /* 0x0000000208307819 */ /* 0x000fe2000001020d */
[----:B------:R-:W1:Y:S01]  /*0250*/  LDCU.64 UR44, c[0x0][0x3a0] ;  /* 0x00007400ff2c77ac */ /* 0x000e620008000a00 */
[----:B------:R-:W-:Y:S01]  /*0260*/  IMAD R35, R0, 0xc, RZ ;  /* 0x0000000c00237824 */ /* 0x000fe200078e02ff */
[C---:B------:R-:W-:Y:S01]  /*0270*/  LEA R34, P6, R3.reuse, R6, 0x3 ;  /* 0x0000000603227211 */ /* 0x040fe200078c18ff */
[----:B------:R-:W-:Y:S01]  /*0280*/  IMAD.WIDE.U32 R36, R3, 0xc, R6 ;  /* 0x0000000c03247825 */ /* 0x000fe200078e0006 */
[----:B------:R-:W-:-:S02]  /*0290*/  IADD3 R44, P0, PT, R6, R10, RZ ;  /* 0x0000000a062c7210 */ /* 0x000fc40007f1e0ff */
[----:B------:R-:W-:Y:S01]  /*02a0*/  LOP3.LUT R46, R4, 0xfffffffc, RZ, 0xc0, !PT ;  /* 0xfffffffc042e7812 */ /* 0x000fe200078ec0ff */
[----:B------:R-:W-:Y:S01]  /*02b0*/  IMAD.SHL.U32 R9, R0, 0x4, RZ ;  /* 0x0000000400097824 */ /* 0x000fe200078e00ff */
[----:B------:R-:W-:Y:S01]  /*02c0*/  IADD3 R35, PT, PT, R37, R35, RZ ;  /* 0x0000002325237210 */ /* 0x000fe20007ffe0ff */
[----:B------:R-:W-:Y:S01]  /*02d0*/  IMAD.SHL.U32 R47, R8, 0x4, RZ ;  /* 0x00000004082f7824 */ /* 0x000fe200078e00ff */
[C---:B------:R-:W-:Y:S01]  /*02e0*/  LEA.HI.X R37, R3.reuse, R7, R0, 0x3, P6 ;  /* 0x0000000703257211 */ /* 0x040fe200030f1c00 */
[C---:B------:R-:W-:Y:S01]  /*02f0*/  IMAD.SHL.U32 R30, R3.reuse, 0x2, RZ ;  /* 0x00000002031e7824 */ /* 0x040fe200078e00ff */
[----:B0-----:R-:W-:Y:S01]  /*0300*/  IADD3 R25, P2, PT, R6, UR6, RZ ;  /* 0x0000000606197c10 */ /* 0x001fe2000ff5e0ff */
[----:B------:R-:W-:Y:S01]  /*0310*/  IMAD.SHL.U32 R31, R3, 0x10, RZ ;  /* 0x00000010031f7824 */ /* 0x000fe200078e00ff */
[----:B------:R-:W-:Y:S02]  /*0320*/  IADD3 R38, P4, PT, R34, UR4, RZ ;  /* 0x0000000422267c10 */ /* 0x000fe4000ff9e0ff */
[----:B------:R-:W-:-:S02]  /*0330*/  IADD3.X R10, PT, PT, R7, R11, R9, P0, !PT ;  /* 0x0000000b070a7210 */ /* 0x000fc400007fe409 */
[----:B------:R-:W-:Y:S02]  /*0340*/  IADD3 R32, P1, PT, R36, UR6, RZ ;  /* 0x0000000624207c10 */ /* 0x000fe4000ff3e0ff */
[----:B------:R-:W-:Y:S02]  /*0350*/  IADD3 R40, P5, PT, R44, UR4, RZ ;  /* 0x000000042c287c10 */ /* 0x000fe4000ffbe0ff */
[----:B------:R-:W-:Y:S02]  /*0360*/  IADD3 R34, P6, PT, R34, UR6, RZ ;  /* 0x0000000622227c10 */ /* 0x000fe4000ffde0ff */
[----:B------:R-:W-:Y:S02]  /*0370*/  IADD3.X R26, PT, PT, R7, UR7, RZ, P2, !PT ;  /* 0x00000007071a7c10 */ /* 0x000fe400097fe4ff */
[----:B------:R-:W-:Y:S02]  /*0380*/  IADD3 R36, P0, PT, R36, UR4, RZ ;  /* 0x0000000424247c10 */ /* 0x000fe4000ff1e0ff */
[----:B------:R-:W-:-:S02]  /*0390*/  IADD3 R42, P3, PT, R6, UR4, RZ ;  /* 0x00000004062a7c10 */ /* 0x000fc4000ff7e0ff */
[----:B------:R-:W-:Y:S02]  /*03a0*/  IADD3 R44, P2, PT, R44, UR6, RZ ;  /* 0x000000062c2c7c10 */ /* 0x000fe4000ff5e0ff */
[----:B------:R-:W-:Y:S02]  /*03b0*/  IADD3.X R33, PT, PT, R37, UR7, RZ, P6, !PT ;  /* 0x0000000725217c10 */ /* 0x000fe4000b7fe4ff */
[----:B------:R-:W-:Y:S02]  /*03c0*/  IADD3.X R27, PT, PT, R35, UR7, RZ, P1, !PT ;  /* 0x00000007231b7c10 */ /* 0x000fe40008ffe4ff */
[----:B------:R-:W-:Y:S02]  /*03d0*/  IADD3.X R41, PT, PT, R7, UR5, RZ, P3, !PT ;  /* 0x0000000507297c10 */ /* 0x000fe40009ffe4ff */
[----:B------:R-:W-:Y:S02]  /*03e0*/  IADD3.X R37, PT, PT, R37, UR5, RZ, P4, !PT ;  /* 0x0000000525257c10 */ /* 0x000fe4000a7fe4ff */
[----:B------:R-:W-:-:S02]  /*03f0*/  IADD3.X R39, PT, PT, R10, UR5, RZ, P5, !PT ;  /* 0x000000050a277c10 */ /* 0x000fc4000affe4ff */
[----:B------:R-:W-:Y:S02]  /*0400*/  IADD3.X R43, PT, PT, R10, UR7, RZ, P2, !PT ;  /* 0x000000070a2b7c10 */ /* 0x000fe400097fe4ff */
[----:B------:R-:W-:Y:S02]  /*0410*/  IADD3.X R35, PT, PT, R35, UR5, RZ, P0, !PT ;  /* 0x0000000523237c10 */ /* 0x000fe400087fe4ff */
[----:B------:R-:W-:Y:S02]  /*0420*/  LOP3.LUT R45, R5, 0x7fffffff, RZ, 0xc0, !PT ;  /* 0x7fffffff052d7812 */ /* 0x000fe400078ec0ff */
[C-C-:B------:R-:W-:Y:S02]  /*0430*/  SHF.L.U64.HI R28, R3.reuse, 0x1, R0.reuse ;  /* 0x00000001031c7819 */ /* 0x140fe40000010200 */
[----:B-1----:R-:W-:-:S07]  /*0440*/  SHF.L.U64.HI R29, R3, 0x4, R0 ;  /* 0x00000004031d7819 */ /* 0x002fce0000010200 */
.L_x_98:
[----:B------:R-:W-:-:S05]  /*0450*/  IADD3 R18, P0, PT, R47, R42, RZ ;  /* 0x0000002a2f127210 */ /* 0x000fca0007f1e0ff */
[----:B------:R-:W-:-:S05]  /*0460*/  IMAD.X R19, R48, 0x1, R41, P0 ;  /* 0x0000000130137824 */ /* 0x000fca00000e0629 */
[----:B------:R-:W5:Y:S01]  /*0470*/  LDG.E.U16 R10, desc[UR36][R18.64] ;  /* 0x00000024120a7981 */ /* 0x000f62000c1e1500 */
[----:B------:R-:W-:Y:S01]  /*0480*/  BSSY.RECONVERGENT B6, `(.L_x_78) ;  /* 0x0000012000067945 */ /* 0x000fe20003800200 */
[----:B-----5:R-:W-:-:S04]  /*0490*/  LOP3.LUT R0, R10, 0x7fff, RZ, 0xc0, !PT ;  /* 0x00007fff0a007812 */ /* 0x020fc800078ec0ff */
[----:B------:R-:W-:-:S13]  /*04a0*/  ISETP.NE.AND P0, PT, R0, 0x7c00, PT ;  /* 0x00007c000000780c */ /* 0x000fda0003f05270 */
[----:B0-----:R-:W-:Y:S05]  /*04b0*/  @P0 BRA `(.L_x_79) ;  /* 0x0000000000380947 */ /* 0x001fea0003800000 */
        /* <DEDUP_REMOVED lines=10> */
[----:B0-----:R-:W-:-:S02]  /*0560*/  IMAD.U32 R4, RZ, RZ, UR4 ;  /* 0x00000004ff047e24 */ /* 0x001fc4000f8e00ff */
[----:B------:R-:W-:-:S07]  /*0570*/  IMAD.U32 R5, RZ, RZ, UR5 ;  /* 0x00000005ff057e24 */ /* 0x000fce000f8e00ff */
[----:B------:R-:W-:-:S07]  /*0580*/  LEPC R20, `(.L_x_79) ;  /* 0x000000001014794e */ /* 0x000fce0000000000 */
[----:B-1234-:R-:W-:Y:S05]  /*0590*/  CALL.ABS.NOINC R12 ;  /* 0x000000000c007343 */ /* 0x01efea0003c00000 */
.L_x_79:
[----:B--234-:R-:W-:Y:S05]  /*05a0*/  BSYNC.RECONVERGENT B6 ;  /* 0x0000000000067941 */ /* 0x01cfea0003800200 */
.L_x_78:
        /* <DEDUP_REMOVED lines=13> */
[----:B------:R-:W-:Y:S01]  /*0680*/  IMAD.MOV.U32 R7, RZ, RZ, R2 ;  /* 0x000000ffff077224 */ /* 0x000fe200078e0002 */
[----:B-1----:R1:W-:Y:S01]  /*0690*/  STL.128 [R1], R8 ;  /* 0x0000000801007387 */ /* 0x0023e20000100c00 */
[----:B0-----:R-:W-:-:S02]  /*06a0*/  IMAD.U32 R4, RZ, RZ, UR4 ;  /* 0x00000004ff047e24 */ /* 0x001fc4000f8e00ff */
[----:B------:R-:W-:-:S07]  /*06b0*/  IMAD.U32 R5, RZ, RZ, UR5 ;  /* 0x00000005ff057e24 */ /* 0x000fce000f8e00ff */
[----:B------:R-:W-:-:S07]  /*06c0*/  LEPC R20, `(.L_x_82) ;  /* 0x000000001014794e */ /* 0x000fce0000000000 */
[----:B-12---:R-:W-:Y:S05]  /*06d0*/  CALL.ABS.NOINC R12 ;  /* 0x000000000c007343 */ /* 0x006fea0003c00000 */
.L_x_82:
[----:B------:R0:W5:Y:S02]  /*06e0*/  LDG.E.U16 R10, desc[UR36][R18.64+0x2] ;  /* 0x00000224120a7981 */ /* 0x000164000c1e1500 */
.L_x_81:
[----:B------:R-:W-:Y:S05]  /*06f0*/  BSYNC.RECONVERGENT B6 ;  /* 0x0000000000067941 */ /* 0x000fea0003800200 */
.L_x_80:
[----:B0-----:R-:W2:Y:S01]  /*0700*/  LDG.E.U16 R18, desc[UR36][R18.64] ;  /* 0x0000002412127981 */ /* 0x001ea2000c1e1500 */
[----:B-----5:R-:W-:Y:S01]  /*0710*/  HADD2.F32 R10, -RZ, R10.H0_H0 ;  /* 0x2000000aff0a7230 */ /* 0x020fe20000004100 */
[C---:B------:R-:W-:Y:S02]  /*0720*/  IADD3 R4, P0, PT, R47.reuse, R25, RZ ;  /* 0x000000192f047210 */ /* 0x040fe40007f1e0ff */
[----:B------:R-:W-:Y:S02]  /*0730*/  IADD3 R52, P1, PT, R47, R40, RZ ;  /* 0x000000282f347210 */ /* 0x000fe40007f3e0ff */
[----:B------:R-:W-:Y:S01]  /*0740*/  FMUL R3, R10, R10 ;  /* 0x0000000a0a037220 */ /* 0x000fe20000400000 */
[C---:B------:R-:W-:Y:S02]  /*0750*/  IMAD.X R5, R48.reuse, 0x1, R26, P0 ;  /* 0x0000000130057824 */ /* 0x040fe400000e061a */
[----:B------:R-:W-:Y:S02]  /*0760*/  IMAD.X R53, R48, 0x1, R39, P1 ;  /* 0x0000000130357824 */ /* 0x000fe400008e0627 */
[----:B--2---:R-:W-:-:S05]  /*0770*/  HADD2.F32 R0, -RZ, R18.H0_H0 ;  /* 0x20000012ff007230 */ /* 0x004fca0000004100 */
[----:B------:R-:W-:-:S05]  /*0780*/  FFMA R3, R0, R0, R3 ;  /* 0x0000000000037223 */ /* 0x000fca0000000003 */
[----:B------:R0:W-:Y:S04]  /*0790*/  STG.E desc[UR36][R4.64], R3 ;  /* 0x0000000304007986 */ /* 0x0001e8000c101924 */
[----:B------:R-:W2:Y:S01]  /*07a0*/  LDG.E.U16 R10, desc[UR36][R52.64] ;  /* 0x00000024340a7981 */ /* 0x000ea2000c1e1500 */
[----:B------:R-:W-:Y:S01]  /*07b0*/  IADD3 R19, P1, PT, R16, UR44, RZ ;  /* 0x0000002c10137c10 */ /* 0x000fe2000ff3e0ff */
[----:B------:R-:W-:Y:S03]  /*07c0*/  BSSY.RECONVERGENT B6, `(.L_x_83) ;  /* 0x0000013000067945 */ /* 0x000fe60003800200 */
[----:B------:R-:W-:Y:S02]  /*07d0*/  IADD3.X R18, PT, PT, R17, UR45, RZ, P1, !PT ;  /* 0x0000002d11127c10 */ /* 0x000fe40008ffe4ff */
[----:B--2---:R-:W-:-:S04]  /*07e0*/  LOP3.LUT R0, R10, 0x7fff, RZ, 0xc0, !PT ;  /* 0x00007fff0a007812 */ /* 0x004fc800078ec0ff */
[----:B------:R-:W-:-:S13]  /*07f0*/  ISETP.NE.AND P0, PT, R0, 0x7c00, PT ;  /* 0x00007c000000780c */ /* 0x000fda0003f05270 */
[----:B0-----:R-:W-:Y:S05]  /*0800*/  @P0 BRA `(.L_x_84) ;  /* 0x0000000000380947 */ /* 0x001fea0003800000 */
[----:B------:R-:W-:Y:S01]  /*0810*/  HADD2.F32 R10, -RZ, R10.H0_H0 ;  /* 0x2000000aff0a7230 */ /* 0x000fe20000004100 */
[----:B------:R-:W-:Y:S01]  /*0820*/  MOV R12, 0x0 ;  /* 0x00000000000c7802 */ /* 0x000fe20000000f00 */
[----:B------:R-:W-:Y:S01]  /*0830*/  IMAD.MOV.U32 R8, RZ, RZ, R19 ;  /* 0x000000ffff087224 */ /* 0x000fe200078e0013 */
[----:B------:R-:W0:Y:S01]  /*0840*/  LDCU.64 UR4, c[0x4][0x8] ;  /* 0x01000100ff0477ac */ /* 0x000e220008000a00 */
[----:B------:R-:W-:Y:S01]  /*0850*/  IMAD.MOV.U32 R9, RZ, RZ, R18 ;  /* 0x000000ffff097224 */ /* 0x000fe200078e0012 */
[----:B------:R-:W-:Y:S01]  /*0860*/  MOV R6, R22 ;  /* 0x0000001600067202 */ /* 0x000fe20000000f00 */
        /* <DEDUP_REMOVED lines=8> */
.L_x_84:
[----:B------:R-:W-:Y:S05]  /*08f0*/  BSYNC.RECONVERGENT B6 ;  /* 0x0000000000067941 */ /* 0x000fea0003800200 */
.L_x_83:
        /* <DEDUP_REMOVED lines=18> */
[----:B-12---:R-:W-:Y:S05]  /*0a20*/  CALL.ABS.NOINC R12 ;  /* 0x000000000c007343 */ /* 0x006fea0003c00000 */
.L_x_87:
[----:B------:R0:W5:Y:S02]  /*0a30*/  LDG.E.U16 R10, desc[UR36][R52.64+0x2] ;  /* 0x00000224340a7981 */ /* 0x000164000c1e1500 */
.L_x_86:
[----:B------:R-:W-:Y:S05]  /*0a40*/  BSYNC.RECONVERGENT B6 ;  /* 0x0000000000067941 */ /* 0x000fea0003800200 */
.L_x_85:
        /* <DEDUP_REMOVED lines=11> */
[----:B------:R-:W-:Y:S01]  /*0b00*/  BSSY.RECONVERGENT B6, `(.L_x_88) ;  /* 0x0000012000067945 */ /* 0x000fe20003800200 */
[----:B--2---:R-:W-:-:S04]  /*0b10*/  LOP3.LUT R0, R10, 0x7fff, RZ, 0xc0, !PT ;  /* 0x00007fff0a007812 */ /* 0x004fc800078ec0ff */
[----:B------:R-:W-:-:S13]  /*0b20*/  ISETP.NE.AND P0, PT, R0, 0x7c00, PT ;  /* 0x00007c000000780c */ /* 0x000fda0003f05270 */
[----:B0-----:R-:W-:Y:S05]  /*0b30*/  @P0 BRA `(.L_x_89) ;  /* 0x0000000000380947 */ /* 0x001fea0003800000 */
[----:B------:R-:W-:Y:S01]  /*0b40*/  HADD2.F32 R10, -RZ, R10.H0_H0 ;  /* 0x2000000aff0a7230 */ /* 0x000fe20000004100 */
[----:B------:R-:W-:Y:S01]  /*0b50*/  IADD3 R8, P0, PT, R16, R30, RZ ;  /* 0x0000001e10087210 */ /* 0x000fe20007f1e0ff */
[----:B------:R-:W0:Y:S01]  /*0b60*/  LDCU.64 UR4, c[0x4][0x8] ;  /* 0x01000100ff0477ac */ /* 0x000e220008000a00 */
[----:B------:R-:W-:Y:S01]  /*0b70*/  MOV R12, 0x0 ;  /* 0x00000000000c7802 */ /* 0x000fe20000000f00 */
[----:B------:R-:W-:Y:S01]  /*0b80*/  IMAD.MOV.U32 R6, RZ, RZ, R22 ;  /* 0x000000ffff067224 */ /* 0x000fe200078e0016 */
[----:B------:R-:W-:Y:S01]  /*0b90*/  IADD3.X R9, PT, PT, R17, R28, RZ, P0, !PT ;  /* 0x0000001c11097210 */ /* 0x000fe200007fe4ff */
[----:B------:R-:W1:Y:S01]  /*0ba0*/  F2F.F64.F32 R10, R10 ;  /* 0x0000000a000a7310 */ /* 0x000e620000201800 */
[----:B------:R-:W-:Y:S02]  /*0bb0*/  IMAD.MOV.U32 R7, RZ, RZ, R2 ;  /* 0x000000ffff077224 */ /* 0x000fe400078e0002 */
[----:B------:R-:W2:Y:S01]  /*0bc0*/  LDC.64 R12, c[0x4][R12] ;  /* 0x010000000c0c7b82 */ /* 0x000ea20000000a00 */
[----:B0-----:R-:W-:Y:S01]  /*0bd0*/  IMAD.U32 R4, RZ, RZ, UR4 ;  /* 0x00000004ff047e24 */ /* 0x001fe2000f8e00ff */
[----:B-1----:R0:W-:Y:S01]  /*0be0*/  STL.128 [R1], R8 ;  /* 0x0000000801007387 */ /* 0x0021e20000100c00 */
[----:B------:R-:W-:-:S07]  /*0bf0*/  IMAD.U32 R5, RZ, RZ, UR5 ;  /* 0x00000005ff057e24 */ /* 0x000fce000f8e00ff */
[----:B------:R-:W-:-:S07]  /*0c00*/  LEPC R20, `(.L_x_89) ;  /* 0x000000001014794e */ /* 0x000fce0000000000 */
[----:B0-2---:R-:W-:Y:S05]  /*0c10*/  CALL.ABS.NOINC R12 ;  /* 0x000000000c007343 */ /* 0x005fea0003c00000 */
.L_x_89:
[----:B------:R-:W-:Y:S05]  /*0c20*/  BSYNC.RECONVERGENT B6 ;  /* 0x0000000000067941 */ /* 0x000fea0003800200 */
.L_x_88:
[----:B------:R-:W2:Y:S01]  /*0c30*/  LDG.E.U16 R10, desc[UR36][R50.64+0x2] ;  /* 0x00000224320a7981 */ /* 0x000ea2000c1e1500 */
[----:B------:R-:W-:Y:S01]  /*0c40*/  BSSY.RECONVERGENT B6, `(.L_x_90) ;  /* 0x0000013000067945 */ /* 0x000fe20003800200 */
[----:B--2---:R-:W-:-:S04]  /*0c50*/  LOP3.LUT R0, R10, 0x7fff, RZ, 0xc0, !PT ;  /* 0x00007fff0a007812 */ /* 0x004fc800078ec0ff */
[----:B------:R-:W-:-:S13]  /*0c60*/  ISETP.NE.AND P0, PT, R0, 0x7c00, PT ;  /* 0x00007c000000780c */ /* 0x000fda0003f05270 */
[----:B------:R-:W-:Y:S05]  /*0c70*/  @P0 BRA `(.L_x_91) ;  /* 0x00000000003c0947 */ /* 0x000fea0003800000 */
[----:B------:R-:W-:Y:S01]  /*0c80*/  HADD2.F32 R10, -RZ, R10.H0_H0 ;  /* 0x2000000aff0a7230 */ /* 0x000fe20000004100 */
[----:B------:R-:W-:Y:S01]  /*0c90*/  IADD3 R8, P0, PT, R16, R30, RZ ;  /* 0x0000001e10087210 */ /* 0x000fe20007f1e0ff */
[----:B------:R-:W0:Y:S01]  /*0ca0*/  LDCU.64 UR4, c[0x4][0x8] ;  /* 0x01000100ff0477ac */ /* 0x000e220008000a00 */
[----:B------:R-:W-:Y:S01]  /*0cb0*/  MOV R12, 0x0 ;  /* 0x00000000000c7802 */ /* 0x000fe20000000f00 */
[----:B------:R-:W-:Y:S02]  /*0cc0*/  IMAD.MOV.U32 R6, RZ, RZ, R22 ;  /* 0x000000ffff067224 */ /* 0x000fe400078e0016 */
[----:B------:R-:W1:Y:S01]  /*0cd0*/  F2F.F64.F32 R10, R10 ;  /* 0x0000000a000a7310 */ /* 0x000e620000201800 */
[----:B------:R-:W-:Y:S02]  /*0ce0*/  IMAD.X R9, R17, 0x1, R28, P0 ;  /* 0x0000000111097824 */ /* 0x000fe400000e061c */
[----:B------:R-:W2:Y:S01]  /*0cf0*/  LDC.64 R12, c[0x4][R12] ;  /* 0x010000000c0c7b82 */ /* 0x000ea20000000a00 */
[----:B------:R-:W-:-:S02]  /*0d00*/  IMAD.MOV.U32 R7, RZ, RZ, R2 ;  /* 0x000000ffff077224 */ /* 0x000fc400078e0002 */
[----:B0-----:R-:W-:Y:S01]  /*0d10*/  IMAD.U32 R4, RZ, RZ, UR4 ;  /* 0x00000004ff047e24 */ /* 0x001fe2000f8e00ff */
[----:B-1----:R0:W-:Y:S01]  /*0d20*/  STL.128 [R1], R8 ;  /* 0x0000000801007387 */ /* 0x0021e20000100c00 */
[----:B------:R-:W-:-:S07]  /*0d30*/  IMAD.U32 R5, RZ, RZ, UR5 ;  /* 0x00000005ff057e24 */ /* 0x000fce000f8e00ff */
[----:B------:R-:W-:-:S07]  /*0d40*/  LEPC R20, `(.L_x_92) ;  /* 0x000000001014794e */ /* 0x000fce0000000000 */
[----:B0-2---:R-:W-:Y:S05]  /*0d50*/  CALL.ABS.NOINC R12 ;  /* 0x000000000c007343 */ /* 0x005fea0003c00000 */
.L_x_92:
[----:B------:R0:W5:Y:S02]  /*0d60*/  LDG.E.U16 R10, desc[UR36][R50.64+0x2] ;  /* 0x00000224320a7981 */ /* 0x000164000c1e1500 */
.L_x_91:
[----:B------:R-:W-:Y:S05]  /*0d70*/  BSYNC.RECONVERGENT B6 ;  /* 0x0000000000067941 */ /* 0x000fea0003800200 */
.L_x_90:
[----:B0-----:R-:W2:Y:S01]  /*0d80*/  LDG.E.U16 R50, desc[UR36][R50.64] ;  /* 0x0000002432327981 */ /* 0x001ea2000c1e1500 */
[----:B-----5:R-:W-:Y:S01]  /*0d90*/  HADD2.F32 R10, -RZ, R10.H0_H0 ;  /* 0x2000000aff0a7230 */ /* 0x020fe20000004100 */
[C---:B------:R-:W-:Y:S01]  /*0da0*/  IADD3 R6, P0, PT, R47.reuse, R34, RZ ;  /* 0x000000222f067210 */ /* 0x040fe20007f1e0ff */
[----:B------:R-:W0:Y:S01]  /*0db0*/  LDC.64 R4, c[0x0][0x3a0] ;  /* 0x0000e800ff047b82 */ /* 0x000e220000000a00 */
[----:B------:R-:W-:Y:S02]  /*0dc0*/  IADD3 R52, P1, PT, R47, R36, RZ ;  /* 0x000000242f347210 */ /* 0x000fe40007f3e0ff */
[----:B------:R-:W-:Y:S01]  /*0dd0*/  FMUL R3, R10, R10 ;  /* 0x0000000a0a037220 */ /* 0x000fe20000400000 */
[C---:B------:R-:W-:Y:S02]  /*0de0*/  IADD3.X R7, PT, PT, R48.reuse, R33, RZ, P0, !PT ;  /* 0x0000002130077210 */ /* 0x040fe400007fe4ff */
[----:B------:R-:W-:Y:S02]  /*0df0*/  IMAD.X R53, R48, 0x1, R35, P1 ;  /* 0x0000000130357824 */ /* 0x000fe400008e0623 */
[----:B--2---:R-:W-:-:S05]  /*0e00*/  HADD2.F32 R0, -RZ, R50.H0_H0 ;  /* 0x20000032ff007230 */ /* 0x004fca0000004100 */
[----:B------:R-:W-:-:S05]  /*0e10*/  FFMA R3, R0, R0, R3 ;  /* 0x0000000000037223 */ /* 0x000fca0000000003 */
[----:B------:R1:W-:Y:S04]  /*0e20*/  STG.E desc[UR36][R6.64], R3 ;  /* 0x0000000306007986 */ /* 0x0003e8000c101924 */
[----:B------:R-:W2:Y:S01]  /*0e30*/  LDG.E.U16 R8, desc[UR36][R52.64] ;  /* 0x0000002434087981 */ /* 0x000ea2000c1e1500 */
[----:B0-----:R-:W-:Y:S01]  /*0e40*/  IADD3 R49, P1, PT, R19, R4, RZ ;  /* 0x0000000413317210 */ /* 0x001fe20007f3e0ff */
[----:B------:R-:W-:Y:S01]  /*0e50*/  IMAD.WIDE.U32 R16, R4, 0x3, R16 ;  /* 0x0000000304107825 */ /* 0x000fe200078e0010 */
[----:B------:R-:W-:Y:S03]  /*0e60*/  BSSY.RECONVERGENT B6, `(.L_x_93) ;  /* 0x0000013000067945 */ /* 0x000fe60003800200 */
[----:B------:R-:W-:-:S02]  /*0e70*/  IMAD R9, R5, 0x3, RZ ;  /* 0x0000000305097824 */ /* 0x000fc400078e02ff */
[----:B------:R-:W-:Y:S02]  /*0e80*/  IMAD.X R50, R18, 0x1, R5, P1 ;  /* 0x0000000112327824 */ /* 0x000fe400008e0605 */
[----:B------:R-:W-:Y:S01]  /*0e90*/  IMAD.IADD R17, R17, 0x1, R9 ;  /* 0x0000000111117824 */ /* 0x000fe200078e0209 */
[----:B--2---:R-:W-:-:S04]  /*0ea0*/  LOP3.LUT R0, R8, 0x7fff, RZ, 0xc0, !PT ;  /* 0x00007fff08007812 */ /* 0x004fc800078ec0ff */
[----:B------:R-:W-:-:S13]  /*0eb0*/  ISETP.NE.AND P0, PT, R0, 0x7c00, PT ;  /* 0x00007c000000780c */ /* 0x000fda0003f05270 */
[----:B-1----:R-:W-:Y:S05]  /*0ec0*/  @P0 BRA `(.L_x_94) ;  /* 0x0000000000300947 */ /* 0x002fea0003800000 */
[----:B------:R-:W-:Y:S01]  /*0ed0*/  HADD2.F32 R18, -RZ, R8.H0_H0 ;  /* 0x20000008ff127230 */ /* 0x000fe20000004100 */
[----:B------:R-:W-:Y:S01]  /*0ee0*/  MOV R8, 0x0 ;  /* 0x0000000000087802 */ /* 0x000fe20000000f00 */
[----:B------:R-:W0:Y:S01]  /*0ef0*/  LDCU.64 UR4, c[0x4][0x8] ;  /* 0x01000100ff0477ac */ /* 0x000e220008000a00 */
[----:B------:R-:W-:Y:S02]  /*0f00*/  IMAD.MOV.U32 R6, RZ, RZ, R22 ;  /* 0x000000ffff067224 */ /* 0x000fe400078e0016 */
[----:B------:R-:W-:Y:S01]  /*0f10*/  IMAD.MOV.U32 R7, RZ, RZ, R2 ;  /* 0x000000ffff077224 */ /* 0x000fe200078e0002 */
[----:B------:R-:W1:Y:S01]  /*0f20*/  F2F.F64.F32 R18, R18 ;  /* 0x0000001200127310 */ /* 0x000e620000201800 */
[----:B------:R-:W2:Y:S01]  /*0f30*/  LDC.64 R8, c[0x4][R8] ;  /* 0x0100000008087b82 */ /* 0x000ea20000000a00 */
[----:B0-----:R-:W-:Y:S01]  /*0f40*/  IMAD.U32 R4, RZ, RZ, UR4 ;  /* 0x00000004ff047e24 */ /* 0x001fe2000f8e00ff */
[----:B-1----:R0:W-:Y:S01]  /*0f50*/  STL.128 [R1], R16 ;  /* 0x0000001001007387 */ /* 0x0021e20000100c00 */
[----:B------:R-:W-:-:S07]  /*0f60*/  IMAD.U32 R5, RZ, RZ, UR5 ;  /* 0x00000005ff057e24 */ /* 0x000fce000f8e00ff */
[----:B------:R-:W-:-:S07]  /*0f70*/  LEPC R20, `(.L_x_94) ;  /* 0x000000001014794e */ /* 0x000fce0000000000 */
[----:B0-2---:R-:W-:Y:S05]  /*0f80*/  CALL.ABS.NOINC R8 ;  /* 0x0000000008007343 */ /* 0x005fea0003c00000 */
.L_x_94:
[----:B------:R-:W-:Y:S05]  /*0f90*/  BSYNC.RECONVERGENT B6 ;  /* 0x0000000000067941 */ /* 0x000fea0003800200 */
.L_x_93:
        /* <DEDUP_REMOVED lines=9> */
[----:B------:R-:W-:Y:S02]  /*1030*/  IMAD.MOV.U32 R7, RZ, RZ, R2 ;  /* 0x000000ffff077224 */ /* 0x000fe400078e0002 */
[----:B------:R-:W1:Y:S01]  /*1040*/  F2F.F64.F32 R18, R18 ;  /* 0x0000001200127310 */ /* 0x000e620000201800 */
[----:B------:R-:W2:Y:S01]  /*1050*/  LDC.64 R8, c[0x4][R8] ;  /* 0x0100000008087b82 */ /* 0x000ea20000000a00 */
[----:B0-----:R-:W-:Y:S01]  /*1060*/  IMAD.U32 R4, RZ, RZ, UR4 ;  /* 0x00000004ff047e24 */ /* 0x001fe2000f8e00ff */
[----:B-1----:R0:W-:Y:S01]  /*1070*/  STL.128 [R1], R16 ;  /* 0x0000001001007387 */ /* 0x0021e20000100c00 */
[----:B------:R-:W-:-:S07]  /*1080*/  IMAD.U32 R5, RZ, RZ, UR5 ;  /* 0x00000005ff057e24 */ /* 0x000fce000f8e00ff */
[----:B------:R-:W-:-:S07]  /*1090*/  LEPC R20, `(.L_x_97) ;  /* 0x000000001014794e */ /* 0x000fce0000000000 */
[----:B0-2---:R-:W-:Y:S05]  /*10a0*/  CALL.ABS.NOINC R8 ;  /* 0x0000000008007343 */ /* 0x005fea0003c00000 */
.L_x_97:
[----:B------:R0:W5:Y:S02]  /*10b0*/  LDG.E.U16 R18, desc[UR36][R52.64+0x2] ;  /* 0x0000022434127981 */ /* 0x000164000c1e1500 */
.L_x_96:
[----:B------:R-:W-:Y:S05]  /*10c0*/  BSYNC.RECONVERGENT B6 ;  /* 0x0000000000067941 */ /* 0x000fea0003800200 */
.L_x_95:
[----:B0-----:R-:W2:Y:S01]  /*10d0*/  LDG.E.U16 R52, desc[UR36][R52.64] ;  /* 0x0000002434347981 */ /* 0x001ea2000c1e1500 */
[----:B-----5:R-:W-:Y:S01]  /*10e0*/  HADD2.F32 R18, -RZ, R18.H0_H0 ;  /* 0x20000012ff127230 */ /* 0x020fe20000004100 */
[C---:B------:R-:W-:Y:S02]  /*10f0*/  IADD3 R4, P0, PT, R47.reuse, R32, RZ ;  /* 0x000000202f047210 */ /* 0x040fe40007f1e0ff */
[----:B------:R-:W-:Y:S02]  /*1100*/  IADD3 R47, P3, PT, R47, R31, RZ ;  /* 0x0000001f2f2f7210 */ /* 0x000fe40007f7e0ff */
[----:B------:R-:W-:Y:S01]  /*1110*/  FMUL R3, R18, R18 ;  /* 0x0000001212037220 */ /* 0x000fe20000400000 */
[----:B------:R-:W-:Y:S01]  /*1120*/  IMAD.X R5, R48, 0x1, R27, P0 ;  /* 0x0000000130057824 */ /* 0x000fe200000e061b */
[----:B------:R-:W-:Y:S01]  /*1130*/  IADD3 R46, P0, PT, R46, -0x4, RZ ;  /* 0xfffffffc2e2e7810 */ /* 0x000fe20007f1e0ff */
[----:B------:R-:W-:-:S03]  /*1140*/  IMAD.X R48, R48, 0x1, R29, P3 ;  /* 0x0000000130307824 */ /* 0x000fc600018e061d */
[----:B------:R-:W-:Y:S02]  /*1150*/  IADD3.X R45, PT, PT, R45, -0x1, RZ, P0, !PT ;  /* 0xffffffff2d2d7810 */ /* 0x000fe400007fe4ff */
[----:B------:R-:W-:-:S04]  /*1160*/  ISETP.NE.U32.AND P0, PT, R46, RZ, PT ;  /* 0x000000ff2e00720c */ /* 0x000fc80003f05070 */
[----:B------:R-:W-:Y:S01]  /*1170*/  ISETP.NE.AND.EX P0, PT, R45, RZ, PT, P0 ;  /* 0x000000ff2d00720c */ /* 0x000fe20003f05300 */
[----:B--2---:R-:W-:-:S05]  /*1180*/  HADD2.F32 R0, -RZ, R52.H0_H0 ;  /* 0x20000034ff007230 */ /* 0x004fca0000004100 */
[----:B------:R-:W-:Y:S01]  /*1190*/  FFMA R7, R0, R0, R3 ;  /* 0x0000000000077223 */ /* 0x000fe20000000003 */
[----:B------:R-:W-:Y:S02]  /*11a0*/  IMAD.U32 R3, RZ, RZ, UR44 ;  /* 0x0000002cff037e24 */ /* 0x000fe4000f8e00ff */
[----:B------:R-:W-:Y:S02]  /*11b0*/  IMAD.U32 R0, RZ, RZ, UR45 ;  /* 0x0000002dff007e24 */ /* 0x000fe4000f8e00ff */
[----:B------:R0:W-:Y:S01]  /*11c0*/  STG.E desc[UR36][R4.64], R7 ;  /* 0x0000000704007986 */ /* 0x0001e2000c101924 */
[----:B------:R-:W-:-:S04]  /*11d0*/  IADD3 R16, P1, PT, R49, R3, RZ ;  /* 0x0000000331107210 */ /* 0x000fc80007f3e0ff */
[----:B------:R-:W-:Y:S01]  /*11e0*/  IADD3 R16, P2, PT, R16, R3, RZ ;  /* 0x0000000310107210 */ /* 0x000fe20007f5e0ff */
[----:B------:R-:W-:-:S04]  /*11f0*/  IMAD.X R17, R50, 0x1, R0, P1 ;  /* 0x0000000132117824 */ /* 0x000fc800008e0600 */
[----:B------:R-:W-:Y:S01]  /*1200*/  IMAD.X R17, R17, 0x1, R0, P2 ;  /* 0x0000000111117824 */ /* 0x000fe200010e0600 */
[----:B------:R-:W-:Y:S07]  /*1210*/  @P0 BRA `(.L_x_98) ;  /* 0xfffffff0008c0947 */ /* 0x000fee000383ffff */
[----:B------:R-:W-:Y:S05]  /*1220*/  BSYNC.RECONVERGENT B7 ;  /* 0x0000000000077941 */ /* 0x000fea0003800200 */
.L_x_77:
[----:B------:R-:W-:-:S04]  /*1230*/  ISETP.NE.U32.AND P0, PT, R24, RZ, PT ;  /* 0x000000ff1800720c */ /* 0x000fc80003f05070 */
[----:B------:R-:W-:-:S13]  /*1240*/  ISETP.NE.AND.EX P0, PT, R23, RZ, PT, P0 ;  /* 0x000000ff1700720c */ /* 0x000fda0003f05300 */
[----:B--234-:R-:W-:Y:S05]  /*1250*/  @!P0 EXIT ;  /* 0x000000000000894d */ /* 0x01cfea0003800000 */
[C---:B------:R-:W-:Y:S01]  /*1260*/  SHF.L.U64.HI R25, R3.reuse, 0x2, R0 ;  /* 0x0000000203197819 */ /* 0x040fe20000010200 */
[----:B------:R-:W-:Y:S01]  /*1270*/  IMAD.SHL.U32 R29, R3, 0x4, RZ ;  /* 0x00000004031d7824 */ /* 0x000fe200078e00ff */
[C---:B------:R-:W-:Y:S01]  /*1280*/  SHF.L.U64.HI R30, R16.reuse, 0x2, R17 ;  /* 0x00000002101e7819 */ /* 0x040fe20000010211 */
[----:B------:R-:W-:-:S07]  /*1290*/  IMAD.SHL.U32 R28, R16, 0x4, RZ ;  /* 0x00000004101c7824 */ /* 0x000fce00078e00ff */
.L_x_104:
[----:B------:R-:W-:-:S04]  /*12a0*/  IADD3 R26, P0, PT, R28, UR40, RZ ;  /* 0x000000281c1a7c10 */ /* 0x000fc8000ff1e0ff */
[----:B------:R-:W-:-:S05]  /*12b0*/  IADD3.X R27, PT, PT, R30, UR41, RZ, P0, !PT ;  /* 0x000000291e1b7c10 */ /* 0x000fca00087fe4ff */
        /* <DEDUP_REMOVED lines=9> */
[----:B------:R2:W3:Y:S01]  /*1350*/  LDC.64 R8, c[0x4][R0] ;  /* 0x0100000000087b82 */ /* 0x0004e20000000a00 */
[----:B------:R-:W4:Y:S01]  /*1360*/  F2F.F64.F32 R18, R18 ;  /* 0x0000001200127310 */ /* 0x000f220000201800 */
[----:B0-----:R-:W-:Y:S01]  /*1370*/  IMAD.MOV.U32 R7, RZ, RZ, R2 ;  /* 0x000000ffff077224 */ /* 0x001fe200078e0002 */
[----:B-1----:R-:W-:Y:S01]  /*1380*/  MOV R4, UR4 ;  /* 0x0000000400047c02 */ /* 0x002fe20008000f00 */
[----:B----4-:R2:W-:Y:S01]  /*1390*/  STL.128 [R1], R16 ;  /* 0x0000001001007387 */ /* 0x0105e20000100c00 */
[----:B------:R-:W-:-:S07]  /*13a0*/  IMAD.U32 R5, RZ, RZ, UR5 ;  /* 0x00000005ff057e24 */ /* 0x000fce000f8e00ff */
[----:B------:R-:W-:-:S07]  /*13b0*/  LEPC R20, `(.L_x_100) ;  /* 0x000000001014794e */ /* 0x000fce0000000000 */
[----:B--23--:R-:W-:Y:S05]  /*13c0*/  CALL.ABS.NOINC R8 ;  /* 0x0000000008007343 */ /* 0x00cfea0003c00000 */
.L_x_100:
[----:B------:R-:W-:Y:S05]  /*13d0*/  BSYNC.RECONVERGENT B6 ;  /* 0x0000000000067941 */ /* 0x000fea0003800200 */
.L_x_99:
        /* <DEDUP_REMOVED lines=8> */
[----:B------:R-:W-:Y:S01]  /*1460*/  IMAD.MOV.U32 R6, RZ, RZ, R22 ;  /* 0x000000ffff067224 */ /* 0x000fe200078e0016 */
[----:B------:R-:W2:Y:S01]  /*1470*/  F2F.F64.F32 R18, R0 ;  /* 0x0000000000127310 */ /* 0x000ea20000201800 */
[----:B------:R3:W4:Y:S01]  /*1480*/  LDC.64 R8, c[0x4][R3] ;  /* 0x0100000003087b82 */ /* 0x0007220000000a00 */
[----:B0-----:R-:W-:Y:S01]  /*1490*/  IMAD.MOV.U32 R7, RZ, RZ, R2 ;  /* 0x000000ffff077224 */ /* 0x001fe200078e0002 */
[----:B--2---:R3:W-:Y:S01]  /*14a0*/  STL.128 [R1], R16 ;  /* 0x0000001001007387 */ /* 0x0047e20000100c00 */
[----:B-1----:R-:W-:Y:S02]  /*14b0*/  IMAD.U32 R4, RZ, RZ, UR4 ;  /* 0x00000004ff047e24 */ /* 0x002fe4000f8e00ff */
[----:B------:R-:W-:-:S07]  /*14c0*/  IMAD.U32 R5, RZ, RZ, UR5 ;  /* 0x00000005ff057e24 */ /* 0x000fce000f8e00ff */
[----:B------:R-:W-:-:S07]  /*14d0*/  LEPC R20, `(.L_x_103) ;  /* 0x000000001014794e */ /* 0x000fce0000000000 */
[----:B---34-:R-:W-:Y:S05]  /*14e0*/  CALL.ABS.NOINC R8 ;  /* 0x0000000008007343 */ /* 0x018fea0003c00000 */
.L_x_103:
[----:B------:R1:W5:Y:S02]  /*14f0*/  LDG.E.U16 R3, desc[UR36][R26.64+0x2] ;  /* 0x000002241a037981 */ /* 0x000364000c1e1500 */
.L_x_102:
[----:B------:R-:W-:Y:S05]  /*1500*/  BSYNC.RECONVERGENT B6 ;  /* 0x0000000000067941 */ /* 0x000fea0003800200 */
.L_x_101:
[----:B-1----:R-:W2:Y:S01]  /*1510*/  LDG.E.U16 R26, desc[UR36][R26.64] ;  /* 0x000000241a1a7981 */ /* 0x002ea2000c1e1500 */
[----:B-----5:R-:W-:Y:S01]  /*1520*/  HADD2.F32 R3, -RZ, R3.H0_H0 ;  /* 0x20000003ff037230 */ /* 0x020fe20000004100 */
[C---:B0-----:R-:W-:Y:S02]  /*1530*/  IADD3 R4, P0, PT, R28.reuse, UR42, RZ ;  /* 0x0000002a1c047c10 */ /* 0x041fe4000ff1e0ff */
[----:B------:R-:W-:Y:S02]  /*1540*/  IADD3 R28, P2, PT, R28, R29, RZ ;  /* 0x0000001d1c1c7210 */ /* 0x000fe40007f5e0ff */
[----:B------:R-:W-:Y:S01]  /*1550*/  FMUL R3, R3, R3 ;  /* 0x0000000303037220 */ /* 0x000fe20000400000 */
[----:B------:R-:W-:Y:S02]  /*1560*/  IADD3.X R5, PT, PT, R30, UR43, RZ, P0, !PT ;  /* 0x0000002b1e057c10 */ /* 0x000fe400087fe4ff */
[----:B------:R-:W-:Y:S01]  /*1570*/  IADD3 R24, P0, PT, R24, -0x1, RZ ;  /* 0xffffffff18187810 */ /* 0x000fe20007f1e0ff */
[----:B------:R-:W-:Y:S01]  /*1580*/  IMAD.X R30, R30, 0x1, R25, P2 ;  /* 0x000000011e1e7824 */ /* 0x000fe200010e0619 */
[----:B------:R-:W-:-:S02]  /*1590*/  IADD3 R16, P1, PT, R16, UR38, RZ ;  /* 0x0000002610107c10 */ /* 0x000fc4000ff3e0ff */
[----:B------:R-:W-:Y:S02]  /*15a0*/  IADD3.X R23, PT, PT, R23, -0x1, RZ, P0, !PT ;  /* 0xffffffff17177810 */ /* 0x000fe400007fe4ff */
[----:B------:R-:W-:Y:S02]  /*15b0*/  ISETP.NE.U32.AND P0, PT, R24, RZ, PT ;  /* 0x000000ff1800720c */ /* 0x000fe40003f05070 */
[----:B------:R-:W-:Y:S02]  /*15c0*/  IADD3.X R17, PT, PT, R17, UR39, RZ, P1, !PT ;  /* 0x0000002711117c10 */ /* 0x000fe40008ffe4ff */
[----:B------:R-:W-:Y:S01]  /*15d0*/  ISETP.NE.AND.EX P0, PT, R23, RZ, PT, P0 ;  /* 0x000000ff1700720c */ /* 0x000fe20003f05300 */
[----:B--2---:R-:W-:-:S05]  /*15e0*/  HADD2.F32 R0, -RZ, R26.H0_H0 ;  /* 0x2000001aff007230 */ /* 0x004fca0000004100 */
[----:B------:R-:W-:-:S05]  /*15f0*/  FFMA R3, R0, R0, R3 ;  /* 0x0000000000037223 */ /* 0x000fca0000000003 */
[----:B------:R1:W-:Y:S02]  /*1600*/  STG.E desc[UR36][R4.64], R3 ;  /* 0x0000000304007986 */ /* 0x0003e4000c101924 */
[----:B------:R-:W-:Y:S05]  /*1610*/  @P0 BRA `(.L_x_104) ;  /* 0xfffffffc00200947 */ /* 0x000fea000383ffff */
[----:B------:R-:W-:Y:S05]  /*1620*/  EXIT ;  /* 0x000000000000794d */ /* 0x000fea0003800000 */
.L_x_105:
        /* <DEDUP_REMOVED lines=13> */
.L_x_139:


//--------------------- .text._Z22char2float_reflect_gpuPaP6__halfxxx --------------------------
	.section	.text._Z22char2float_reflect_gpuPaP6__halfxxx,"ax",@progbits
	.align	128
        .global         _Z22char2float_reflect_gpuPaP6__halfxxx
        .type           _Z22char2float_reflect_gpuPaP6__halfxxx,@function
        .size           _Z22char2float_reflect_gpuPaP6__halfxxx,(.L_x_140 - _Z22char2float_reflect_gpuPaP6__halfxxx)
        .other          _Z22char2float_reflect_gpuPaP6__halfxxx,@"STO_CUDA_ENTRY STV_DEFAULT"
_Z22char2float_reflect_gpuPaP6__halfxxx:
.text._Z22char2float_reflect_gpuPaP6__halfxxx:
[----:B------:R-:W-:Y:S01]  /*0000*/  LDC R1, c[0x0][0x37c] ;  /* 0x0000df00ff017b82 */ /* 0x000fe20000000800 */
[----:B------:R-:W0:Y:S02]  /*0010*/  LDCU.128 UR12, c[0x0][0x390] ;  /* 0x00007200ff0c77ac */ /* 0x000e240008000c00 */
[----:B0-----:R-:W-:-:S04]  /*0020*/  UISETP.GE.U32.AND UP0, UPT, UR14, 0x1, UPT ;  /* 0x000000010e00788c */ /* 0x001fc8000bf06070 */
[----:B------:R-:W-:-:S06]  /*0030*/  UISETP.GE.AND.EX UP0, UPT, UR15, URZ, UPT, UP0 ;  /* 0x000000ff0f00728c */ /* 0x000fcc000bf06300 */
[----:B------:R-:W-:-:S13]  /*0040*/  PLOP3.LUT P0, PT, PT, PT, UP0, 0x80, 0x8 ;  /* 0x000000000008781c */ /* 0x000fda0003f0f008 */
[----:B------:R-:W-:Y:S05]  /*0050*/  @!P0 EXIT ;  /* 0x000000000000894d */ /* 0x000fea0003800000 */
[----:B------:R-:W0:Y:S01]  /*0060*/  S2R R15, SR_CTAID.X ;  /* 0x00000000000f7919 */ /* 0x000e220000002500 */
[----:B------:R-:W-:Y:S01]  /*0070*/  IMAD.MOV.U32 R9, RZ, RZ, RZ ;  /* 0x000000ffff097224 */ /* 0x000fe200078e00ff */
[----:B------:R-:W-:Y:S01]  /*0080*/  UISETP.GE.U32.AND UP0, UPT, UR14, 0x4, UPT ;  /* 0x000000040e00788c */ /* 0x000fe2000bf06070 */
[----:B------:R-:W0:Y:S01]  /*0090*/  S2R R8, SR_TID.X ;  /* 0x0000000000087919 */ /* 0x000e220000002100 */
[----:B------:R-:W1:Y:S02]  /*00a0*/  LDCU.64 UR20, c[0x0][0x358] ;  /* 0x00006b00ff1477ac */ /* 0x000e640008000a00 */
[----:B------:R-:W-:Y:S02]  /*00b0*/  UISETP.GE.U32.AND.EX UP0, UPT, UR15, URZ, UPT, UP0 ;  /* 0x000000ff0f00728c */ /* 0x000fe4000bf06100 */
[----:B------:R-:W-:Y:S01]  /*00c0*/  ULOP3.LUT UR23, UR14, 0x3, URZ, 0xc0, !UPT ;  /* 0x000000030e177892 */ /* 0x000fe2000f8ec0ff */
[----:B------:R-:W2:Y:S01]  /*00d0*/  LDCU.64 UR26, c[0x0][0x3a0] ;  /* 0x00007400ff1a77ac */ /* 0x000ea20008000a00 */
[----:B------:R-:W-:Y:S01]  /*00e0*/  UMOV UR4, URZ ;  /* 0x000000ff00047c82 */ /* 0x000fe20008000000 */
[----:B0-----:R-:W-:-:S04]  /*00f0*/  IMAD.WIDE.U32 R10, R15, UR12, R8 ;  /* 0x0000000c0f0a7c25 */ /* 0x001fc8000f8e0008 */
[----:B------:R-:W-:Y:S01]  /*0100*/  IMAD R7, R15, UR13, R11 ;  /* 0x0000000d0f077c24 */ /* 0x000fe2000f8e020b */
[----:B------:R-:W-:Y:S01]  /*0110*/  IADD3 R2, P0, PT, RZ, -R10, RZ ;  /* 0x8000000aff027210 */ /* 0x000fe20007f1e0ff */
[----:B------:R-:W-:-:S04]  /*0120*/  IMAD.MOV.U32 R6, RZ, RZ, R10 ;  /* 0x000000ffff067224 */ /* 0x000fc800078e000a */
[----:B------:R-:W-:-:S04]  /*0130*/  IMAD.WIDE.U32 R4, R15, 0x2, R6 ;  /* 0x000000020f047825 */ /* 0x000fc800078e0006 */
[----:B------:R-:W-:Y:S02]  /*0140*/  IMAD.MOV.U32 R3, RZ, RZ, R5 ;  /* 0x000000ffff037224 */ /* 0x000fe400078e0005 */
[----:B------:R-:W-:Y:S02]  /*0150*/  IMAD.MOV.U32 R0, RZ, RZ, R4 ;  /* 0x000000ffff007224 */ /* 0x000fe400078e0004 */
[----:B------:R-:W-:Y:S01]  /*0160*/  IMAD.X R5, RZ, RZ, ~R7, P0 ;  /* 0x000000ffff057224 */ /* 0x000fe200000e0e07 */
[----:B-12---:R-:W-:Y:S06]  /*0170*/  BRA.U !UP0, `(.L_x_106) ;  /* 0x0000001908d87547 */ /* 0x006fec000b800000 */
[----:B------:R-:W-:Y:S01]  /*0180*/  UIADD3 UR9, UP0, UPT, UR12, 0x2, URZ ;  /* 0x000000020c097890 */ /* 0x000fe2000ff1e0ff */
[C---:B------:R-:W-:Y:S01]  /*0190*/  LEA R0, P0, R15.reuse, R10, 0x1 ;  /* 0x0000000a0f007211 */ /* 0x040fe200078008ff */
[----:B------:R-:W0:Y:S02]  /*01a0*/  LDCU.128 UR16, c[0x0][0x380] ;  /* 0x00007000ff1077ac */ /* 0x000e240008000c00 */
[----:B------:R-:W-:Y:S02]  /*01b0*/  UIADD3.X UR10, UPT, UPT, URZ, UR13, URZ, UP0, !UPT ;  /* 0x0000000dff0a7290 */ /* 0x000fe400087fe4ff */
[C---:B------:R-:W-:Y:S01]  /*01c0*/  IMAD.WIDE.U32 R12, R15.reuse, UR9, RZ ;  /* 0x000000090f0c7c25 */ /* 0x040fe2000f8e00ff */
[----:B------:R-:W1:Y:S01]  /*01d0*/  LDCU.64 UR6, c[0x0][0x380] ;  /* 0x00007000ff0677ac */ /* 0x000e620008000a00 */
[----:B------:R-:W-:Y:S02]  /*01e0*/  ULOP3.LUT UR5, UR14, 0xfffffffc, URZ, 0xc0, !UPT ;  /* 0xfffffffc0e057892 */ /* 0x000fe4000f8ec0ff */
[----:B------:R-:W-:Y:S01]  /*01f0*/  IMAD R3, R15, UR10, RZ ;  /* 0x0000000a0f037c24 */ /* 0x000fe2000f8e02ff */
[----:B------:R-:W-:-:S02]  /*0200*/  ULOP3.LUT UR8, UR15, 0x7fffffff, URZ, 0xc0, !UPT ;  /* 0x7fffffff0f087892 */ /* 0x000fc4000f8ec0ff */
[----:B------:R-:W-:Y:S01]  /*0210*/  UISETP.GT.U32.AND UP0, UPT, UR5, URZ, UPT ;  /* 0x000000ff0500728c */ /* 0x000fe2000bf04070 */
[----:B------:R-:W-:Y:S01]  /*0220*/  IMAD.IADD R13, R13, 0x1, R3 ;  /* 0x000000010d0d7824 */ /* 0x000fe200078e0203 */
[----:B------:R-:W-:Y:S01]  /*0230*/  UIMAD.WIDE.U32 UR24, UR26, 0x2, URZ ;  /* 0x000000021a1878a5 */ /* 0x000fe2000f8e00ff */
[C---:B------:R-:W-:Y:S01]  /*0240*/  IMAD.SHL.U32 R3, R12.reuse, 0x2, RZ ;  /* 0x000000020c037824 */ /* 0x040fe200078e00ff */
[----:B------:R-:W-:Y:S02]  /*0250*/  UISETP.GT.AND.EX UP0, UPT, UR8, URZ, UPT, UP0 ;  /* 0x000000ff0800728c */ /* 0x000fe4000bf04300 */
[----:B------:R-:W-:Y:S01]  /*0260*/  SHF.L.U64.HI R13, R12, 0x1, R13 ;  /* 0x000000010c0d7819 */ /* 0x000fe2000001020d */
[----:B------:R-:W-:Y:S01]  /*0270*/  USHF.L.U32 UR11, UR27, 0x1, URZ ;  /* 0x000000011b0b7899 */ /* 0x000fe200080006ff */
[----:B------:R-:W-:Y:S01]  /*0280*/  LEA R4, P1, R8, R3, 0x1 ;  /* 0x0000000308047211 */ /* 0x000fe200078208ff */
[----:B------:R-:W-:Y:S01]  /*0290*/  UIMAD UR12, UR27, -0x3, URZ ;  /* 0xfffffffd1b0c78a4 */ /* 0x000fe2000f8e02ff */
[----:B------:R-:W-:Y:S01]  /*02a0*/  LEA.HI.X R3, R15, R7, RZ, 0x1, P0 ;  /* 0x000000070f037211 */ /* 0x000fe200000f0cff */
[----:B------:R-:W-:Y:S01]  /*02b0*/  UIADD3 UR9, UPT, UPT, UR25, UR11, URZ ;  /* 0x0000000b19097290 */ /* 0x000fe2000fffe0ff */
[----:B0-----:R-:W-:Y:S01]  /*02c0*/  IADD3 R4, P2, PT, R4, UR18, RZ ;  /* 0x0000001204047c10 */ /* 0x001fe2000ff5e0ff */
[----:B-1----:R-:W-:Y:S01]  /*02d0*/  UIMAD.WIDE.U32 UR6, UR26, -0x3, UR6 ;  /* 0xfffffffd1a0678a5 */ /* 0x002fe2000f8e0006 */
[----:B------:R-:W-:Y:S01]  /*02e0*/  LEA.HI.X R8, R8, R13, RZ, 0x1, P1 ;  /* 0x0000000d08087211 */ /* 0x000fe200008f0cff */
[----:B------:R-:W-:-:S02]  /*02f0*/  UIADD3 UR15, UP1, UPT, -UR24, UR16, URZ ;  /* 0x00000010180f7290 */ /* 0x000fc4000ff3e1ff */
[----:B------:R-:W-:Y:S01]  /*0300*/  UIADD3 UR13, UP2, UPT, -UR26, UR16, URZ ;  /* 0x000000101a0d7290 */ /* 0x000fe2000ff5e1ff */
[----:B------:R-:W-:Y:S01]  /*0310*/  IADD3.X R7, PT, PT, R8, UR19, RZ, P2, !PT ;  /* 0x0000001308077c10 */ /* 0x000fe200097fe4ff */
[----:B------:R-:W-:Y:S02]  /*0320*/  UIADD3 UR10, UPT, UPT, UR7, -UR26, UR12 ;  /* 0x8000001a070a7290 */ /* 0x000fe4000fffe00c */
[----:B------:R-:W-:Y:S02]  /*0330*/  UIADD3.X UR22, UPT, UPT, ~UR9, UR17, URZ, UP1, !UPT ;  /* 0x0000001109167290 */ /* 0x000fe40008ffe5ff */
[----:B------:R-:W-:Y:S01]  /*0340*/  UIADD3.X UR14, UPT, UPT, ~UR27, UR17, URZ, UP2, !UPT ;  /* 0x000000111b0e7290 */ /* 0x000fe200097fe5ff */
[----:B------:R-:W-:Y:S11]  /*0350*/  BRA.U !UP0, `(.L_x_107) ;  /* 0x0000001508707547 */ /* 0x000ff6000b800000 */
[----:B------:R-:W-:Y:S02]  /*0360*/  UISETP.GT.U32.AND UP1, UPT, UR5, 0xc, UPT ;  /* 0x0000000c0500788c */ /* 0x000fe4000bf24070 */
[----:B------:R-:W-:Y:S02]  /*0370*/  UPLOP3.LUT UP0, UPT, UPT, UPT, UPT, 0x80, 0x8 ;  /* 0x000000000008789c */ /* 0x000fe40003f0f070 */
[----:B------:R-:W-:-:S09]  /*0380*/  UISETP.GT.AND.EX UP1, UPT, UR8, URZ, UPT, UP1 ;  /* 0x000000ff0800728c */ /* 0x000fd2000bf24310 */
[----:B------:R-:W-:Y:S05]  /*0390*/  BRA.U !UP1, `(.L_x_108) ;  /* 0x0000000d09807547 */ /* 0x000fea000b800000 */
[----:B------:R-:W-:-:S11]  /*03a0*/  UPLOP3.LUT UP0, UPT, UPT, UPT, UPT, 0x40, 0x4 ;  /* 0x000000000004789c */ /* 0x000fd60003f0e870 */
.L_x_109:
[----:B------:R-:W-:-:S04]  /*03b0*/  IADD3 R8, P0, PT, R2, UR16, RZ ;  /* 0x0000001002087c10 */ /* 0x000fc8000ff1e0ff */
[----:B------:R-:W-:-:S05]  /*03c0*/  IADD3.X R9, PT, PT, R5, UR17, RZ, P0, !PT ;  /* 0x0000001105097c10 */ /* 0x000fca00087fe4ff */
[----:B------:R-:W2:Y:S01]  /*03d0*/  LDG.E.S8 R8, desc[UR20][R8.64] ;  /* 0x0000001408087981 */ /* 0x000ea2000c1e1300 */
[----:B------:R-:W-:-:S04]  /*03e0*/  IADD3 R10, P0, PT, R2, UR13, RZ ;  /* 0x0000000d020a7c10 */ /* 0x000fc8000ff1e0ff */
[----:B------:R-:W-:Y:S01]  /*03f0*/  IADD3.X R11, PT, PT, R5, UR14, RZ, P0, !PT ;  /* 0x0000000e050b7c10 */ /* 0x000fe200087fe4ff */
[----:B--2---:R-:W0:Y:S02]  /*0400*/  I2F.S16 R6, R8 ;  /* 0x0000000800067306 */ /* 0x004e240000101400 */
[----:B0-----:R-:W-:-:S05]  /*0410*/  FMUL R6, R6, 0.00390625 ;  /* 0x3b80000006067820 */ /* 0x001fca0000400000 */
[----:B------:R-:W-:-:S04]  /*0420*/  F2FP.F16.F32.PACK_AB R6, RZ, R6 ;  /* 0x00000006ff06723e */ /* 0x000fc800000000ff */
[----:B------:R-:W-:Y:S01]  /*0430*/  PRMT R13, R6, 0x7610, R13 ;  /* 0x00007610060d7816 */ /* 0x000fe2000000000d */
[----:B------:R-:W-:-:S05]  /*0440*/  IMAD.MOV.U32 R6, RZ, RZ, R4 ;  /* 0x000000ffff067224 */ /* 0x000fca00078e0004 */
[----:B------:R0:W-:Y:S04]  /*0450*/  STG.E.U16 desc[UR20][R6.64], R13 ;  /* 0x0000000d06007986 */ /* 0x0001e8000c101514 */
[----:B------:R-:W2:Y:S01]  /*0460*/  LDG.E.S8 R10, desc[UR20][R10.64] ;  /* 0x000000140a0a7981 */ /* 0x000ea2000c1e1300 */
[----:B------:R-:W-:Y:S01]  /*0470*/  IADD3 R8, P0, PT, R4, UR24, RZ ;  /* 0x0000001804087c10 */ /* 0x000fe2000ff1e0ff */
[----:B--2---:R-:W1:Y:S02]  /*0480*/  I2F.S16 R12, R10 ;  /* 0x0000000a000c7306 */ /* 0x004e640000101400 */
[----:B-1----:R-:W-:Y:S01]  /*0490*/  FMUL R9, R12, 0.00390625 ;  /* 0x3b8000000c097820 */ /* 0x002fe20000400000 */
[----:B------:R-:W-:-:S04]  /*04a0*/  IADD3 R12, P1, PT, R2, UR15, RZ ;  /* 0x0000000f020c7c10 */ /* 0x000fc8000ff3e0ff */
[----:B------:R-:W-:Y:S02]  /*04b0*/  F2FP.F16.F32.PACK_AB R11, RZ, R9 ;  /* 0x00000009ff0b723e */ /* 0x000fe400000000ff */
[----:B------:R-:W-:Y:S02]  /*04c0*/  IADD3.X R9, PT, PT, R7, UR9, RZ, P0, !PT ;  /* 0x0000000907097c10 */ /* 0x000fe400087fe4ff */
[----:B------:R-:W-:Y:S02]  /*04d0*/  PRMT R15, R11, 0x7610, R15 ;  /* 0x000076100b0f7816 */ /* 0x000fe4000000000f */
[----:B0-----:R-:W-:-:S03]  /*04e0*/  IADD3.X R13, PT, PT, R5, UR22, RZ, P1, !PT ;  /* 0x00000016050d7c10 */ /* 0x001fc60008ffe4ff */
[----:B------:R0:W-:Y:S04]  /*04f0*/  STG.E.U16 desc[UR20][R8.64], R15 ;  /* 0x0000000f08007986 */ /* 0x0001e8000c101514 */
[----:B------:R-:W2:Y:S01]  /*0500*/  LDG.E.S8 R12, desc[UR20][R12.64] ;  /* 0x000000140c0c7981 */ /* 0x000ea2000c1e1300 */
[----:B------:R-:W-:Y:S01]  /*0510*/  USHF.L.U32 UR11, UR26, 0x2, URZ ;  /* 0x000000021a0b7899 */ /* 0x000fe200080006ff */
[----:B------:R-:W-:Y:S01]  /*0520*/  IADD3 R14, P1, PT, R2, UR6, RZ ;  /* 0x00000006020e7c10 */ /* 0x000fe2000ff3e0ff */
[----:B------:R-:W-:-:S04]  /*0530*/  USHF.L.U64.HI UR12, UR26, 0x2, UR27 ;  /* 0x000000021a0c7899 */ /* 0x000fc8000801021b */
[----:B------:R-:W-:Y:S02]  /*0540*/  IADD3 R10, P0, PT, R4, UR11, RZ ;  /* 0x0000000b040a7c10 */ /* 0x000fe4000ff1e0ff */
[----:B0-----:R-:W-:Y:S01]  /*0550*/  IADD3.X R15, PT, PT, R5, UR10, RZ, P1, !PT ;  /* 0x0000000a050f7c10 */ /* 0x001fe20008ffe4ff */
[----:B--2---:R-:W0:Y:S02]  /*0560*/  I2F.S16 R11, R12 ;  /* 0x0000000c000b7306 */ /* 0x004e240000101400 */
[----:B0-----:R-:W-:-:S05]  /*0570*/  FMUL R11, R11, 0.00390625 ;  /* 0x3b8000000b0b7820 */ /* 0x001fca0000400000 */
[----:B------:R-:W-:Y:S02]  /*0580*/  F2FP.F16.F32.PACK_AB R9, RZ, R11 ;  /* 0x0000000bff09723e */ /* 0x000fe400000000ff */
[----:B------:R-:W-:Y:S02]  /*0590*/  IADD3.X R11, PT, PT, R7, UR12, RZ, P0, !PT ;  /* 0x0000000c070b7c10 */ /* 0x000fe400087fe4ff */
[----:B------:R-:W-:-:S05]  /*05a0*/  PRMT R16, R9, 0x7610, R16 ;  /* 0x0000761009107816 */ /* 0x000fca0000000010 */
[----:B------:R0:W-:Y:S04]  /*05b0*/  STG.E.U16 desc[UR20][R10.64], R16 ;  /* 0x000000100a007986 */ /* 0x0001e8000c101514 */
[----:B------:R-:W2:Y:S01]  /*05c0*/  LDG.E.S8 R14, desc[UR20][R14.64] ;  /* 0x000000140e0e7981 */ /* 0x000ea2000c1e1300 */
[----:B------:R-:W-:Y:S01]  /*05d0*/  IADD3 R2, P0, PT, R2, -UR26, RZ ;  /* 0x8000001a02027c10 */ /* 0x000fe2000ff1e0ff */
[----:B------:R-:W-:Y:S01]  /*05e0*/  IMAD.U32 R12, RZ, RZ, UR27 ;  /* 0x0000001bff0c7e24 */ /* 0x000fe2000f8e00ff */
[----:B------:R-:W-:Y:S01]  /*05f0*/  UIMAD UR18, UR27, 0x6, URZ ;  /* 0x000000061b1278a4 */ /* 0x000fe2000f8e02ff */
[----:B------:R-:W-:Y:S01]  /*0600*/  IMAD.U32 R9, RZ, RZ, UR26 ;  /* 0x0000001aff097e24 */ /* 0x000fe2000f8e00ff */
[----:B------:R-:W-:Y:S01]  /*0610*/  IADD3 R2, P1, PT, R2, -UR26, RZ ;  /* 0x8000001a02027c10 */ /* 0x000fe2000ff3e0ff */
[----:B------:R-:W-:-:S03]  /*0620*/  IMAD.U32 R13, RZ, RZ, UR27 ;  /* 0x0000001bff0d7e24 */ /* 0x000fc6000f8e00ff */
[----:B------:R-:W-:Y:S02]  /*0630*/  IADD3 R2, P2, PT, R2, -UR26, RZ ;  /* 0x8000001a02027c10 */ /* 0x000fe4000ff5e0ff */
[----:B------:R-:W-:Y:S02]  /*0640*/  IADD3.X R12, PT, PT, R5, ~UR27, ~R12, P1, P0 ;  /* 0x8000001b050c7c10 */ /* 0x000fe40008fe0c0c */
[----:B------:R-:W-:Y:S01]  /*0650*/  IADD3 R2, P0, PT, R2, -UR26, RZ ;  /* 0x8000001a02027c10 */ /* 0x000fe2000ff1e0ff */
[----:B--2---:R-:W1:Y:S02]  /*0660*/  I2F.S16 R8, R14 ;  /* 0x0000000e00087306 */ /* 0x004e640000101400 */
[----:B-1----:R-:W-:Y:S01]  /*0670*/  FMUL R5, R8, 0.00390625 ;  /* 0x3b80000008057820 */ /* 0x002fe20000400000 */
[----:B------:R-:W-:Y:S01]  /*0680*/  IMAD.WIDE.U32 R8, R9, 0x6, R6 ;  /* 0x0000000609087825 */ /* 0x000fe200078e0006 */
[----:B------:R-:W-:Y:S02]  /*0690*/  IADD3.X R6, PT, PT, R12, ~UR27, ~R13, P0, P2 ;  /* 0x8000001b0c067c10 */ /* 0x000fe400087e4c0d */
[----:B0-----:R-:W-:Y:S01]  /*06a0*/  IADD3 R10, P0, PT, R2, UR16, RZ ;  /* 0x00000010020a7c10 */ /* 0x001fe2000ff1e0ff */
[----:B------:R-:W-:Y:S01]  /*06b0*/  VIADD R9, R9, UR18 ;  /* 0x0000001209097c36 */ /* 0x000fe20008000000 */
[----:B------:R-:W-:-:S02]  /*06c0*/  F2FP.F16.F32.PACK_AB R5, RZ, R5 ;  /* 0x00000005ff05723e */ /* 0x000fc400000000ff */
[----:B------:R-:W-:Y:S02]  /*06d0*/  IADD3.X R11, PT, PT, R6, UR17, RZ, P0, !PT ;  /* 0x00000011060b7c10 */ /* 0x000fe400087fe4ff */
[----:B------:R-:W-:-:S05]  /*06e0*/  PRMT R15, R5, 0x7610, R15 ;  /* 0x00007610050f7816 */ /* 0x000fca000000000f */
[----:B------:R0:W-:Y:S04]  /*06f0*/  STG.E.U16 desc[UR20][R8.64], R15 ;  /* 0x0000000f08007986 */ /* 0x0001e8000c101514 */
[----:B------:R-:W2:Y:S01]  /*0700*/  LDG.E.S8 R10, desc[UR20][R10.64] ;  /* 0x000000140a0a7981 */ /* 0x000ea2000c1e1300 */
[----:B------:R-:W-:Y:S01]  /*0710*/  IMAD.U32 R13, RZ, RZ, UR26 ;  /* 0x0000001aff0d7e24 */ /* 0x000fe2000f8e00ff */
[----:B------:R-:W-:Y:S01]  /*0720*/  IADD3 R12, P1, PT, R2, UR13, RZ ;  /* 0x0000000d020c7c10 */ /* 0x000fe2000ff3e0ff */
[----:B------:R-:W-:-:S03]  /*0730*/  IMAD.U32 R14, RZ, RZ, UR26 ;  /* 0x0000001aff0e7e24 */ /* 0x000fc6000f8e00ff */
[----:B------:R-:W-:Y:S01]  /*0740*/  LEA R4, P0, R13, R4, 0x3 ;  /* 0x000000040d047211 */ /* 0x000fe200078018ff */
[----:B------:R-:W-:Y:S01]  /*0750*/  IMAD.U32 R13, RZ, RZ, UR27 ;  /* 0x0000001bff0d7e24 */ /* 0x000fe2000f8e00ff */
[----:B--2---:R-:W1:Y:S02]  /*0760*/  I2F.S16 R5, R10 ;  /* 0x0000000a00057306 */ /* 0x004e640000101400 */
[----:B-1----:R-:W-:-:S05]  /*0770*/  FMUL R5, R5, 0.00390625 ;  /* 0x3b80000005057820 */ /* 0x002fca0000400000 */
[----:B0-----:R-:W-:Y:S02]  /*0780*/  F2FP.F16.F32.PACK_AB R9, RZ, R5 ;  /* 0x00000005ff09723e */ /* 0x001fe400000000ff */
[----:B------:R-:W-:Y:S02]  /*0790*/  LEA.HI.X R5, R14, R7, R13, 0x3, P0 ;  /* 0x000000070e057211 */ /* 0x000fe400000f1c0d */
[----:B------:R-:W-:-:S03]  /*07a0*/  IADD3.X R13, PT, PT, R6, UR14, RZ, P1, !PT ;  /* 0x0000000e060d7c10 */ /* 0x000fc60008ffe4ff */
[----:B------:R0:W-:Y:S04]  /*07b0*/  STG.E.U16 desc[UR20][R4.64], R9 ;  /* 0x0000000904007986 */ /* 0x0001e8000c101514 */
[----:B------:R-:W2:Y:S01]  /*07c0*/  LDG.E.S8 R12, desc[UR20][R12.64] ;  /* 0x000000140c0c7981 */ /* 0x000ea2000c1e1300 */
[----:B------:R-:W-:Y:S02]  /*07d0*/  IADD3 R8, P0, PT, R4, UR24, RZ ;  /* 0x0000001804087c10 */ /* 0x000fe4000ff1e0ff */
[----:B------:R-:W-:-:S04]  /*07e0*/  IADD3 R10, P1, PT, R2, UR15, RZ ;  /* 0x0000000f020a7c10 */ /* 0x000fc8000ff3e0ff */
[----:B------:R-:W-:Y:S02]  /*07f0*/  IADD3.X R11, PT, PT, R6, UR22, RZ, P1, !PT ;  /* 0x00000016060b7c10 */ /* 0x000fe40008ffe4ff */
[----:B0-----:R-:W-:Y:S01]  /*0800*/  IADD3.X R9, PT, PT, R5, UR9, RZ, P0, !PT ;  /* 0x0000000905097c10 */ /* 0x001fe200087fe4ff */
[----:B--2---:R-:W0:Y:S02]  /*0810*/  I2F.S16 R7, R12 ;  /* 0x0000000c00077306 */ /* 0x004e240000101400 */
[----:B0-----:R-:W-:-:S05]  /*0820*/  FMUL R7, R7, 0.00390625 ;  /* 0x3b80000007077820 */ /* 0x001fca0000400000 */
[----:B------:R-:W-:-:S04]  /*0830*/  F2FP.F16.F32.PACK_AB R7, RZ, R7 ;  /* 0x00000007ff07723e */ /* 0x000fc800000000ff */
[----:B------:R-:W-:-:S05]  /*0840*/  PRMT R13, R7, 0x7610, R13 ;  /* 0x00007610070d7816 */ /* 0x000fca000000000d */
        /* <DEDUP_REMOVED lines=12> */
[----:B------:R-:W-:Y:S01]  /*0910*/  IADD3 R2, P0, PT, R2, -UR26, RZ ;  /* 0x8000001a02027c10 */ /* 0x000fe2000ff1e0ff */
[----:B------:R-:W-:Y:S02]  /*0920*/  IMAD.U32 R9, RZ, RZ, UR27 ;  /* 0x0000001bff097e24 */ /* 0x000fe4000f8e00ff */
[----:B------:R-:W-:Y:S01]  /*0930*/  IMAD.U32 R11, RZ, RZ, UR27 ;  /* 0x0000001bff0b7e24 */ /* 0x000fe2000f8e00ff */
[----:B------:R-:W-:-:S04]  /*0940*/  IADD3 R2, P1, PT, R2, -UR26, RZ ;  /* 0x8000001a02027c10 */ /* 0x000fc8000ff3e0ff */
[----:B------:R-:W-:Y:S02]  /*0950*/  IADD3 R2, P2, PT, R2, -UR26, RZ ;  /* 0x8000001a02027c10 */ /* 0x000fe4000ff5e0ff */
[----:B------:R-:W-:Y:S01]  /*0960*/  IADD3.X R6, PT, PT, R6, ~UR27, ~R9, P1, P0 ;  /* 0x8000001b06067c10 */ /* 0x000fe20008fe0c09 */
[----:B------:R-:W-:Y:S01]  /*0970*/  IMAD.U32 R9, RZ, RZ, UR26 ;  /* 0x0000001aff097e24 */ /* 0x000fe2000f8e00ff */
[----:B------:R-:W-:-:S03]  /*0980*/  IADD3 R2, P0, PT, R2, -UR26, RZ ;  /* 0x8000001a02027c10 */ /* 0x000fc6000ff1e0ff */
[----:B------:R-:W-:Y:S01]  /*0990*/  IMAD.WIDE.U32 R8, R9, 0x6, R4 ;  /* 0x0000000609087825 */ /* 0x000fe200078e0004 */
[----:B------:R-:W-:Y:S02]  /*09a0*/  IADD3.X R6, PT, PT, R6, ~UR27, ~R11, P0, P2 ;  /* 0x8000001b06067c10 */ /* 0x000fe400087e4c0b */
[----:B------:R-:W-:Y:S01]  /*09b0*/  IADD3 R10, P0, PT, R2, UR16, RZ ;  /* 0x00000010020a7c10 */ /* 0x000fe2000ff1e0ff */
[----:B------:R-:W-:-:S03]  /*09c0*/  VIADD R9, R9, UR18 ;  /* 0x0000001209097c36 */ /* 0x000fc60008000000 */
[----:B------:R-:W-:Y:S01]  /*09d0*/  IADD3.X R11, PT, PT, R6, UR17, RZ, P0, !PT ;  /* 0x00000011060b7c10 */ /* 0x000fe200087fe4ff */
[----:B--2---:R-:W1:Y:S02]  /*09e0*/  I2F.S16 R7, R14 ;  /* 0x0000000e00077306 */ /* 0x004e640000101400 */
[----:B-1----:R-:W-:-:S05]  /*09f0*/  FMUL R7, R7, 0.00390625 ;  /* 0x3b80000007077820 */ /* 0x002fca0000400000 */
[----:B------:R-:W-:-:S04]  /*0a00*/  F2FP.F16.F32.PACK_AB R7, RZ, R7 ;  /* 0x00000007ff07723e */ /* 0x000fc800000000ff */
[----:B------:R-:W-:-:S05]  /*0a10*/  PRMT R14, R7, 0x7610, R14 ;  /* 0x00007610070e7816 */ /* 0x000fca000000000e */
[----:B------:R1:W-:Y:S04]  /*0a20*/  STG.E.U16 desc[UR20][R8.64], R14 ;  /* 0x0000000e08007986 */ /* 0x0003e8000c101514 */
[----:B------:R-:W2:Y:S01]  /*0a30*/  LDG.E.S8 R10, desc[UR20][R10.64] ;  /* 0x000000140a0a7981 */ /* 0x000ea2000c1e1300 */
[----:B0-----:R-:W-:Y:S01]  /*0a40*/  IMAD.U32 R13, RZ, RZ, UR26 ;  /* 0x0000001aff0d7e24 */ /* 0x001fe2000f8e00ff */
[----:B------:R-:W-:Y:S01]  /*0a50*/  IADD3 R12, P1, PT, R2, UR13, RZ ;  /* 0x0000000d020c7c10 */ /* 0x000fe2000ff3e0ff */
[----:B------:R-:W-:-:S03]  /*0a60*/  IMAD.U32 R15, RZ, RZ, UR26 ;  /* 0x0000001aff0f7e24 */ /* 0x000fc6000f8e00ff */
[----:B------:R-:W-:Y:S01]  /*0a70*/  LEA R4, P0, R13, R4, 0x3 ;  /* 0x000000040d047211 */ /* 0x000fe200078018ff */
[----:B------:R-:W-:-:S05]  /*0a80*/  IMAD.U32 R13, RZ, RZ, UR27 ;  /* 0x0000001bff0d7e24 */ /* 0x000fca000f8e00ff */
[----:B------:R-:W-:Y:S02]  /*0a90*/  LEA.HI.X R5, R15, R5, R13, 0x3, P0 ;  /* 0x000000050f057211 */ /* 0x000fe400000f1c0d */
[----:B------:R-:W-:Y:S01]  /*0aa0*/  IADD3.X R13, PT, PT, R6, UR14, RZ, P1, !PT ;  /* 0x0000000e060d7c10 */ /* 0x000fe20008ffe4ff */
[----:B--2---:R-:W0:Y:S02]  /*0ab0*/  I2F.S16 R7, R10 ;  /* 0x0000000a00077306 */ /* 0x004e240000101400 */
[----:B0-----:R-:W-:-:S05]  /*0ac0*/  FMUL R7, R7, 0.00390625 ;  /* 0x3b80000007077820 */ /* 0x001fca0000400000 */
[----:B------:R-:W-:-:S04]  /*0ad0*/  F2FP.F16.F32.PACK_AB R7, RZ, R7 ;  /* 0x00000007ff07723e */ /* 0x000fc800000000ff */
[----:B-1----:R-:W-:-:S05]  /*0ae0*/  PRMT R9, R7, 0x7610, R9 ;  /* 0x0000761007097816 */ /* 0x002fca0000000009 */
        /* <DEDUP_REMOVED lines=74> */
[----:B------:R-:W-:Y:S01]  /*0f90*/  UIADD3 UR5, UP1, UPT, UR5, -0x10, URZ ;  /* 0xfffffff005057890 */ /* 0x000fe2000ff3e0ff */
[----:B------:R-:W-:Y:S01]  /*0fa0*/  IMAD.U32 R9, RZ, RZ, UR26 ;  /* 0x0000001aff097e24 */ /* 0x000fe2000f8e00ff */
[----:B------:R-:W-:Y:S01]  /*0fb0*/  IADD3 R2, P3, PT, R2, -UR26, RZ ;  /* 0x8000001a02027c10 */ /* 0x000fe2000ff7e0ff */
[----:B------:R-:W-:Y:S01]  /*0fc0*/  IMAD.U32 R11, RZ, RZ, UR11 ;  /* 0x0000000bff0b7e24 */ /* 0x000fe2000f8e00ff */
[----:B------:R-:W-:Y:S01]  /*0fd0*/  UIADD3.X UR8, UPT, UPT, UR8, -0x1, URZ, UP1, !UPT ;  /* 0xffffffff08087890 */ /* 0x000fe20008ffe4ff */
[----:B------:R-:W-:Y:S01]  /*0fe0*/  IMAD.WIDE.U32 R8, R9, 0x6, R4 ;  /* 0x0000000609087825 */ /* 0x000fe200078e0004 */
[----:B------:R-:W-:Y:S01]  /*0ff0*/  UISETP.GT.U32.AND UP1, UPT, UR5, 0xc, UPT ;  /* 0x0000000c0500788c */ /* 0x000fe2000bf24070 */
[----:B------:R-:W-:-:S02]  /*1000*/  IADD3 R2, P4, PT, R2, -UR26, RZ ;  /* 0x8000001a02027c10 */ /* 0x000fc4000ff9e0ff */
[----:B------:R-:W-:Y:S01]  /*1010*/  IMAD.U32 R10, RZ, RZ, UR12 ;  /* 0x0000000cff0a7e24 */ /* 0x000fe2000f8e00ff */
[----:B------:R-:W-:Y:S01]  /*1020*/  IADD3 R0, P0, P1, R11, UR11, R0 ;  /* 0x0000000b0b007c10 */ /* 0x000fe2000f91e000 */
[----:B------:R-:W-:Y:S01]  /*1030*/  VIADD R9, R9, UR18 ;  /* 0x0000001209097c36 */ /* 0x000fe20008000000 */
[----:B------:R-:W-:Y:S01]  /*1040*/  UISETP.GT.AND.EX UP1, UPT, UR8, URZ, UPT, UP1 ;  /* 0x000000ff0800728c */ /* 0x000fe2000bf24310 */
[----:B0-----:R-:W-:Y:S01]  /*1050*/  IMAD.U32 R13, RZ, RZ, UR26 ;  /* 0x0000001aff0d7e24 */ /* 0x001fe2000f8e00ff */
[----:B------:R-:W-:Y:S01]  /*1060*/  IADD3.X R3, PT, PT, R10, UR12, R3, P0, P1 ;  /* 0x0000000c0a037c10 */ /* 0x000fe200087e2403 */
[----:B------:R-:W-:Y:S01]  /*1070*/  IMAD.U32 R10, RZ, RZ, UR27 ;  /* 0x0000001bff0a7e24 */ /* 0x000fe2000f8e00ff */
[----:B------:R-:W-:Y:S02]  /*1080*/  IADD3 R0, P2, P0, R11, UR11, R0 ;  /* 0x0000000b0b007c10 */ /* 0x000fe4000f85e000 */
[----:B------:R-:W-:Y:S01]  /*1090*/  LEA R4, P1, R13, R4, 0x3 ;  /* 0x000000040d047211 */ /* 0x000fe200078218ff */
[----:B--2---:R-:W0:Y:S02]  /*10a0*/  I2F.S16 R7, R14 ;  /* 0x0000000e00077306 */ /* 0x004e240000101400 */
[----:B0-----:R-:W-:-:S05]  /*10b0*/  FMUL R7, R7, 0.00390625 ;  /* 0x3b80000007077820 */ /* 0x001fca0000400000 */
[----:B------:R-:W-:-:S04]  /*10c0*/  F2FP.F16.F32.PACK_AB R7, RZ, R7 ;  /* 0x00000007ff07723e */ /* 0x000fc800000000ff */
[----:B------:R-:W-:Y:S01]  /*10d0*/  PRMT R12, R7, 0x7610, R12 ;  /* 0x00007610070c7816 */ /* 0x000fe2000000000c */
[----:B------:R-:W-:-:S04]  /*10e0*/  IMAD.U32 R7, RZ, RZ, UR27 ;  /* 0x0000001bff077e24 */ /* 0x000fc8000f8e00ff */
[----:B------:R0:W-:Y:S01]  /*10f0*/  STG.E.U16 desc[UR20][R8.64], R12 ;  /* 0x0000000c08007986 */ /* 0x0001e2000c101514 */
[----:B------:R-:W-:Y:S01]  /*1100*/  IADD3.X R6, PT, PT, R6, ~UR27, ~R7, P4, P3 ;  /* 0x8000001b06067c10 */ /* 0x000fe2000a7e6c07 */
[----:B------:R-:W-:Y:S01]  /*1110*/  IMAD.U32 R7, RZ, RZ, UR26 ;  /* 0x0000001aff077e24 */ /* 0x000fe2000f8e00ff */
[----:B------:R-:W-:-:S04]  /*1120*/  IADD3 R2, P3, PT, R2, -UR26, RZ ;  /* 0x8000001a02027c10 */ /* 0x000fc8000ff7e0ff */
[----:B------:R-:W-:Y:S02]  /*1130*/  IADD3 R2, P4, PT, R2, -UR26, RZ ;  /* 0x8000001a02027c10 */ /* 0x000fe4000ff9e0ff */
[----:B------:R-:W-:Y:S01]  /*1140*/  LEA.HI.X R7, R7, R5, R10, 0x3, P1 ;  /* 0x0000000507077211 */ /* 0x000fe200008f1c0a */
[----:B0-----:R-:W-:Y:S02]  /*1150*/  IMAD.U32 R8, RZ, RZ, UR12 ;  /* 0x0000000cff087e24 */ /* 0x001fe4000f8e00ff */
[----:B------:R-:W-:-:S03]  /*1160*/  IMAD.U32 R9, RZ, RZ, UR27 ;  /* 0x0000001bff097e24 */ /* 0x000fc6000f8e00ff */
[----:B------:R-:W-:Y:S02]  /*1170*/  IADD3.X R3, PT, PT, R8, UR12, R3, P2, P0 ;  /* 0x0000000c08037c10 */ /* 0x000fe400097e0403 */
[----:B------:R-:W-:Y:S01]  /*1180*/  IADD3.X R5, PT, PT, R6, ~UR27, ~R9, P4, P3 ;  /* 0x8000001b06057c10 */ /* 0x000fe2000a7e6c09 */
[----:B------:R-:W-:Y:S06]  /*1190*/  BRA.U UP1, `(.L_x_109) ;  /* 0xfffffff101847547 */ /* 0x000fec000b83ffff */
.L_x_108:
[----:B------:R-:W-:-:S04]  /*11a0*/  UISETP.GT.U32.AND UP1, UPT, UR5, 0x4, UPT ;  /* 0x000000040500788c */ /* 0x000fc8000bf24070 */
[----:B------:R-:W-:-:S09]  /*11b0*/  UISETP.GT.AND.EX UP1, UPT, UR8, URZ, UPT, UP1 ;  /* 0x000000ff0800728c */ /* 0x000fd2000bf24310 */
[----:B------:R-:W-:Y:S05]  /*11c0*/  BRA.U !UP1, `(.L_x_110) ;  /* 0x0000000509c87547 */ /* 0x000fea000b800000 */
        /* <DEDUP_REMOVED lines=86> */
[----:B------:R-:W-:Y:S01]  /*1730*/  IMAD.U32 R9, RZ, RZ, UR26 ;  /* 0x0000001aff097e24 */ /* 0x000fe2000f8e00ff */
[----:B------:R-:W-:Y:S01]  /*1740*/  IADD3 R2, P3, PT, R2, -UR26, RZ ;  /* 0x8000001a02027c10 */ /* 0x000fe2000ff7e0ff */
[----:B------:R-:W-:Y:S01]  /*1750*/  IMAD.U32 R11, RZ, RZ, UR12 ;  /* 0x0000000cff0b7e24 */ /* 0x000fe2000f8e00ff */
[----:B------:R-:W-:Y:S01]  /*1760*/  UIADD3 UR5, UP1, UPT, UR5, -0x8, URZ ;  /* 0xfffffff805057890 */ /* 0x000fe2000ff3e0ff */
[----:B------:R-:W-:Y:S01]  /*1770*/  IMAD.WIDE.U32 R8, R9, 0x6, R4 ;  /* 0x0000000609087825 */ /* 0x000fe200078e0004 */
[----:B------:R-:W-:Y:S01]  /*1780*/  IADD3 R2, P4, PT, R2, -UR26, RZ ;  /* 0x8000001a02027c10 */ /* 0x000fe2000ff9e0ff */
[----:B------:R-:W-:Y:S01]  /*1790*/  UPLOP3.LUT UP0, UPT, UPT, UPT, UPT, 0x40, 0x4 ;  /* 0x000000000004789c */ /* 0x000fe20003f0e870 */
[----:B------:R-:W-:Y:S01]  /*17a0*/  IADD3 R0, P1, P2, R11, UR12, R0 ;  /* 0x0000000c0b007c10 */ /* 0x000fe2000fa3e000 */
[----:B------:R-:W-:Y:S01]  /*17b0*/  VIADD R9, R9, UR18 ;  /* 0x0000001209097c36 */ /* 0x000fe20008000000 */
[----:B------:R-:W-:Y:S01]  /*17c0*/  UIADD3.X UR8, UPT, UPT, UR8, -0x1, URZ, UP1, !UPT ;  /* 0xffffffff08087890 */ /* 0x000fe20008ffe4ff */
[----:B0-----:R-:W-:-:S05]  /*17d0*/  IMAD.U32 R13, RZ, RZ, UR26 ;  /* 0x0000001aff0d7e24 */ /* 0x001fca000f8e00ff */
        /* <DEDUP_REMOVED lines=10> */
[----:B------:R-:W-:Y:S01]  /*1880*/  IADD3 R2, P4, PT, R2, -UR26, RZ ;  /* 0x8000001a02027c10 */ /* 0x000fe2000ff9e0ff */
[----:B0-----:R-:W-:Y:S02]  /*1890*/  IMAD.U32 R10, RZ, RZ, UR27 ;  /* 0x0000001bff0a7e24 */ /* 0x001fe4000f8e00ff */
[----:B------:R-:W-:Y:S02]  /*18a0*/  IMAD.U32 R8, RZ, RZ, UR11 ;  /* 0x0000000bff087e24 */ /* 0x000fe4000f8e00ff */
[----:B------:R-:W-:Y:S01]  /*18b0*/  IMAD.U32 R9, RZ, RZ, UR27 ;  /* 0x0000001bff097e24 */ /* 0x000fe2000f8e00ff */
[----:B------:R-:W-:Y:S02]  /*18c0*/  LEA.HI.X R7, R7, R5, R10, 0x3, P0 ;  /* 0x0000000507077211 */ /* 0x000fe400000f1c0a */
[----:B------:R-:W-:Y:S02]  /*18d0*/  IADD3.X R3, PT, PT, R8, UR11, R3, P1, P2 ;  /* 0x0000000b08037c10 */ /* 0x000fe40008fe4403 */
[----:B------:R-:W-:-:S07]  /*18e0*/  IADD3.X R5, PT, PT, R6, ~UR27, ~R9, P4, P3 ;  /* 0x8000001b06057c10 */ /* 0x000fce000a7e6c09 */
.L_x_110:
[----:B------:R-:W-:-:S04]  /*18f0*/  UISETP.NE.U32.AND UP1, UPT, UR5, URZ, UPT ;  /* 0x000000ff0500728c */ /* 0x000fc8000bf25070 */
[----:B------:R-:W-:-:S09]  /*1900*/  UISETP.NE.OR.EX UP0, UPT, UR8, URZ, UP0, UP1 ;  /* 0x000000ff0800728c */ /* 0x000fd20008705710 */
[----:B------:R-:W-:Y:S05]  /*1910*/  BRA.U !UP0, `(.L_x_106) ;  /* 0x0000000108f07547 */ /* 0x000fea000b800000 */
.L_x_107:
[----:B------:R-:W-:Y:S02]  /*1920*/  USHF.L.U64.HI UR12, UR26, 0x2, UR27 ;  /* 0x000000021a0c7899 */ /* 0x000fe4000801021b */
[----:B------:R-:W-:Y:S02]  /*1930*/  USHF.L.U32 UR18, UR26, 0x2, URZ ;  /* 0x000000021a127899 */ /* 0x000fe400080006ff */
[----:B------:R-:W-:-:S12]  /*1940*/  USHF.L.U64.HI UR11, UR26, 0x3, UR27 ;  /* 0x000000031a0b7899 */ /* 0x000fd8000801021b */
.L_x_111:
        /* <DEDUP_REMOVED lines=22> */
[----:B------:R-:W-:Y:S02]  /*1ab0*/  IADD3 R10, P0, PT, R4, UR18, RZ ;  /* 0x00000012040a7c10 */ /* 0x000fe4000ff1e0ff */
[----:B------:R-:W-:-:S04]  /*1ac0*/  IADD3 R14, P1, PT, R2, UR6, RZ ;  /* 0x00000006020e7c10 */ /* 0x000fc8000ff3e0ff */
        /* <DEDUP_REMOVED lines=8> */
[----:B------:R-:W-:Y:S01]  /*1b50*/  IMAD.U32 R9, RZ, RZ, UR26 ;  /* 0x0000001aff097e24 */ /* 0x000fe2000f8e00ff */
[----:B------:R-:W-:Y:S01]  /*1b60*/  UIMAD UR19, UR27, 0x6, URZ ;  /* 0x000000061b1378a4 */ /* 0x000fe2000f8e02ff */
[----:B------:R-:W-:Y:S01]  /*1b70*/  IADD3 R2, P1, PT, R2, -UR26, RZ ;  /* 0x8000001a02027c10 */ /* 0x000fe2000ff3e0ff */
[----:B------:R-:W-:-:S03]  /*1b80*/  UIADD3 UR5, UP0, UPT, UR5, -0x4, URZ ;  /* 0xfffffffc05057890 */ /* 0x000fc6000ff1e0ff */
[----:B------:R-:W-:Y:S01]  /*1b90*/  IADD3 R2, P2, PT, R2, -UR26, RZ ;  /* 0x8000001a02027c10 */ /* 0x000fe2000ff5e0ff */
[----:B------:R-:W-:Y:S01]  /*1ba0*/  UIADD3.X UR8, UPT, UPT, UR8, -0x1, URZ, UP0, !UPT ;  /* 0xffffffff08087890 */ /* 0x000fe200087fe4ff */
[----:B0-----:R-:W-:Y:S01]  /*1bb0*/  IMAD.U32 R11, RZ, RZ, UR26 ;  /* 0x0000001aff0b7e24 */ /* 0x001fe2000f8e00ff */
[----:B------:R-:W-:-:S04]  /*1bc0*/  UISETP.NE.U32.AND UP0, UPT, UR5, URZ, UPT ;  /* 0x000000ff0500728c */ /* 0x000fc8000bf05070 */
[----:B------:R-:W-:Y:S01]  /*1bd0*/  UISETP.NE.AND.EX UP0, UPT, UR8, URZ, UPT, UP0 ;  /* 0x000000ff0800728c */ /* 0x000fe2000bf05300 */
[----:B------:R-:W-:Y:S01]  /*1be0*/  LEA R4, P0, R11, R4, 0x3 ;  /* 0x000000040b047211 */ /* 0x000fe200078018ff */
[----:B--2---:R-:W0:Y:S02]  /*1bf0*/  I2F.S16 R8, R14 ;  /* 0x0000000e00087306 */ /* 0x004e240000101400 */
[----:B0-----:R-:W-:Y:S01]  /*1c00*/  FMUL R12, R8, 0.00390625 ;  /* 0x3b800000080c7820 */ /* 0x001fe20000400000 */
[----:B------:R-:W-:Y:S01]  /*1c10*/  IMAD.WIDE.U32 R8, R9, 0x6, R6 ;  /* 0x0000000609087825 */ /* 0x000fe200078e0006 */
[----:B------:R-:W-:-:S03]  /*1c20*/  IADD3.X R7, PT, PT, R7, UR11, RZ, P0, !PT ;  /* 0x0000000b07077c10 */ /* 0x000fc600087fe4ff */
[----:B------:R-:W-:Y:S01]  /*1c30*/  F2FP.F16.F32.PACK_AB R12, RZ, R12 ;  /* 0x0000000cff0c723e */ /* 0x000fe200000000ff */
[----:B------:R-:W-:Y:S02]  /*1c40*/  VIADD R9, R9, UR19 ;  /* 0x0000001309097c36 */ /* 0x000fe40008000000 */
[----:B------:R-:W-:-:S03]  /*1c50*/  IMAD.U32 R6, RZ, RZ, UR27 ;  /* 0x0000001bff067e24 */ /* 0x000fc6000f8e00ff */
[----:B------:R0:W-:Y:S02]  /*1c60*/  STG.E.U16 desc[UR20][R8.64], R12 ;  /* 0x0000000c08007986 */ /* 0x0001e4000c101514 */
[----:B------:R-:W-:Y:S02]  /*1c70*/  IADD3.X R5, PT, PT, R5, ~UR27, ~R6, P2, P1 ;  /* 0x8000001b05057c10 */ /* 0x000fe400097e2c06 */
[----:B------:R-:W-:Y:S02]  /*1c80*/  IADD3 R2, P2, PT, R2, -UR26, RZ ;  /* 0x8000001a02027c10 */ /* 0x000fe4000ff5e0ff */
[----:B------:R-:W-:Y:S02]  /*1c90*/  IADD3 R0, P1, PT, R0, UR18, RZ ;  /* 0x0000001200007c10 */ /* 0x000fe4000ff3e0ff */
[----:B------:R-:W-:Y:S02]  /*1ca0*/  IADD3 R2, P3, PT, R2, -UR26, RZ ;  /* 0x8000001a02027c10 */ /* 0x000fe4000ff7e0ff */
[----:B------:R-:W-:-:S02]  /*1cb0*/  IADD3.X R3, PT, PT, R3, UR12, RZ, P1, !PT ;  /* 0x0000000c03037c10 */ /* 0x000fc40008ffe4ff */
[----:B------:R-:W-:Y:S01]  /*1cc0*/  IADD3.X R5, PT, PT, R5, ~UR27, ~R6, P3, P2 ;  /* 0x8000001b05057c10 */ /* 0x000fe20009fe4c06 */
[----:B0-----:R-:W-:Y:S08]  /*1cd0*/  BRA.U UP0, `(.L_x_111) ;  /* 0xfffffffd001c7547 */ /* 0x001ff0000b83ffff */
.L_x_106:
[----:B------:R-:W-:-:S04]  /*1ce0*/  ISETP.NE.U32.AND P0, PT, RZ, UR23, PT ;  /* 0x00000017ff007c0c */ /* 0x000fc8000bf05070 */
[----:B------:R-:W-:-:S13]  /*1cf0*/  ISETP.NE.AND.EX P0, PT, RZ, UR4, PT, P0 ;  /* 0x00000004ff007c0c */ /* 0x000fda000bf05300 */
[----:B------:R-:W-:Y:S05]  /*1d00*/  @!P0 EXIT ;  /* 0x000000000000894d */ /* 0x000fea0003800000 */
[----:B------:R-:W0:Y:S01]  /*1d10*/  LDCU.128 UR8, c[0x0][0x380] ;  /* 0x00007000ff0877ac */ /* 0x000e220008000c00 */
[----:B------:R-:W-:Y:S01]  /*1d20*/  USHF.L.U64.HI UR5, UR26, 0x1, UR27 ;  /* 0x000000011a057899 */ /* 0x000fe2000801021b */
[----:B0-----:R-:W-:Y:S02]  /*1d30*/  IADD3 R6, P1, PT, R2, UR8, RZ ;  /* 0x0000000802067c10 */ /* 0x001fe4000ff3e0ff */
[C---:B------:R-:W-:Y:S02]  /*1d40*/  LEA R8, P0, R0.reuse, UR10, 0x1 ;  /* 0x0000000a00087c11 */ /* 0x040fe4000f8008ff */
[----:B------:R-:W-:Y:S02]  /*1d50*/  IADD3.X R7, PT, PT, R5, UR9, RZ, P1, !PT ;  /* 0x0000000905077c10 */ /* 0x000fe40008ffe4ff */
[----:B------:R-:W-:-:S09]  /*1d60*/  LEA.HI.X R9, R0, UR11, R3, 0x1, P0 ;  /* 0x0000000b00097c11 */ /* 0x000fd200080f0c03 */
.L_x_112:
[----:B0-----:R-:W-:Y:S02]  /*1d70*/  IMAD.MOV.U32 R2, RZ, RZ, R6 ;  /* 0x000000ffff027224 */ /* 0x001fe400078e0006 */
[----:B------:R-:W-:-:S05]  /*1d80*/  IMAD.MOV.U32 R3, RZ, RZ, R7 ;  /* 0x000000ffff037224 */ /* 0x000fca00078e0007 */
[----:B------:R0:W2:Y:S01]  /*1d90*/  LDG.E.S8 R0, desc[UR20][R2.64] ;  /* 0x0000001402007981 */ /* 0x0000a2000c1e1300 */
[----:B------:R-:W-:Y:S01]  /*1da0*/  UIADD3 UR23, UP0, UPT, UR23, -0x1, URZ ;  /* 0xffffffff17177890 */ /* 0x000fe2000ff1e0ff */
[----:B------:R-:W-:Y:S01]  /*1db0*/  IMAD.U32 R5, RZ, RZ, UR26 ;  /* 0x0000001aff057e24 */ /* 0x000fe2000f8e00ff */
[----:B------:R-:W-:Y:S02]  /*1dc0*/  IADD3 R6, P1, PT, R6, -UR26, RZ ;  /* 0x8000001a06067c10 */ /* 0x000fe4000ff3e0ff */
[----:B------:R-:W-:Y:S02]  /*1dd0*/  UIADD3.X UR4, UPT, UPT, UR4, -0x1, URZ, UP0, !UPT ;  /* 0xffffffff04047890 */ /* 0x000fe400087fe4ff */
[----:B------:R-:W-:Y:S01]  /*1de0*/  UISETP.NE.U32.AND UP0, UPT, UR23, URZ, UPT ;  /* 0x000000ff1700728c */ /* 0x000fe2000bf05070 */
[----:B------:R-:W-:Y:S01]  /*1df0*/  IADD3.X R7, PT, PT, R7, ~UR27, RZ, P1, !PT ;  /* 0x8000001b07077c10 */ /* 0x000fe20008ffe4ff */
[----:B0-----:R-:W-:Y:S02]  /*1e00*/  IMAD.MOV.U32 R2, RZ, RZ, R8 ;  /* 0x000000ffff027224 */ /* 0x001fe400078e0008 */
[----:B------:R-:W-:Y:S01]  /*1e10*/  UISETP.NE.AND.EX UP0, UPT, UR4, URZ, UPT, UP0 ;  /* 0x000000ff0400728c */ /* 0x000fe2000bf05300 */
[----:B------:R-:W-:Y:S01]  /*1e20*/  IMAD.MOV.U32 R3, RZ, RZ, R9 ;  /* 0x000000ffff037224 */ /* 0x000fe200078e0009 */
[----:B------:R-:W-:-:S04]  /*1e30*/  LEA R8, P0, R5, R8, 0x1 ;  /* 0x0000000805087211 */ /* 0x000fc800078008ff */
[----:B------:R-:W-:Y:S01]  /*1e40*/  IADD3.X R9, PT, PT, R9, UR5, RZ, P0, !PT ;  /* 0x0000000509097c10 */ /* 0x000fe200087fe4ff */
[----:B--2---:R-:W0:Y:S02]  /*1e50*/  I2F.S16 R0, R0 ;  /* 0x0000000000007306 */ /* 0x004e240000101400 */
[----:B0-----:R-:W-:-:S05]  /*1e60*/  FMUL R4, R0, 0.00390625 ;  /* 0x3b80000000047820 */ /* 0x001fca0000400000 */
[----:B------:R-:W-:-:S05]  /*1e70*/  F2FP.F16.F32.PACK_AB R4, RZ, R4 ;  /* 0x00000004ff04723e */ /* 0x000fca00000000ff */
[----:B------:R0:W-:Y:S01]  /*1e80*/  STG.E.U16 desc[UR20][R2.64], R4 ;  /* 0x0000000402007986 */ /* 0x0001e2000c101514 */
[----:B------:R-:W-:Y:S05]  /*1e90*/  BRA.U UP0, `(.L_x_112) ;  /* 0xfffffffd00b47547 */ /* 0x000fea000b83ffff */
[----:B------:R-:W-:Y:S05]  /*1ea0*/  EXIT ;  /* 0x000000000000794d */ /* 0x000fea0003800000 */
.L_x_113:
        /* <DEDUP_REMOVED lines=13> */
.L_x_140:


//--------------------- .text._Z32char2float_interlace_reflect_gpuPaP6__halfxxx --------------------------
	.section	.text._Z32char2float_interlace_reflect_gpuPaP6__halfxxx,"ax",@progbits
	.align	128
        .global         _Z32char2float_interlace_reflect_gpuPaP6__halfxxx
        .type           _Z32char2float_interlace_reflect_gpuPaP6__halfxxx,@function
        .size           _Z32char2float_interlace_reflect_gpuPaP6__halfxxx,(.L_x_141 - _Z32char2float_interlace_reflect_gpuPaP6__halfxxx)
        .other          _Z32char2float_interlace_reflect_gpuPaP6__halfxxx,@"STO_CUDA_ENTRY STV_DEFAULT"
_Z32char2float_interlace_reflect_gpuPaP6__halfxxx:
.text._Z32char2float_interlace_reflect_gpuPaP6__halfxxx:
[----:B------:R-:W-:Y:S01]  /*0000*/  LDC R1, c[0x0][0x37c] ;  /* 0x0000df00ff017b82 */ /* 0x000fe20000000800 */
[----:B------:R-:W0:Y:S07]  /*0010*/  LDCU.128 UR8, c[0x0][0x390] ;  /* 0x00007200ff0877ac */ /* 0x000e2e0008000c00 */
[----:B------:R-:W1:Y:S01]  /*0020*/  S2UR UR6, SR_CTAID.X ;  /* 0x00000000000679c3 */ /* 0x000e620000002500 */
[----:B------:R-:W2:Y:S01]  /*0030*/  S2R R6, SR_TID.X ;  /* 0x0000000000067919 */ /* 0x000ea20000002100 */
[----:B0-----:R-:W-:-:S02]  /*0040*/  UISETP.GE.U32.AND UP0, UPT, UR10, 0x1, UPT ;  /* 0x000000010a00788c */ /* 0x001fc4000bf06070 */
[----:B------:R-:W-:Y:S02]  /*0050*/  UIADD3 UR14, UP1, UPT, UR8, 0x2, URZ ;  /* 0x00000002080e7890 */ /* 0x000fe4000ff3e0ff */
[----:B------:R-:W-:Y:S02]  /*0060*/  UISETP.GE.AND.EX UP0, UPT, UR11, URZ, UPT, UP0 ;  /* 0x000000ff0b00728c */ /* 0x000fe4000bf06300 */
[----:B------:R-:W-:Y:S02]  /*0070*/  UIADD3.X UR20, UPT, UPT, URZ, UR9, URZ, UP1, !UPT ;  /* 0x00000009ff147290 */ /* 0x000fe40008ffe4ff */
[----:B-1----:R-:W-:Y:S02]  /*0080*/  UIMAD.WIDE.U32 UR16, UR6, UR8, URZ ;  /* 0x00000008061072a5 */ /* 0x002fe4000f8e00ff */
[----:B------:R-:W-:Y:S01]  /*0090*/  PLOP3.LUT P0, PT, PT, PT, UP0, 0x80, 0x8 ;  /* 0x000000000008781c */ /* 0x000fe20003f0f008 */
[----:B------:R-:W-:Y:S02]  /*00a0*/  UIMAD UR21, UR6, UR9, URZ ;  /* 0x00000009061572a4 */ /* 0x000fe4000f8e02ff */
[----:B------:R-:W-:-:S02]  /*00b0*/  UIMAD.WIDE.U32 UR4, UR14, UR6, URZ ;  /* 0x000000060e0472a5 */ /* 0x000fc4000f8e00ff */
[----:B------:R-:W-:Y:S02]  /*00c0*/  UIMAD UR6, UR20, UR6, URZ ;  /* 0x00000006140672a4 */ /* 0x000fe4000f8e02ff */
[----:B------:R-:W-:Y:S02]  /*00d0*/  UIADD3 UR12, UPT, UPT, UR17, UR21, URZ ;  /* 0x00000015110c7290 */ /* 0x000fe4000fffe0ff */
[----:B------:R-:W-:-:S04]  /*00e0*/  UIADD3 UR6, UPT, UPT, UR5, UR6, URZ ;  /* 0x0000000605067290 */ /* 0x000fc8000fffe0ff */
[----:B--2---:R-:W-:Y:S08]  /*00f0*/  @!P0 EXIT ;  /* 0x000000000000894d */ /* 0x004ff00003800000 */
[----:B------:R-:W-:Y:S01]  /*0100*/  IMAD.SHL.U32 R11, R6, 0x2, RZ ;  /* 0x00000002060b7824 */ /* 0x000fe200078e00ff */
[----:B------:R-:W-:Y:S01]  /*0110*/  USHF.L.U32 UR7, UR4, 0x1, URZ ;  /* 0x0000000104077899 */ /* 0x000fe200080006ff */
[----:B------:R-:W-:Y:S01]  /*0120*/  IMAD.U32 R2, RZ, RZ, UR16 ;  /* 0x00000010ff027e24 */ /* 0x000fe2000f8e00ff */
[----:B------:R-:W0:Y:S01]  /*0130*/  LDCU.64 UR22, c[0x0][0x3a0] ;  /* 0x00007400ff1677ac */ /* 0x000e220008000a00 */
[----:B------:R-:W-:Y:S02]  /*0140*/  IMAD.U32 R3, RZ, RZ, UR17 ;  /* 0x00000011ff037e24 */ /* 0x000fe4000f8e00ff */
[----:B------:R-:W-:Y:S01]  /*0150*/  IMAD.U32 R3, RZ, RZ, UR12 ;  /* 0x0000000cff037e24 */ /* 0x000fe2000f8e00ff */
[----:B------:R-:W-:Y:S01]  /*0160*/  UISETP.GE.U32.AND UP0, UPT, UR10, 0x4, UPT ;  /* 0x000000040a00788c */ /* 0x000fe2000bf06070 */
[----:B------:R-:W-:Y:S01]  /*0170*/  LEA R0, P0, R2, R11, 0x1 ;  /* 0x0000000b02007211 */ /* 0x000fe200078008ff */
[----:B------:R-:W-:Y:S01]  /*0180*/  USHF.L.U64.HI UR6, UR4, 0x1, UR6 ;  /* 0x0000000104067899 */ /* 0x000fe20008010206 */
[----:B------:R-:W-:Y:S01]  /*0190*/  IADD3 R28, P1, PT, R6, UR7, RZ ;  /* 0x00000007061c7c10 */ /* 0x000fe2000ff3e0ff */
[----:B------:R-:W-:Y:S01]  /*01a0*/  UISETP.GE.U32.AND.EX UP0, UPT, UR11, URZ, UPT, UP0 ;  /* 0x000000ff0b00728c */ /* 0x000fe2000bf06100 */
[----:B------:R-:W-:Y:S01]  /*01b0*/  LEA.HI.X R2, R2, RZ, R3, 0x1, P0 ;  /* 0x000000ff02027211 */ /* 0x000fe200000f0c03 */
[----:B------:R-:W-:Y:S01]  /*01c0*/  ULOP3.LUT UR15, UR10, 0x3, URZ, 0xc0, !UPT ;  /* 0x000000030a0f7892 */ /* 0x000fe2000f8ec0ff */
[----:B------:R-:W-:Y:S01]  /*01d0*/  IADD3 R8, P0, PT, RZ, -R0, RZ ;  /* 0x80000000ff087210 */ /* 0x000fe20007f1e0ff */
[----:B------:R-:W-:Y:S01]  /*01e0*/  IMAD.X R5, RZ, RZ, UR6, P1 ;  /* 0x00000006ff057e24 */ /* 0x000fe200088e06ff */
[----:B------:R-:W1:Y:S03]  /*01f0*/  LDCU.64 UR12, c[0x0][0x358] ;  /* 0x00006b00ff0c77ac */ /* 0x000e660008000a00 */
[----:B------:R-:W-:Y:S01]  /*0200*/  IMAD.X R2, RZ, RZ, ~R2, P0 ;  /* 0x000000ffff027224 */ /* 0x000fe200000e0e02 */
[----:B------:R-:W-:Y:S01]  /*0210*/  IADD3 R3, P0, PT, R28, UR14, RZ ;  /* 0x0000000e1c037c10 */ /* 0x000fe2000ff1e0ff */
[----:B------:R-:W2:Y:S03]  /*0220*/  LDCU.64 UR18, c[0x0][0x388] ;  /* 0x00007100ff1277ac */ /* 0x000ea60008000a00 */
[----:B------:R-:W-:Y:S01]  /*0230*/  IADD3.X R0, PT, PT, R5, UR20, RZ, P0, !PT ;  /* 0x0000001405007c10 */ /* 0x000fe200087fe4ff */
[----:B0-----:R-:W-:-:S02]  /*0240*/  USHF.L.U64.HI UR17, UR22, 0x1, UR23 ;  /* 0x0000000116117899 */ /* 0x001fc40008010217 */
[----:B------:R-:W-:Y:S01]  /*0250*/  USHF.L.U32 UR16, UR22, 0x1, URZ ;  /* 0x0000000116107899 */ /* 0x000fe200080006ff */
[----:B------:R-:W-:Y:S01]  /*0260*/  UMOV UR4, URZ ;  /* 0x000000ff00047c82 */ /* 0x000fe20008000000 */
[----:B------:R-:W-:Y:S10]  /*0270*/  BRA.U !UP0, `(.L_x_114) ;  /* 0x0000000908207547 */ /* 0x000ff4000b800000 */
[----:B------:R-:W0:Y:S01]  /*0280*/  S2R R3, SR_CTAID.X ;  /* 0x0000000000037919 */ /* 0x000e220000002500 */
[----:B------:R-:W-:Y:S01]  /*0290*/  IMAD.MOV.U32 R7, RZ, RZ, RZ ;  /* 0x000000ffff077224 */ /* 0x000fe200078e00ff */
[----:B------:R-:W3:Y:S01]  /*02a0*/  LDCU.64 UR24, c[0x0][0x380] ;  /* 0x00007000ff1877ac */ /* 0x000ee20008000a00 */
[----:B------:R-:W-:Y:S01]  /*02b0*/  IMAD.U32 R10, RZ, RZ, UR7 ;  /* 0x00000007ff0a7e24 */ /* 0x000fe2000f8e00ff */
[----:B------:R-:W-:Y:S01]  /*02c0*/  IADD3 R4, P0, PT, R28, UR8, RZ ;  /* 0x000000081c047c10 */ /* 0x000fe2000ff1e0ff */
[----:B------:R-:W-:Y:S01]  /*02d0*/  IMAD.U32 R0, RZ, RZ, UR7 ;  /* 0x00000007ff007e24 */ /* 0x000fe2000f8e00ff */
[----:B------:R-:W-:Y:S02]  /*02e0*/  USHF.L.U64.HI UR14, UR22, 0x2, UR23 ;  /* 0x00000002160e7899 */ /* 0x000fe40008010217 */
[----:B------:R-:W-:Y:S01]  /*02f0*/  IMAD.U32 R13, RZ, RZ, UR22 ;  /* 0x00000016ff0d7e24 */ /* 0x000fe2000f8e00ff */
[----:B------:R-:W-:Y:S01]  /*0300*/  LEA R10, P1, R10, R11, 0x1 ;  /* 0x0000000b0a0a7211 */ /* 0x000fe200078208ff */
[----:B------:R-:W-:Y:S01]  /*0310*/  IMAD.U32 R15, RZ, RZ, UR22 ;  /* 0x00000016ff0f7e24 */ /* 0x000fe2000f8e00ff */
[----:B------:R-:W-:Y:S01]  /*0320*/  IADD3.X R9, PT, PT, R5, UR9, RZ, P0, !PT ;  /* 0x0000000905097c10 */ /* 0x000fe200087fe4ff */
[----:B------:R-:W-:Y:S01]  /*0330*/  USHF.L.U32 UR9, UR22, 0x2, URZ ;  /* 0x0000000216097899 */ /* 0x000fe200080006ff */
[----:B------:R-:W-:Y:S01]  /*0340*/  IADD3 RZ, P3, PT, R10, UR16, RZ ;  /* 0x000000100aff7c10 */ /* 0x000fe2000ff7e0ff */
[----:B------:R-:W-:-:S02]  /*0350*/  UIMAD UR7, UR23, 0x6, URZ ;  /* 0x00000006170778a4 */ /* 0x000fc4000f8e02ff */
[----:B------:R-:W-:Y:S02]  /*0360*/  ULOP3.LUT UR5, UR10, 0xfffffffc, URZ, 0xc0, !UPT ;  /* 0xfffffffc0a057892 */ /* 0x000fe4000f8ec0ff */
[----:B------:R-:W-:Y:S01]  /*0370*/  IADD3 RZ, P4, PT, R10, UR9, RZ ;  /* 0x000000090aff7c10 */ /* 0x000fe2000ff9e0ff */
[----:B0-----:R-:W-:-:S04]  /*0380*/  IMAD.WIDE.U32 R6, R3, UR8, R6 ;  /* 0x0000000803067c25 */ /* 0x001fc8000f8e0006 */
[----:B------:R-:W-:Y:S01]  /*0390*/  IMAD.U32 R3, RZ, RZ, UR6 ;  /* 0x00000006ff037e24 */ /* 0x000fe2000f8e00ff */
[----:B------:R-:W-:Y:S01]  /*03a0*/  ULOP3.LUT UR6, UR11, 0x7fffffff, URZ, 0xc0, !UPT ;  /* 0x7fffffff0b067892 */ /* 0x000fe2000f8ec0ff */
[----:B------:R-:W-:Y:S01]  /*03b0*/  VIADD R7, R7, UR21 ;  /* 0x0000001507077c36 */ /* 0x000fe20008000000 */
[----:B------:R-:W0:Y:S02]  /*03c0*/  LDCU.64 UR10, c[0x0][0x388] ;  /* 0x00007100ff0a77ac */ /* 0x000e240008000a00 */
[----:B------:R-:W-:Y:S01]  /*03d0*/  LEA.HI.X R11, R0, RZ, R3, 0x1, P1 ;  /* 0x000000ff000b7211 */ /* 0x000fe200008f0c03 */
[C---:B------:R-:W-:Y:S01]  /*03e0*/  IMAD.SHL.U32 R3, R4.reuse, 0x2, RZ ;  /* 0x0000000204037824 */ /* 0x040fe200078e00ff */
[----:B------:R-:W-:Y:S02]  /*03f0*/  SHF.L.U64.HI R4, R4, 0x1, R9 ;  /* 0x0000000104047819 */ /* 0x000fe40000010209 */
[----:B------:R-:W-:Y:S01]  /*0400*/  LEA R0, P0, -R6, RZ, 0x1 ;  /* 0x000000ff06007211 */ /* 0x000fe200078009ff */
[----:B------:R-:W-:Y:S01]  /*0410*/  IMAD.WIDE.U32 R12, R13, 0x6, R10 ;  /* 0x000000060d0c7825 */ /* 0x000fe200078e000a */
[----:B------:R-:W-:-:S02]  /*0420*/  IADD3 R16, P1, PT, R3, 0x4, RZ ;  /* 0x0000000403107810 */ /* 0x000fc40007f3e0ff */
[----:B------:R-:W-:Y:S01]  /*0430*/  SHF.L.U64.HI R7, R6, 0x1, R7 ;  /* 0x0000000106077819 */ /* 0x000fe20000010207 */
[----:B------:R-:W-:Y:S01]  /*0440*/  VIADD R26, R13, UR7 ;  /* 0x000000070d1a7c36 */ /* 0x000fe20008000000 */
[----:B------:R-:W-:Y:S01]  /*0450*/  IADD3.X R9, PT, PT, R11, UR17, RZ, P3, !PT ;  /* 0x000000110b097c10 */ /* 0x000fe20009ffe4ff */
[----:B------:R-:W-:Y:S01]  /*0460*/  IMAD.X R17, RZ, RZ, R4, P1 ;  /* 0x000000ffff117224 */ /* 0x000fe200008e0604 */
[----:B---3--:R-:W-:Y:S02]  /*0470*/  IADD3 R6, P1, PT, R8, UR24, RZ ;  /* 0x0000001808067c10 */ /* 0x008fe4000ff3e0ff */
[----:B------:R-:W-:Y:S01]  /*0480*/  IADD3 R8, P2, PT, R16, UR9, RZ ;  /* 0x0000000910087c10 */ /* 0x000fe2000ff5e0ff */
[----:B------:R-:W-:Y:S01]  /*0490*/  IMAD.WIDE.U32 R14, R15, 0x6, R16 ;  /* 0x000000060f0e7825 */ /* 0x000fe200078e0010 */
[----:B------:R-:W-:Y:S02]  /*04a0*/  IADD3.X R25, PT, PT, R2, UR25, RZ, P1, !PT ;  /* 0x0000001902197c10 */ /* 0x000fe40008ffe4ff */
[----:B------:R-:W-:Y:S01]  /*04b0*/  IADD3 RZ, P1, PT, R16, UR16, RZ ;  /* 0x0000001010ff7c10 */ /* 0x000fe2000ff3e0ff */
[----:B------:R-:W-:Y:S01]  /*04c0*/  IMAD.X R2, RZ, RZ, ~R7, P0 ;  /* 0x000000ffff027224 */ /* 0x000fe200000e0e07 */
[----:B------:R-:W-:Y:S01]  /*04d0*/  IADD3.X R22, PT, PT, R11, UR14, RZ, P4, !PT ;  /* 0x0000000e0b167c10 */ /* 0x000fe2000a7fe4ff */
[----:B------:R-:W-:Y:S01]  /*04e0*/  VIADD R7, R15, UR7 ;  /* 0x000000070f077c36 */ /* 0x000fe20008000000 */
[----:B------:R-:W-:-:S02]  /*04f0*/  IADD3.X R23, PT, PT, R17, UR17, RZ, P1, !PT ;  /* 0x0000001111177c10 */ /* 0x000fc40008ffe4ff */
[----:B0-----:R-:W-:-:S07]  /*0500*/  IADD3.X R24, PT, PT, R17, UR14, RZ, P2, !PT ;  /* 0x0000000e11187c10 */ /* 0x001fce00097fe4ff */
.L_x_115:
[----:B0-----:R-:W-:Y:S02]  /*0510*/  IMAD.MOV.U32 R16, RZ, RZ, R6 ;  /* 0x000000ffff107224 */ /* 0x001fe400078e0006 */
[----:B------:R-:W-:-:S05]  /*0520*/  IMAD.MOV.U32 R17, RZ, RZ, R25 ;  /* 0x000000ffff117224 */ /* 0x000fca00078e0019 */
[----:B-1----:R-:W3:Y:S02]  /*0530*/  LDG.E.S8 R27, desc[UR12][R16.64] ;  /* 0x0000000c101b7981 */ /* 0x002ee4000c1e1300 */
[----:B---3--:R-:W0:Y:S02]  /*0540*/  I2F.S16 R27, R27 ;  /* 0x0000001b001b7306 */ /* 0x008e240000101400 */
[----:B0-----:R-:W-:-:S05]  /*0550*/  FMUL R18, R27, 0.00390625 ;  /* 0x3b8000001b127820 */ /* 0x001fca0000400000 */
[----:B------:R-:W-:Y:S02]  /*0560*/  F2FP.F16.F32.PACK_AB R19, RZ, R18 ;  /* 0x00000012ff13723e */ /* 0x000fe400000000ff */
[----:B------:R-:W-:Y:S02]  /*0570*/  IADD3 R18, P0, PT, R3, UR10, RZ ;  /* 0x0000000a03127c10 */ /* 0x000fe4000ff1e0ff */
[----:B------:R-:W-:Y:S02]  /*0580*/  PRMT R27, R19, 0x7610, R27 ;  /* 0x00007610131b7816 */ /* 0x000fe4000000001b */
[----:B------:R-:W-:-:S05]  /*0590*/  IADD3.X R19, PT, PT, R4, UR11, RZ, P0, !PT ;  /* 0x0000000b04137c10 */ /* 0x000fca00087fe4ff */
[----:B------:R0:W-:Y:S04]  /*05a0*/  STG.E.U16 desc[UR12][R18.64+0x4], R27 ;  /* 0x0000041b12007986 */ /* 0x0001e8000c10150c */
[----:B------:R1:W3:Y:S01]  /*05b0*/  LDG.E.S8 R29, desc[UR12][R16.64+-0x1] ;  /* 0xffffff0c101d7981 */ /* 0x0002e2000c1e1300 */
[----:B------:R-:W-:Y:S02]  /*05c0*/  IADD3 R20, P0, PT, R10, UR10, RZ ;  /* 0x0000000a0a147c10 */ /* 0x000fe4000ff1e0ff */
[----:B-1----:R-:W-:Y:S01]  /*05d0*/  IADD3 R16, P1, PT, R6, -UR16, RZ ;  /* 0x8000001006107c10 */ /* 0x002fe2000ff3e0ff */
[----:B---3--:R-:W1:Y:S02]  /*05e0*/  I2F.S16 R29, R29 ;  /* 0x0000001d001d7306 */ /* 0x008e640000101400 */
[----:B-1----:R-:W-:-:S05]  /*05f0*/  FMUL R21, R29, 0.00390625 ;  /* 0x3b8000001d157820 */ /* 0x002fca0000400000 */
[----:B------:R-:W-:Y:S02]  /*0600*/  F2FP.F16.F32.PACK_AB R17, RZ, R21 ;  /* 0x00000015ff11723e */ /* 0x000fe400000000ff */
[----:B------:R-:W-:Y:S02]  /*0610*/  IADD3.X R21, PT, PT, R11, UR11, RZ, P0, !PT ;  /* 0x0000000b0b157c10 */ /* 0x000fe400087fe4ff */
[----:B------:R-:W-:Y:S02]  /*0620*/  PRMT R29, R17, 0x7610, R29 ;  /* 0x00007610111d7816 */ /* 0x000fe4000000001d */
[----:B------:R-:W-:-:S03]  /*0630*/  IADD3.X R17, PT, PT, R25, ~UR17, RZ, P1, !PT ;  /* 0x8000001119117c10 */ /* 0x000fc60008ffe4ff */
[----:B------:R1:W-:Y:S04]  /*0640*/  STG.E.U16 desc[UR12][R20.64], R29 ;  /* 0x0000001d14007986 */ /* 0x0003e8000c10150c */
[----:B0-----:R-:W3:Y:S01]  /*0650*/  LDG.E.S8 R27, desc[UR12][R16.64] ;  /* 0x0000000c101b7981 */ /* 0x001ee2000c1e1300 */
[----:B------:R-:W-:-:S04]  /*0660*/  VIADD R19, R3, 0x4 ;  /* 0x0000000403137836 */ /* 0x000fc80000000000 */
[----:B-1----:R-:W-:Y:S01]  /*0670*/  VIADD R29, R19, UR16 ;  /* 0x00000010131d7c36 */ /* 0x002fe20008000000 */
[----:B---3--:R-:W0:Y:S02]  /*0680*/  I2F.S16 R27, R27 ;  /* 0x0000001b001b7306 */ /* 0x008e240000101400 */
[----:B0-----:R-:W-:-:S05]  /*0690*/  FMUL R18, R27, 0.00390625 ;  /* 0x3b8000001b127820 */ /* 0x001fca0000400000 */
[----:B------:R-:W-:Y:S02]  /*06a0*/  F2FP.F16.F32.PACK_AB R19, RZ, R18 ;  /* 0x00000012ff13723e */ /* 0x000fe400000000ff */
[----:B------:R-:W-:Y:S02]  /*06b0*/  IADD3 R18, P0, PT, R29, UR10, RZ ;  /* 0x0000000a1d127c10 */ /* 0x000fe4000ff1e0ff */
[----:B------:R-:W-:Y:S02]  /*06c0*/  PRMT R27, R19, 0x7610, R27 ;  /* 0x00007610131b7816 */ /* 0x000fe4000000001b */
[----:B------:R-:W-:-:S05]  /*06d0*/  IADD3.X R19, PT, PT, R23, UR11, RZ, P0, !PT ;  /* 0x0000000b17137c10 */ /* 0x000fca00087fe4ff */
[----:B------:R0:W-:Y:S04]  /*06e0*/  STG.E.U16 desc[UR12][R18.64], R27 ;  /* 0x0000001b12007986 */ /* 0x0001e8000c10150c */
[----:B------:R-:W3:Y:S01]  /*06f0*/  LDG.E.S8 R29, desc[UR12][R16.64+-0x1] ;  /* 0xffffff0c101d7981 */ /* 0x000ee2000c1e1300 */
[----:B------:R-:W-:-:S05]  /*0700*/  VIADD R21, R10, UR16 ;  /* 0x000000100a157c36 */ /* 0x000fca0008000000 */
[----:B0-----:R-:W-:Y:S01]  /*0710*/  IADD3 R18, P0, PT, R21, UR10, RZ ;  /* 0x0000000a15127c10 */ /* 0x001fe2000ff1e0ff */
[----:B---3--:R-:W0:Y:S02]  /*0720*/  I2F.S16 R29, R29 ;  /* 0x0000001d001d7306 */ /* 0x008e240000101400 */
[----:B0-----:R-:W-:-:S05]  /*0730*/  FMUL R20, R29, 0.00390625 ;  /* 0x3b8000001d147820 */ /* 0x001fca0000400000 */
[----:B------:R-:W-:Y:S02]  /*0740*/  F2FP.F16.F32.PACK_AB R19, RZ, R20 ;  /* 0x00000014ff13723e */ /* 0x000fe400000000ff */
[----:B------:R-:W-:Y:S02]  /*0750*/  IADD3 R20, P1, PT, R16, -UR16, RZ ;  /* 0x8000001010147c10 */ /* 0x000fe4000ff3e0ff */
[----:B------:R-:W-:Y:S02]  /*0760*/  PRMT R29, R19, 0x7610, R29 ;  /* 0x00007610131d7816 */ /* 0x000fe4000000001d */
[----:B------:R-:W-:Y:S02]  /*0770*/  IADD3.X R19, PT, PT, R9, UR11, RZ, P0, !PT ;  /* 0x0000000b09137c10 */ /* 0x000fe400087fe4ff */
[----:B------:R-:W-:-:S03]  /*0780*/  IADD3.X R21, PT, PT, R17, ~UR17, RZ, P1, !PT ;  /* 0x8000001111157c10 */ /* 0x000fc60008ffe4ff */
[----:B------:R0:W-:Y:S04]  /*0790*/  STG.E.U16 desc[UR12][R18.64], R29 ;  /* 0x0000001d12007986 */ /* 0x0001e8000c10150c */
[----:B------:R-:W3:Y:S02]  /*07a0*/  LDG.E.S8 R27, desc[UR12][R20.64] ;  /* 0x0000000c141b7981 */ /* 0x000ee4000c1e1300 */
[----:B---3--:R-:W1:Y:S02]  /*07b0*/  I2F.S16 R27, R27 ;  /* 0x0000001b001b7306 */ /* 0x008e640000101400 */
[----:B-1----:R-:W-:-:S05]  /*07c0*/  FMUL R16, R27, 0.00390625 ;  /* 0x3b8000001b107820 */ /* 0x002fca0000400000 */
[----:B------:R-:W-:Y:S02]  /*07d0*/  F2FP.F16.F32.PACK_AB R17, RZ, R16 ;  /* 0x00000010ff11723e */ /* 0x000fe400000000ff */
[----:B------:R-:W-:Y:S02]  /*07e0*/  IADD3 R16, P0, PT, R8, UR10, RZ ;  /* 0x0000000a08107c10 */ /* 0x000fe4000ff1e0ff */
[----:B------:R-:W-:Y:S02]  /*07f0*/  PRMT R27, R17, 0x7610, R27 ;  /* 0x00007610111b7816 */ /* 0x000fe4000000001b */
[----:B------:R-:W-:-:S05]  /*0800*/  IADD3.X R17, PT, PT, R24, UR11, RZ, P0, !PT ;  /* 0x0000000b18117c10 */ /* 0x000fca00087fe4ff */
[----:B------:R1:W-:Y:S04]  /*0810*/  STG.E.U16 desc[UR12][R16.64], R27 ;  /* 0x0000001b10007986 */ /* 0x0003e8000c10150c */
[----:B0-----:R-:W3:Y:S01]  /*0820*/  LDG.E.S8 R29, desc[UR12][R20.64+-0x1] ;  /* 0xffffff0c141d7981 */ /* 0x001ee2000c1e1300 */
[----:B------:R-:W-:-:S05]  /*0830*/  VIADD R19, R10, UR9 ;  /* 0x000000090a137c36 */ /* 0x000fca0008000000 */
[----:B-1----:R-:W-:Y:S01]  /*0840*/  IADD3 R16, P0, PT, R19, UR10, RZ ;  /* 0x0000000a13107c10 */ /* 0x002fe2000ff1e0ff */
        /* <DEDUP_REMOVED lines=11> */
[----:B0-----:R-:W-:Y:S02]  /*0900*/  F2FP.F16.F32.PACK_AB R17, RZ, R20 ;  /* 0x00000014ff11723e */ /* 0x001fe400000000ff */
[----:B------:R-:W-:-:S04]  /*0910*/  IADD3 R20, P0, PT, R14, UR10, RZ ;  /* 0x0000000a0e147c10 */ /* 0x000fc8000ff1e0ff */
[----:B------:R-:W-:-:S05]  /*0920*/  IADD3.X R21, PT, PT, R7, UR11, RZ, P0, !PT ;  /* 0x0000000b07157c10 */ /* 0x000fca00087fe4ff */
[----:B------:R0:W-:Y:S04]  /*0930*/  STG.E.U16 desc[UR12][R20.64], R17 ;  /* 0x0000001114007986 */ /* 0x0001e8000c10150c */
[----:B------:R-:W3:Y:S01]  /*0940*/  LDG.E.S8 R29, desc[UR12][R18.64+-0x1] ;  /* 0xffffff0c121d7981 */ /* 0x000ee2000c1e1300 */
[----:B------:R-:W-:Y:S01]  /*0950*/  IADD3 R16, P0, PT, R12, UR10, RZ ;  /* 0x0000000a0c107c10 */ /* 0x000fe2000ff1e0ff */
[----:B------:R-:W-:Y:S02]  /*0960*/  UIADD3 UR5, UP0, UPT, UR5, -0x4, URZ ;  /* 0xfffffffc05057890 */ /* 0x000fe4000ff1e0ff */
[----:B------:R-:W-:Y:S02]  /*0970*/  USHF.L.U32 UR7, UR22, 0x3, URZ ;  /* 0x0000000316077899 */ /* 0x000fe400080006ff */
[----:B------:R-:W-:-:S02]  /*0980*/  UIADD3.X UR6, UPT, UPT, UR6, -0x1, URZ, UP0, !UPT ;  /* 0xffffffff06067890 */ /* 0x000fc400087fe4ff */
[----:B------:R-:W-:Y:S02]  /*0990*/  UISETP.NE.U32.AND UP0, UPT, UR5, URZ, UPT ;  /* 0x000000ff0500728c */ /* 0x000fe4000bf05070 */
[----:B------:R-:W-:Y:S01]  /*09a0*/  USHF.L.U64.HI UR8, UR22, 0x3, UR23 ;  /* 0x0000000316087899 */ /* 0x000fe20008010217 */
[----:B------:R-:W-:Y:S01]  /*09b0*/  IADD3 R0, P1, PT, R0, -UR7, RZ ;  /* 0x8000000700007c10 */ /* 0x000fe2000ff3e0ff */
[----:B------:R-:W-:Y:S01]  /*09c0*/  UISETP.NE.AND.EX UP0, UPT, UR6, URZ, UPT, UP0 ;  /* 0x000000ff0600728c */ /* 0x000fe2000bf05300 */
[----:B------:R-:W-:Y:S01]  /*09d0*/  IADD3 R6, P2, PT, R6, -UR7, RZ ;  /* 0x8000000706067c10 */ /* 0x000fe2000ff5e0ff */
[----:B------:R-:W-:Y:S02]  /*09e0*/  UIADD3 UR10, UP1, UPT, UR10, UR7, URZ ;  /* 0x000000070a0a7290 */ /* 0x000fe4000ff3e0ff */
[----:B------:R-:W-:Y:S02]  /*09f0*/  IADD3.X R2, PT, PT, R2, ~UR8, RZ, P1, !PT ;  /* 0x8000000802027c10 */ /* 0x000fe40008ffe4ff */
[----:B------:R-:W-:Y:S01]  /*0a00*/  IADD3.X R25, PT, PT, R25, ~UR8, RZ, P2, !PT ;  /* 0x8000000819197c10 */ /* 0x000fe200097fe4ff */
[----:B---3--:R-:W0:Y:S02]  /*0a10*/  I2F.S16 R29, R29 ;  /* 0x0000001d001d7306 */ /* 0x008e240000101400 */
[----:B0-----:R-:W-:-:S05]  /*0a20*/  FMUL R17, R29, 0.00390625 ;  /* 0x3b8000001d117820 */ /* 0x001fca0000400000 */
[----:B------:R-:W-:Y:S02]  /*0a30*/  F2FP.F16.F32.PACK_AB R19, RZ, R17 ;  /* 0x00000011ff13723e */ /* 0x000fe400000000ff */
[----:B------:R-:W-:Y:S01]  /*0a40*/  IADD3.X R17, PT, PT, R26, UR11, RZ, P0, !PT ;  /* 0x0000000b1a117c10 */ /* 0x000fe200087fe4ff */
[----:B------:R-:W-:Y:S01]  /*0a50*/  UIADD3.X UR11, UPT, UPT, UR11, UR8, URZ, UP1, !UPT ;  /* 0x000000080b0b7290 */ /* 0x000fe20008ffe4ff */
[----:B------:R-:W-:-:S03]  /*0a60*/  IADD3 R28, P0, PT, R28, UR9, RZ ;  /* 0x000000091c1c7c10 */ /* 0x000fc6000ff1e0ff */
[----:B------:R0:W-:Y:S01]  /*0a70*/  STG.E.U16 desc[UR12][R16.64], R19 ;  /* 0x0000001310007986 */ /* 0x0001e2000c10150c */
[----:B------:R-:W-:Y:S01]  /*0a80*/  IADD3.X R5, PT, PT, R5, UR14, RZ, P0, !PT ;  /* 0x0000000e05057c10 */ /* 0x000fe200087fe4ff */
[----:B------:R-:W-:Y:S08]  /*0a90*/  BRA.U UP0, `(.L_x_115) ;  /* 0xfffffff9009c7547 */ /* 0x000ff0000b83ffff */
[----:B------:R-:W1:Y:S01]  /*0aa0*/  LDCU.64 UR6, c[0x0][0x390] ;  /* 0x00007200ff0677ac */ /* 0x000e620008000a00 */
[----:B------:R-:W-:Y:S01]  /*0ab0*/  IMAD.MOV.U32 R8, RZ, RZ, R0 ;  /* 0x000000ffff087224 */ /* 0x000fe200078e0000 */
[----:B-1----:R-:W-:-:S04]  /*0ac0*/  UIADD3 UR6, UP0, UPT, UR6, 0x2, URZ ;  /* 0x0000000206067890 */ /* 0x002fc8000ff1e0ff */
[----:B------:R-:W-:Y:S02]  /*0ad0*/  UIADD3.X UR7, UPT, UPT, URZ, UR7, URZ, UP0, !UPT ;  /* 0x00000007ff077290 */ /* 0x000fe400087fe4ff */
[----:B------:R-:W-:-:S04]  /*0ae0*/  IADD3 R3, P0, PT, R28, UR6, RZ ;  /* 0x000000061c037c10 */ /* 0x000fc8000ff1e0ff */
[----:B------:R-:W-:-:S09]  /*0af0*/  IADD3.X R0, PT, PT, R5, UR7, RZ, P0, !PT ;  /* 0x0000000705007c10 */ /* 0x000fd200087fe4ff */
.L_x_114:
[----:B------:R-:W-:-:S04]  /*0b00*/  ISETP.NE.U32.AND P0, PT, RZ, UR15, PT ;  /* 0x0000000fff007c0c */ /* 0x000fc8000bf05070 */
[----:B------:R-:W-:-:S13]  /*0b10*/  ISETP.NE.AND.EX P0, PT, RZ, UR4, PT, P0 ;  /* 0x00000004ff007c0c */ /* 0x000fda000bf05300 */
[----:B-12---:R-:W-:Y:S05]  /*0b20*/  @!P0 EXIT ;  /* 0x000000000000894d */ /* 0x006fea0003800000 */
[----:B------:R-:W1:Y:S01]  /*0b30*/  LDCU.64 UR6, c[0x0][0x380] ;  /* 0x00007000ff0677ac */ /* 0x000e620008000a00 */
[C---:B------:R-:W-:Y:S01]  /*0b40*/  SHF.L.U64.HI R9, R3.reuse, 0x1, R0 ;  /* 0x0000000103097819 */ /* 0x040fe20000010200 */
[----:B------:R-:W-:Y:S01]  /*0b50*/  IMAD.SHL.U32 R10, R3, 0x2, RZ ;  /* 0x00000002030a7824 */ /* 0x000fe200078e00ff */
[C---:B------:R-:W-:Y:S01]  /*0b60*/  SHF.L.U64.HI R11, R28.reuse, 0x1, R5 ;  /* 0x000000011c0b7819 */ /* 0x040fe20000010205 */
[----:B------:R-:W-:Y:S01]  /*0b70*/  IMAD.SHL.U32 R28, R28, 0x2, RZ ;  /* 0x000000021c1c7824 */ /* 0x000fe200078e00ff */
[----:B-1----:R-:W-:-:S04]  /*0b80*/  IADD3 R8, P0, PT, R8, UR6, RZ ;  /* 0x0000000608087c10 */ /* 0x002fc8000ff1e0ff */
[----:B------:R-:W-:-:S09]  /*0b90*/  IADD3.X R3, PT, PT, R2, UR7, RZ, P0, !PT ;  /* 0x0000000702037c10 */ /* 0x000fd200087fe4ff */
.L_x_116:
[----:B------:R-:W-:-:S05]  /*0ba0*/  IMAD.MOV.U32 R2, RZ, RZ, R8 ;  /* 0x000000ffff027224 */ /* 0x000fca00078e0008 */
[----:B-1----:R-:W2:Y:S01]  /*0bb0*/  LDG.E.S8 R0, desc[UR12][R2.64] ;  /* 0x0000000c02007981 */ /* 0x002ea2000c1e1300 */
[----:B------:R-:W-:Y:S01]  /*0bc0*/  IADD3 R4, P0, PT, R10, UR18, RZ ;  /* 0x000000120a047c10 */ /* 0x000fe2000ff1e0ff */
[----:B--2---:R-:W1:Y:S02]  /*0bd0*/  I2F.S16 R0, R0 ;  /* 0x0000000000007306 */ /* 0x004e640000101400 */
[----:B-1----:R-:W-:-:S05]  /*0be0*/  FMUL R5, R0, 0.00390625 ;  /* 0x3b80000000057820 */ /* 0x002fca0000400000 */
[----:B------:R-:W-:Y:S02]  /*0bf0*/  F2FP.F16.F32.PACK_AB R6, RZ, R5 ;  /* 0x00000005ff06723e */ /* 0x000fe400000000ff */
[----:B------:R-:W-:Y:S02]  /*0c00*/  IADD3.X R5, PT, PT, R9, UR19, RZ, P0, !PT ;  /* 0x0000001309057c10 */ /* 0x000fe400087fe4ff */
[----:B------:R-:W-:-:S05]  /*0c10*/  PRMT R12, R6, 0x7610, R12 ;  /* 0x00007610060c7816 */ /* 0x000fca000000000c */
[----:B------:R1:W-:Y:S04]  /*0c20*/  STG.E.U16 desc[UR12][R4.64], R12 ;  /* 0x0000000c04007986 */ /* 0x0003e8000c10150c */
[----:B------:R-:W2:Y:S01]  /*0c30*/  LDG.E.S8 R8, desc[UR12][R2.64+-0x1] ;  /* 0xffffff0c02087981 */ /* 0x000ea2000c1e1300 */
[----:B------:R-:W-:Y:S01]  /*0c40*/  IADD3 R6, P0, PT, R28, UR18, RZ ;  /* 0x000000121c067c10 */ /* 0x000fe2000ff1e0ff */
[----:B------:R-:W-:Y:S02]  /*0c50*/  UIADD3 UR15, UP0, UPT, UR15, -0x1, URZ ;  /* 0xffffffff0f0f7890 */ /* 0x000fe4000ff1e0ff */
[----:B------:R-:W-:Y:S02]  /*0c60*/  UIADD3 UR18, UP1, UPT, UR18, UR16, URZ ;  /* 0x0000001012127290 */ /* 0x000fe4000ff3e0ff */
[----:B------:R-:W-:-:S02]  /*0c70*/  UIADD3.X UR4, UPT, UPT, UR4, -0x1, URZ, UP0, !UPT ;  /* 0xffffffff04047890 */ /* 0x000fc400087fe4ff */
[----:B------:R-:W-:-:S04]  /*0c80*/  UISETP.NE.U32.AND UP0, UPT, UR15, URZ, UPT ;  /* 0x000000ff0f00728c */ /* 0x000fc8000bf05070 */
[----:B------:R-:W-:Y:S01]  /*0c90*/  UISETP.NE.AND.EX UP0, UPT, UR4, URZ, UPT, UP0 ;  /* 0x000000ff0400728c */ /* 0x000fe2000bf05300 */
[----:B--2---:R-:W2:Y:S02]  /*0ca0*/  I2F.S16 R8, R8 ;  /* 0x0000000800087306 */ /* 0x004ea40000101400 */
[----:B--2---:R-:W-:-:S05]  /*0cb0*/  FMUL R7, R8, 0.00390625 ;  /* 0x3b80000008077820 */ /* 0x004fca0000400000 */
[----:B------:R-:W-:Y:S02]  /*0cc0*/  F2FP.F16.F32.PACK_AB R0, RZ, R7 ;  /* 0x00000007ff00723e */ /* 0x000fe400000000ff */
[----:B------:R-:W-:Y:S01]  /*0cd0*/  IADD3.X R7, PT, PT, R11, UR19, RZ, P0, !PT ;  /* 0x000000130b077c10 */ /* 0x000fe200087fe4ff */
[----:B------:R-:W-:Y:S01]  /*0ce0*/  UIADD3.X UR19, UPT, UPT, UR19, UR17, URZ, UP1, !UPT ;  /* 0x0000001113137290 */ /* 0x000fe20008ffe4ff */
[----:B------:R-:W-:-:S03]  /*0cf0*/  IADD3 R8, P0, PT, R2, -UR16, RZ ;  /* 0x8000001002087c10 */ /* 0x000fc6000ff1e0ff */
[----:B------:R1:W-:Y:S01]  /*0d00*/  STG.E.U16 desc[UR12][R6.64], R0 ;  /* 0x0000000006007986 */ /* 0x0003e2000c10150c */
[----:B------:R-:W-:Y:S01]  /*0d10*/  IADD3.X R3, PT, PT, R3, ~UR17, RZ, P0, !PT ;  /* 0x8000001103037c10 */ /* 0x000fe200087fe4ff */
[----:B------:R-:W-:Y:S08]  /*0d20*/  BRA.U UP0, `(.L_x_116) ;  /* 0xfffffffd009c7547 */ /* 0x000ff0000b83ffff */
[----:B------:R-:W-:Y:S05]  /*0d30*/  EXIT ;  /* 0x000000000000794d */ /* 0x000fea0003800000 */
.L_x_117:
        /* <DEDUP_REMOVED lines=12> */
.L_x_141:


//--------------------- .text._Z14char2float_gpuPaP6__halfxxx --------------------------
	.section	.text._Z14char2float_gpuPaP6__halfxxx,"ax",@progbits
	.align	128
        .global         _Z14char2float_gpuPaP6__halfxxx
        .type           _Z14char2float_gpuPaP6__halfxxx,@function
        .size           _Z14char2float_gpuPaP6__halfxxx,(.L_x_142 - _Z14char2float_gpuPaP6__halfxxx)
        .other          _Z14char2float_gpuPaP6__halfxxx,@"STO_CUDA_ENTRY STV_DEFAULT"
_Z14char2float_gpuPaP6__halfxxx:
.text._Z14char2float_gpuPaP6__halfxxx:
[----:B------:R-:W-:Y:S01]  /*0000*/  LDC R1, c[0x0][0x37c] ;  /* 0x0000df00ff017b82 */ /* 0x000fe20000000800 */
[----:B------:R-:W0:Y:S02]  /*0010*/  LDCU.128 UR8, c[0x0][0x390] ;  /* 0x00007200ff0877ac */ /* 0x000e240008000c00 */
[----:B0-----:R-:W-:-:S04]  /*0020*/  UISETP.GE.U32.AND UP0, UPT, UR10, 0x1, UPT ;  /* 0x000000010a00788c */ /* 0x001fc8000bf06070 */
[----:B------:R-:W-:-:S06]  /*0030*/  UISETP.GE.AND.EX UP0, UPT, UR11, URZ, UPT, UP0 ;  /* 0x000000ff0b00728c */ /* 0x000fcc000bf06300 */
[----:B------:R-:W-:-:S13]  /*0040*/  PLOP3.LUT P0, PT, PT, PT, UP0, 0x80, 0x8 ;  /* 0x000000000008781c */ /* 0x000fda0003f0f008 */
[----:B------:R-:W-:Y:S05]  /*0050*/  @!P0 EXIT ;  /* 0x000000000000894d */ /* 0x000fea0003800000 */
[----:B------:R-:W0:Y:S01]  /*0060*/  S2R R2, SR_TID.X ;  /* 0x0000000000027919 */ /* 0x000e220000002100 */
[----:B------:R-:W1:Y:S01]  /*0070*/  S2UR UR14, SR_CTAID.X ;  /* 0x00000000000e79c3 */ /* 0x000e620000002500 */
[----:B------:R-:W-:Y:S01]  /*0080*/  UISETP.GE.U32.AND UP0, UPT, UR10, 0x4, UPT ;  /* 0x000000040a00788c */ /* 0x000fe2000bf06070 */
[----:B------:R-:W2:Y:S03]  /*0090*/  LDCU.64 UR22, c[0x0][0x358] ;  /* 0x00006b00ff1677ac */ /* 0x000ea60008000a00 */
[----:B------:R-:W-:Y:S01]  /*00a0*/  UISETP.GE.U32.AND.EX UP0, UPT, UR11, URZ, UPT, UP0 ;  /* 0x000000ff0b00728c */ /* 0x000fe2000bf06100 */
[----:B------:R-:W3:Y:S01]  /*00b0*/  LDCU.64 UR24, c[0x0][0x3a0] ;  /* 0x00007400ff1877ac */ /* 0x000ee20008000a00 */
[----:B-1----:R-:W-:Y:S02]  /*00c0*/  UIMAD.WIDE.U32 UR26, UR14, UR8, URZ ;  /* 0x000000080e1a72a5 */ /* 0x002fe4000f8e00ff */
[----:B------:R-:W-:-:S02]  /*00d0*/  IMAD.U32 R3, RZ, RZ, UR14 ;  /* 0x0000000eff037e24 */ /* 0x000fc4000f8e00ff */
[----:B------:R-:W-:Y:S02]  /*00e0*/  UIMAD UR19, UR14, UR9, UR27 ;  /* 0x000000090e1372a4 */ /* 0x000fe4000f8e021b */
[----:B0-----:R-:W-:-:S04]  /*00f0*/  IADD3 R0, P0, PT, R2, UR26, RZ ;  /* 0x0000001a02007c10 */ /* 0x001fc8000ff1e0ff */
[----:B------:R-:W-:Y:S01]  /*0100*/  LEA R8, P1, R3, R0, 0x1 ;  /* 0x0000000003087211 */ /* 0x000fe200078208ff */
[----:B------:R-:W-:-:S05]  /*0110*/  IMAD.X R6, RZ, RZ, UR19, P0 ;  /* 0x00000013ff067e24 */ /* 0x000fca00080e06ff */
[----:B------:R-:W-:Y:S01]  /*0120*/  LEA.HI.X R3, R3, R6, RZ, 0x1, P1 ;  /* 0x0000000603037211 */ /* 0x000fe200008f0cff */
[----:B--23--:R-:W-:Y:S06]  /*0130*/  BRA.U !UP0, `(.L_x_118) ;  /* 0x0000001908907547 */ /* 0x00cfec000b800000 */
[----:B------:R-:W-:Y:S01]  /*0140*/  UIADD3 UR8, UP0, UPT, UR8, 0x2, URZ ;  /* 0x0000000208087890 */ /* 0x000fe2000ff1e0ff */
[----:B------:R-:W-:Y:S01]  /*0150*/  IMAD.SHL.U32 R3, R2, 0x2, RZ ;  /* 0x0000000202037824 */ /* 0x000fe200078e00ff */
[----:B------:R-:W0:Y:S01]  /*0160*/  LDCU.128 UR4, c[0x0][0x380] ;  /* 0x00007000ff0477ac */ /* 0x000e220008000c00 */
[----:B------:R-:W-:Y:S01]  /*0170*/  IMAD.MOV.U32 R5, RZ, RZ, RZ ;  /* 0x000000ffff057224 */ /* 0x000fe200078e00ff */
[----:B------:R-:W-:Y:S02]  /*0180*/  UIADD3.X UR18, UPT, UPT, URZ, UR9, URZ, UP0, !UPT ;  /* 0x00000009ff127290 */ /* 0x000fe400087fe4ff */
[----:B------:R-:W-:Y:S02]  /*0190*/  UIMAD.WIDE.U32 UR8, UR8, UR14, URZ ;  /* 0x0000000e080872a5 */ /* 0x000fe4000f8e00ff */
[----:B------:R-:W-:Y:S02]  /*01a0*/  ULOP3.LUT UR15, UR10, 0xfffffffc, URZ, 0xc0, !UPT ;  /* 0xfffffffc0a0f7892 */ /* 0x000fe4000f8ec0ff */
[----:B------:R-:W-:-:S02]  /*01b0*/  UIMAD UR18, UR18, UR14, URZ ;  /* 0x0000000e121272a4 */ /* 0x000fc4000f8e02ff */
[----:B------:R-:W-:Y:S01]  /*01c0*/  UIMAD.WIDE.U32 UR12, UR24, 0x2, URZ ;  /* 0x00000002180c78a5 */ /* 0x000fe2000f8e00ff */
[----:B------:R-:W-:Y:S01]  /*01d0*/  IMAD.U32 R6, RZ, RZ, UR8 ;  /* 0x00000008ff067e24 */ /* 0x000fe2000f8e00ff */
[----:B------:R-:W-:Y:S01]  /*01e0*/  ULOP3.LUT UR16, UR11, 0x7fffffff, URZ, 0xc0, !UPT ;  /* 0x7fffffff0b107892 */ /* 0x000fe2000f8ec0ff */
[----:B------:R-:W-:Y:S01]  /*01f0*/  IMAD.U32 R7, RZ, RZ, UR9 ;  /* 0x00000009ff077e24 */ /* 0x000fe2000f8e00ff */
[----:B------:R-:W-:Y:S01]  /*0200*/  UISETP.GT.U32.AND UP0, UPT, UR15, URZ, UPT ;  /* 0x000000ff0f00728c */ /* 0x000fe2000bf04070 */
[----:B------:R-:W-:Y:S01]  /*0210*/  SHF.L.U64.HI R7, R2, 0x1, R5 ;  /* 0x0000000102077819 */ /* 0x000fe20000010205 */
[----:B------:R-:W-:Y:S01]  /*0220*/  UIADD3 UR12, UPT, UPT, UR9, UR18, URZ ;  /* 0x00000012090c7290 */ /* 0x000fe2000fffe0ff */
[----:B------:R-:W-:Y:S01]  /*0230*/  LEA R0, P0, R6, R3, 0x1 ;  /* 0x0000000306007211 */ /* 0x000fe200078008ff */
[----:B------:R-:W-:Y:S02]  /*0240*/  UISETP.GT.AND.EX UP0, UPT, UR16, URZ, UPT, UP0 ;  /* 0x000000ff1000728c */ /* 0x000fe4000bf04300 */
[----:B------:R-:W-:Y:S01]  /*0250*/  UIADD3 UR17, UP1, UPT, UR26, UR24, URZ ;  /* 0x000000181a117290 */ /* 0x000fe2000ff3e0ff */
[----:B0-----:R-:W-:Y:S01]  /*0260*/  IADD3 R0, P1, PT, R0, UR6, RZ ;  /* 0x0000000600007c10 */ /* 0x001fe2000ff3e0ff */
[----:B------:R-:W-:Y:S01]  /*0270*/  IMAD.U32 R3, RZ, RZ, UR12 ;  /* 0x0000000cff037e24 */ /* 0x000fe2000f8e00ff */
[----:B------:R-:W-:Y:S01]  /*0280*/  USHF.L.U32 UR20, UR25, 0x1, URZ ;  /* 0x0000000119147899 */ /* 0x000fe200080006ff */
[----:B------:R-:W-:Y:S01]  /*0290*/  UMOV UR10, UR26 ;  /* 0x0000001a000a7c82 */ /* 0x000fe20008000000 */
[----:B------:R-:W-:Y:S01]  /*02a0*/  UMOV UR11, UR19 ;  /* 0x00000013000b7c82 */ /* 0x000fe20008000000 */
[----:B------:R-:W-:Y:S01]  /*02b0*/  UIADD3 UR17, UP2, UPT, UR17, UR4, URZ ;  /* 0x0000000411117290 */ /* 0x000fe2000ff5e0ff */
[----:B------:R-:W-:Y:S01]  /*02c0*/  LEA.HI.X R3, R6, R7, R3, 0x1, P0 ;  /* 0x0000000706037211 */ /* 0x000fe200000f0c03 */
[----:B------:R-:W-:-:S02]  /*02d0*/  UIMAD.WIDE.U32 UR10, UR24, 0x3, UR10 ;  /* 0x00000003180a78a5 */ /* 0x000fc4000f8e000a */
[----:B------:R-:W-:Y:S01]  /*02e0*/  UIADD3 UR13, UPT, UPT, UR13, UR20, URZ ;  /* 0x000000140d0d7290 */ /* 0x000fe2000fffe0ff */
[----:B------:R-:W-:Y:S01]  /*02f0*/  IADD3.X R3, PT, PT, R3, UR7, RZ, P1, !PT ;  /* 0x0000000703037c10 */ /* 0x000fe20008ffe4ff */
[----:B------:R-:W-:Y:S02]  /*0300*/  UIADD3.X UR20, UPT, UPT, UR5, UR19, UR25, UP2, UP1 ;  /* 0x0000001305147290 */ /* 0x000fe400097e2419 */
[----:B------:R-:W-:Y:S02]  /*0310*/  UIMAD UR21, UR25, 0x3, URZ ;  /* 0x00000003191578a4 */ /* 0x000fe4000f8e02ff */
[----:B------:R-:W-:-:S04]  /*0320*/  UIADD3 UR18, UP1, UPT, UR10, UR4, URZ ;  /* 0x000000040a127290 */ /* 0x000fc8000ff3e0ff */
[----:B------:R-:W-:Y:S01]  /*0330*/  UIADD3.X UR10, UPT, UPT, UR5, UR11, UR21, UP1, !UPT ;  /* 0x0000000b050a7290 */ /* 0x000fe20008ffe415 */
[----:B------:R-:W-:Y:S11]  /*0340*/  BRA.U !UP0, `(.L_x_119) ;  /* 0x0000001508047547 */ /* 0x000ff6000b800000 */
[----:B------:R-:W-:Y:S02]  /*0350*/  UISETP.GT.U32.AND UP1, UPT, UR15, 0xc, UPT ;  /* 0x0000000c0f00788c */ /* 0x000fe4000bf24070 */
[----:B------:R-:W-:Y:S02]  /*0360*/  UPLOP3.LUT UP0, UPT, UPT, UPT, UPT, 0x80, 0x8 ;  /* 0x000000000008789c */ /* 0x000fe40003f0f070 */
[----:B------:R-:W-:-:S09]  /*0370*/  UISETP.GT.AND.EX UP1, UPT, UR16, URZ, UPT, UP1 ;  /* 0x000000ff1000728c */ /* 0x000fd2000bf24310 */
[----:B------:R-:W-:Y:S05]  /*0380*/  BRA.U !UP1, `(.L_x_120) ;  /* 0x0000000d092c7547 */ /* 0x000fea000b800000 */
[----:B------:R-:W-:-:S11]  /*0390*/  UPLOP3.LUT UP0, UPT, UPT, UPT, UPT, 0x40, 0x4 ;  /* 0x000000000004789c */ /* 0x000fd60003f0e870 */
.L_x_121:
[----:B0-----:R-:W-:Y:S02]  /*03a0*/  IMAD.U32 R7, RZ, RZ, UR26 ;  /* 0x0000001aff077e24 */ /* 0x001fe4000f8e00ff */
[----:B------:R-:W-:-:S03]  /*03b0*/  IMAD.U32 R4, RZ, RZ, UR19 ;  /* 0x00000013ff047e24 */ /* 0x000fc6000f8e00ff */
[----:B------:R-:W-:-:S04]  /*03c0*/  IADD3 R6, P0, P1, R2, UR4, R7 ;  /* 0x0000000402067c10 */ /* 0x000fc8000f91e007 */
[----:B------:R-:W-:-:S05]  /*03d0*/  IADD3.X R7, PT, PT, R5, UR5, R4, P0, P1 ;  /* 0x0000000505077c10 */ /* 0x000fca00087e2404 */
[----:B------:R0:W2:Y:S01]  /*03e0*/  LDG.E.S8 R6, desc[UR22][R6.64] ;  /* 0x0000001606067981 */ /* 0x0000a2000c1e1300 */
[----:B------:R-:W-:-:S04]  /*03f0*/  IADD3 R8, P0, PT, R2, UR17, RZ ;  /* 0x0000001102087c10 */ /* 0x000fc8000ff1e0ff */
[----:B------:R-:W-:Y:S01]  /*0400*/  IADD3.X R9, PT, PT, R5, UR20, RZ, P0, !PT ;  /* 0x0000001405097c10 */ /* 0x000fe200087fe4ff */
[----:B0-----:R-:W-:Y:S01]  /*0410*/  IMAD.MOV.U32 R7, RZ, RZ, R3 ;  /* 0x000000ffff077224 */ /* 0x001fe200078e0003 */
[----:B--2---:R0:W1:Y:S02]  /*0420*/  I2F.S16 R4, R6 ;  /* 0x0000000600047306 */ /* 0x0040640000101400 */
[----:B0-----:R-:W-:Y:S02]  /*0430*/  IMAD.MOV.U32 R6, RZ, RZ, R0 ;  /* 0x000000ffff067224 */ /* 0x001fe400078e0000 */
[----:B-1----:R-:W-:-:S05]  /*0440*/  FMUL R4, R4, 0.00390625 ;  /* 0x3b80000004047820 */ /* 0x002fca0000400000 */
[----:B------:R-:W-:-:S04]  /*0450*/  F2FP.F16.F32.PACK_AB R4, RZ, R4 ;  /* 0x00000004ff04723e */ /* 0x000fc800000000ff */
[----:B------:R-:W-:-:S05]  /*0460*/  PRMT R11, R4, 0x7610, R11 ;  /* 0x00007610040b7816 */ /* 0x000fca000000000b */
[----:B------:R0:W-:Y:S04]  /*0470*/  STG.E.U16 desc[UR22][R6.64], R11 ;  /* 0x0000000b06007986 */ /* 0x0001e8000c101516 */
[----:B------:R-:W2:Y:S01]  /*0480*/  LDG.E.S8 R8, desc[UR22][R8.64] ;  /* 0x0000001608087981 */ /* 0x000ea2000c1e1300 */
[----:B------:R-:W-:-:S04]  /*0490*/  USHF.L.U32 UR21, UR24, 0x1, URZ ;  /* 0x0000000118157899 */ /* 0x000fc800080006ff */
[----:B------:R-:W-:Y:S02]  /*04a0*/  UIADD3 UR8, UP1, UP2, UR26, UR4, UR21 ;  /* 0x000000041a087290 */ /* 0x000fe4000fa3e015 */
[----:B------:R-:W-:Y:S02]  /*04b0*/  IADD3 R10, P0, PT, R0, UR21, RZ ;  /* 0x00000015000a7c10 */ /* 0x000fe4000ff1e0ff */
[----:B------:R-:W-:Y:S02]  /*04c0*/  UIADD3.X UR9, UPT, UPT, UR19, UR5, UR13, UP1, UP2 ;  /* 0x0000000513097290 */ /* 0x000fe40008fe440d */
[----:B------:R-:W-:Y:S02]  /*04d0*/  IADD3 R12, P1, PT, R2, UR8, RZ ;  /* 0x00000008020c7c10 */ /* 0x000fe4000ff3e0ff */
[----:B0-----:R-:W-:Y:S02]  /*04e0*/  IADD3.X R11, PT, PT, R3, UR13, RZ, P0, !PT ;  /* 0x0000000d030b7c10 */ /* 0x001fe400087fe4ff */
[----:B------:R-:W-:Y:S01]  /*04f0*/  IADD3.X R13, PT, PT, R5, UR9, RZ, P1, !PT ;  /* 0x00000009050d7c10 */ /* 0x000fe20008ffe4ff */
[----:B--2---:R-:W0:Y:S02]  /*0500*/  I2F.S16 R4, R8 ;  /* 0x0000000800047306 */ /* 0x004e240000101400 */
[----:B0-----:R-:W-:-:S05]  /*0510*/  FMUL R4, R4, 0.00390625 ;  /* 0x3b80000004047820 */ /* 0x001fca0000400000 */
[----:B------:R-:W-:-:S04]  /*0520*/  F2FP.F16.F32.PACK_AB R4, RZ, R4 ;  /* 0x00000004ff04723e */ /* 0x000fc800000000ff */
[----:B------:R-:W-:-:S05]  /*0530*/  PRMT R9, R4, 0x7610, R9 ;  /* 0x0000761004097816 */ /* 0x000fca0000000009 */
[----:B------:R0:W-:Y:S04]  /*0540*/  STG.E.U16 desc[UR22][R10.64], R9 ;  /* 0x000000090a007986 */ /* 0x0001e8000c101516 */
[----:B------:R-:W2:Y:S01]  /*0550*/  LDG.E.S8 R12, desc[UR22][R12.64] ;  /* 0x000000160c0c7981 */ /* 0x000ea2000c1e1300 */
[----:B------:R-:W-:Y:S01]  /*0560*/  USHF.L.U32 UR6, UR24, 0x2, URZ ;  /* 0x0000000218067899 */ /* 0x000fe200080006ff */
[----:B------:R-:W-:Y:S01]  /*0570*/  IADD3 R14, P1, PT, R2, UR18, RZ ;  /* 0x00000012020e7c10 */ /* 0x000fe2000ff3e0ff */
[----:B------:R-:W-:-:S03]  /*0580*/  USHF.L.U64.HI UR7, UR24, 0x2, UR25 ;  /* 0x0000000218077899 */ /* 0x000fc60008010219 */
[----:B------:R-:W-:Y:S02]  /*0590*/  IADD3.X R15, PT, PT, R5, UR10, RZ, P1, !PT ;  /* 0x0000000a050f7c10 */ /* 0x000fe40008ffe4ff */
[----:B------:R-:W-:-:S04]  /*05a0*/  IADD3 R8, P0, PT, R0, UR6, RZ ;  /* 0x0000000600087c10 */ /* 0x000fc8000ff1e0ff */
[----:B0-----:R-:W-:Y:S01]  /*05b0*/  IADD3.X R9, PT, PT, R3, UR7, RZ, P0, !PT ;  /* 0x0000000703097c10 */ /* 0x001fe200087fe4ff */
[----:B--2---:R-:W0:Y:S02]  /*05c0*/  I2F.S16 R4, R12 ;  /* 0x0000000c00047306 */ /* 0x004e240000101400 */
[----:B0-----:R-:W-:-:S05]  /*05d0*/  FMUL R4, R4, 0.00390625 ;  /* 0x3b80000004047820 */ /* 0x001fca0000400000 */
[----:B------:R-:W-:-:S05]  /*05e0*/  F2FP.F16.F32.PACK_AB R4, RZ, R4 ;  /* 0x00000004ff04723e */ /* 0x000fca00000000ff */
[----:B------:R0:W-:Y:S04]  /*05f0*/  STG.E.U16 desc[UR22][R8.64], R4 ;  /* 0x0000000408007986 */ /* 0x0001e8000c101516 */
[----:B------:R-:W2:Y:S01]  /*0600*/  LDG.E.S8 R14, desc[UR22][R14.64] ;  /* 0x000000160e0e7981 */ /* 0x000ea2000c1e1300 */
[----:B------:R-:W-:Y:S01]  /*0610*/  IMAD.U32 R11, RZ, RZ, UR24 ;  /* 0x00000018ff0b7e24 */ /* 0x000fe2000f8e00ff */
[----:B------:R-:W-:Y:S01]  /*0620*/  UIMAD UR11, UR25, 0x6, URZ ;  /* 0x00000006190b78a4 */ /* 0x000fe2000f8e02ff */
[----:B------:R-:W-:Y:S02]  /*0630*/  IMAD.U32 R13, RZ, RZ, UR26 ;  /* 0x0000001aff0d7e24 */ /* 0x000fe4000f8e00ff */
[----:B------:R-:W-:Y:S01]  /*0640*/  IMAD.WIDE.U32 R6, R11, 0x6, R6 ;  /* 0x000000060b067825 */ /* 0x000fe200078e0006 */
[----:B0-----:R-:W-:-:S03]  /*0650*/  IADD3 R4, P0, PT, R2, UR6, RZ ;  /* 0x0000000602047c10 */ /* 0x001fc6000ff1e0ff */
[----:B------:R-:W-:Y:S02]  /*0660*/  IMAD.U32 R2, RZ, RZ, UR19 ;  /* 0x00000013ff027e24 */ /* 0x000fe4000f8e00ff */
[----:B------:R-:W-:Y:S01]  /*0670*/  VIADD R7, R7, UR11 ;  /* 0x0000000b07077c36 */ /* 0x000fe20008000000 */
[----:B------:R-:W-:Y:S02]  /*0680*/  IADD3.X R5, PT, PT, R5, UR7, RZ, P0, !PT ;  /* 0x0000000705057c10 */ /* 0x000fe400087fe4ff */
[----:B------:R-:W-:-:S04]  /*0690*/  IADD3 R8, P0, P1, R4, UR4, R13 ;  /* 0x0000000404087c10 */ /* 0x000fc8000f91e00d */
[----:B------:R-:W-:Y:S01]  /*06a0*/  IADD3.X R9, PT, PT, R5, UR5, R2, P0, P1 ;  /* 0x0000000505097c10 */ /* 0x000fe200087e2402 */
[----:B--2---:R-:W0:Y:S02]  /*06b0*/  I2F.S16 R10, R14 ;  /* 0x0000000e000a7306 */ /* 0x004e240000101400 */
[----:B0-----:R-:W-:-:S05]  /*06c0*/  FMUL R10, R10, 0.00390625 ;  /* 0x3b8000000a0a7820 */ /* 0x001fca0000400000 */
[----:B------:R-:W-:-:S04]  /*06d0*/  F2FP.F16.F32.PACK_AB R10, RZ, R10 ;  /* 0x0000000aff0a723e */ /* 0x000fc800000000ff */
[----:B------:R-:W-:-:S05]  /*06e0*/  PRMT R14, R10, 0x7610, R14 ;  /* 0x000076100a0e7816 */ /* 0x000fca000000000e */
[----:B------:R0:W-:Y:S04]  /*06f0*/  STG.E.U16 desc[UR22][R6.64], R14 ;  /* 0x0000000e06007986 */ /* 0x0001e8000c101516 */
[----:B------:R-:W2:Y:S01]  /*0700*/  LDG.E.S8 R8, desc[UR22][R8.64] ;  /* 0x0000001608087981 */ /* 0x000ea2000c1e1300 */
[----:B------:R-:W-:Y:S01]  /*0710*/  IMAD.U32 R13, RZ, RZ, UR24 ;  /* 0x00000018ff0d7e24 */ /* 0x000fe2000f8e00ff */
[----:B------:R-:W-:Y:S01]  /*0720*/  IADD3 R10, P1, PT, R4, UR17, RZ ;  /* 0x00000011040a7c10 */ /* 0x000fe2000ff3e0ff */
[----:B------:R-:W-:Y:S01]  /*0730*/  IMAD.U32 R12, RZ, RZ, UR24 ;  /* 0x00000018ff0c7e24 */ /* 0x000fe2000f8e00ff */
[----:B--2---:R-:W1:Y:S02]  /*0740*/  I2F.S16 R2, R8 ;  /* 0x0000000800027306 */ /* 0x004e640000101400 */
[----:B-1----:R-:W-:Y:S01]  /*0750*/  FMUL R11, R2, 0.00390625 ;  /* 0x3b800000020b7820 */ /* 0x002fe20000400000 */
[----:B------:R-:W-:Y:S01]  /*0760*/  LEA R2, P0, R13, R0, 0x3 ;  /* 0x000000000d027211 */ /* 0x000fe200078018ff */
[----:B------:R-:W-:-:S03]  /*0770*/  IMAD.U32 R13, RZ, RZ, UR25 ;  /* 0x00000019ff0d7e24 */ /* 0x000fc6000f8e00ff */
[----:B------:R-:W-:Y:S02]  /*0780*/  F2FP.F16.F32.PACK_AB R0, RZ, R11 ;  /* 0x0000000bff00723e */ /* 0x000fe400000000ff */
[----:B------:R-:W-:Y:S02]  /*0790*/  LEA.HI.X R3, R12, R3, R13, 0x3, P0 ;  /* 0x000000030c037211 */ /* 0x000fe400000f1c0d */
[----:B0-----:R-:W-:Y:S02]  /*07a0*/  PRMT R7, R0, 0x7610, R7 ;  /* 0x0000761000077816 */ /* 0x001fe40000000007 */
        /* <DEDUP_REMOVED lines=25> */
[----:B------:R-:W-:Y:S02]  /*0940*/  IMAD.U32 R9, RZ, RZ, UR26 ;  /* 0x0000001aff097e24 */ /* 0x000fe4000f8e00ff */
[----:B------:R-:W-:Y:S01]  /*0950*/  IMAD.WIDE.U32 R6, R7, 0x6, R2 ;  /* 0x0000000607067825 */ /* 0x000fe200078e0002 */
[----:B------:R-:W-:-:S02]  /*0960*/  IADD3.X R5, PT, PT, R5, UR7, RZ, P0, !PT ;  /* 0x0000000705057c10 */ /* 0x000fc400087fe4ff */
[----:B------:R-:W-:Y:S01]  /*0970*/  IADD3 R8, P0, P1, R4, UR4, R9 ;  /* 0x0000000404087c10 */ /* 0x000fe2000f91e009 */
[----:B------:R-:W-:Y:S02]  /*0980*/  IMAD.U32 R14, RZ, RZ, UR19 ;  /* 0x00000013ff0e7e24 */ /* 0x000fe4000f8e00ff */
[----:B------:R-:W-:-:S03]  /*0990*/  VIADD R7, R7, UR11 ;  /* 0x0000000b07077c36 */ /* 0x000fc60008000000 */
[----:B------:R-:W-:Y:S01]  /*09a0*/  IADD3.X R9, PT, PT, R5, UR5, R14, P0, P1 ;  /* 0x0000000505097c10 */ /* 0x000fe200087e240e */
        /* <DEDUP_REMOVED lines=87> */
[----:B------:R-:W-:-:S03]  /*0f20*/  UIADD3 UR15, UP1, UPT, UR15, -0x10, URZ ;  /* 0xfffffff00f0f7890 */ /* 0x000fc6000ff3e0ff */
[----:B------:R-:W-:Y:S01]  /*0f30*/  IMAD.WIDE.U32 R6, R7, 0x6, R2 ;  /* 0x0000000607067825 */ /* 0x000fe200078e0002 */
[----:B------:R-:W-:Y:S02]  /*0f40*/  UIADD3.X UR16, UPT, UPT, UR16, -0x1, URZ, UP1, !UPT ;  /* 0xffffffff10107890 */ /* 0x000fe40008ffe4ff */
[----:B------:R-:W-:Y:S01]  /*0f50*/  UISETP.GT.U32.AND UP1, UPT, UR15, 0xc, UPT ;  /* 0x0000000c0f00788c */ /* 0x000fe2000bf24070 */
[----:B------:R-:W-:Y:S02]  /*0f60*/  VIADD R7, R7, UR11 ;  /* 0x0000000b07077c36 */ /* 0x000fe40008000000 */
[----:B0-----:R-:W-:Y:S01]  /*0f70*/  IMAD.U32 R9, RZ, RZ, UR24 ;  /* 0x00000018ff097e24 */ /* 0x001fe2000f8e00ff */
[----:B------:R-:W-:Y:S01]  /*0f80*/  UISETP.GT.AND.EX UP1, UPT, UR16, URZ, UPT, UP1 ;  /* 0x000000ff1000728c */ /* 0x000fe2000bf24310 */
[----:B--2---:R-:W0:Y:S02]  /*0f90*/  I2F.S16 R0, R12 ;  /* 0x0000000c00007306 */ /* 0x004e240000101400 */
[----:B0-----:R-:W-:-:S05]  /*0fa0*/  FMUL R0, R0, 0.00390625 ;  /* 0x3b80000000007820 */ /* 0x001fca0000400000 */
[----:B------:R-:W-:-:S04]  /*0fb0*/  F2FP.F16.F32.PACK_AB R0, RZ, R0 ;  /* 0x00000000ff00723e */ /* 0x000fc800000000ff */
[----:B------:R-:W-:Y:S02]  /*0fc0*/  PRMT R8, R0, 0x7610, R8 ;  /* 0x0000761000087816 */ /* 0x000fe40000000008 */
[----:B------:R-:W-:Y:S02]  /*0fd0*/  LEA R0, P1, R9, R2, 0x3 ;  /* 0x0000000209007211 */ /* 0x000fe400078218ff */
[----:B------:R-:W-:Y:S01]  /*0fe0*/  IADD3 R2, P0, PT, R4, UR6, RZ ;  /* 0x0000000604027c10 */ /* 0x000fe2000ff1e0ff */
[----:B------:R0:W-:Y:S01]  /*0ff0*/  STG.E.U16 desc[UR22][R6.64], R8 ;  /* 0x0000000806007986 */ /* 0x0001e2000c101516 */
[----:B------:R-:W-:Y:S02]  /*1000*/  IMAD.U32 R4, RZ, RZ, UR25 ;  /* 0x00000019ff047e24 */ /* 0x000fe4000f8e00ff */
[----:B------:R-:W-:-:S03]  /*1010*/  IADD3.X R5, PT, PT, R5, UR7, RZ, P0, !PT ;  /* 0x0000000705057c10 */ /* 0x000fc600087fe4ff */
[----:B------:R-:W-:Y:S01]  /*1020*/  LEA.HI.X R3, R9, R3, R4, 0x3, P1 ;  /* 0x0000000309037211 */ /* 0x000fe200008f1c04 */
[----:B------:R-:W-:Y:S06]  /*1030*/  BRA.U UP1, `(.L_x_121) ;  /* 0xfffffff101d87547 */ /* 0x000fec000b83ffff */
.L_x_120:
[----:B------:R-:W-:-:S04]  /*1040*/  UISETP.GT.U32.AND UP1, UPT, UR15, 0x4, UPT ;  /* 0x000000040f00788c */ /* 0x000fc8000bf24070 */
[----:B------:R-:W-:-:S09]  /*1050*/  UISETP.GT.AND.EX UP1, UPT, UR16, URZ, UPT, UP1 ;  /* 0x000000ff1000728c */ /* 0x000fd2000bf24310 */
[----:B------:R-:W-:Y:S05]  /*1060*/  BRA.U !UP1, `(.L_x_122) ;  /* 0x0000000509b07547 */ /* 0x000fea000b800000 */
        /* <DEDUP_REMOVED lines=43> */
[----:B------:R-:W-:Y:S01]  /*1320*/  UIMAD UR11, UR25, 0x6, URZ ;  /* 0x00000006190b78a4 */ /* 0x000fe2000f8e02ff */
[----:B------:R-:W-:Y:S01]  /*1330*/  IMAD.WIDE.U32 R6, R11, 0x6, R6 ;  /* 0x000000060b067825 */ /* 0x000fe200078e0006 */
[----:B------:R-:W-:-:S02]  /*1340*/  IADD3.X R5, PT, PT, R5, UR8, RZ, P0, !PT ;  /* 0x0000000805057c10 */ /* 0x000fc400087fe4ff */
[----:B0-----:R-:W-:Y:S01]  /*1350*/  IADD3 R10, P0, P1, R2, UR4, R13 ;  /* 0x00000004020a7c10 */ /* 0x001fe2000f91e00d */
[----:B------:R-:W-:Y:S02]  /*1360*/  IMAD.U32 R12, RZ, RZ, UR19 ;  /* 0x00000013ff0c7e24 */ /* 0x000fe4000f8e00ff */
[----:B------:R-:W-:Y:S02]  /*1370*/  VIADD R9, R7, UR11 ;  /* 0x0000000b07097c36 */ /* 0x000fe40008000000 */
[----:B------:R-:W-:Y:S01]  /*1380*/  IMAD.MOV.U32 R8, RZ, RZ, R6 ;  /* 0x000000ffff087224 */ /* 0x000fe200078e0006 */
        /* <DEDUP_REMOVED lines=12> */
[----:B0-----:R-:W-:-:S04]  /*1450*/  IADD3.X R13, PT, PT, R5, UR20, RZ, P1, !PT ;  /* 0x00000014050d7c10 */ /* 0x001fc80008ffe4ff */
[----:B------:R-:W-:Y:S01]  /*1460*/  LEA.HI.X R7, R14, R3, R0, 0x3, P0 ;  /* 0x000000030e077211 */ /* 0x000fe200000f1c00 */
[----:B--2---:R-:W0:Y:S02]  /*1470*/  I2F.S16 R4, R10 ;  /* 0x0000000a00047306 */ /* 0x004e240000101400 */
[----:B0-----:R-:W-:-:S05]  /*1480*/  FMUL R4, R4, 0.00390625 ;  /* 0x3b80000004047820 */ /* 0x001fca0000400000 */
[----:B------:R-:W-:-:S05]  /*1490*/  F2FP.F16.F32.PACK_AB R4, RZ, R4 ;  /* 0x00000004ff04723e */ /* 0x000fca00000000ff */
[----:B------:R0:W-:Y:S04]  /*14a0*/  STG.E.U16 desc[UR22][R6.64], R4 ;  /* 0x0000000406007986 */ /* 0x0001e8000c101516 */
[----:B------:R-:W2:Y:S01]  /*14b0*/  LDG.E.S8 R12, desc[UR22][R12.64] ;  /* 0x000000160c0c7981 */ /* 0x000ea2000c1e1300 */
[----:B------:R-:W-:Y:S01]  /*14c0*/  USHF.L.U32 UR6, UR24, 0x1, URZ ;  /* 0x0000000118067899 */ /* 0x000fe200080006ff */
[----:B------:R-:W-:-:S03]  /*14d0*/  IADD3 R8, P0, PT, R6, UR21, RZ ;  /* 0x0000001506087c10 */ /* 0x000fc6000ff1e0ff */
[----:B------:R-:W-:Y:S01]  /*14e0*/  UIADD3 UR6, UPT, UPT, UR26, UR4, UR6 ;  /* 0x000000041a067290 */ /* 0x000fe2000fffe006 */
[----:B------:R-:W-:-:S05]  /*14f0*/  IADD3.X R9, PT, PT, R7, UR13, RZ, P0, !PT ;  /* 0x0000000d07097c10 */ /* 0x000fca00087fe4ff */
[----:B------:R-:W-:-:S04]  /*1500*/  IADD3 R10, P1, PT, R2, UR6, RZ ;  /* 0x00000006020a7c10 */ /* 0x000fc8000ff3e0ff */
[----:B------:R-:W-:Y:S01]  /*1510*/  IADD3.X R11, PT, PT, R5, UR7, RZ, P1, !PT ;  /* 0x00000007050b7c10 */ /* 0x000fe20008ffe4ff */
[----:B--2---:R-:W1:Y:S02]  /*1520*/  I2F.S16 R0, R12 ;  /* 0x0000000c00007306 */ /* 0x004e640000101400 */
[----:B-1----:R-:W-:-:S05]  /*1530*/  FMUL R0, R0, 0.00390625 ;  /* 0x3b80000000007820 */ /* 0x002fca0000400000 */
[----:B------:R-:W-:-:S04]  /*1540*/  F2FP.F16.F32.PACK_AB R0, RZ, R0 ;  /* 0x00000000ff00723e */ /* 0x000fc800000000ff */
[----:B0-----:R-:W-:-:S05]  /*1550*/  PRMT R4, R0, 0x7610, R4 ;  /* 0x0000761000047816 */ /* 0x001fca0000000004 */
[----:B------:R0:W-:Y:S04]  /*1560*/  STG.E.U16 desc[UR22][R8.64], R4 ;  /* 0x0000000408007986 */ /* 0x0001e8000c101516 */
[----:B------:R-:W2:Y:S01]  /*1570*/  LDG.E.S8 R10, desc[UR22][R10.64] ;  /* 0x000000160a0a7981 */ /* 0x000ea2000c1e1300 */
[----:B------:R-:W-:Y:S02]  /*1580*/  IADD3 R12, P0, PT, R6, UR9, RZ ;  /* 0x00000009060c7c10 */ /* 0x000fe4000ff1e0ff */
[----:B------:R-:W-:Y:S02]  /*1590*/  IADD3 R14, P1, PT, R2, UR18, RZ ;  /* 0x00000012020e7c10 */ /* 0x000fe4000ff3e0ff */
[----:B------:R-:W-:Y:S02]  /*15a0*/  IADD3.X R13, PT, PT, R7, UR8, RZ, P0, !PT ;  /* 0x00000008070d7c10 */ /* 0x000fe400087fe4ff */
        /* <DEDUP_REMOVED lines=9> */
[----:B------:R-:W-:Y:S02]  /*1640*/  UIADD3 UR15, UP0, UPT, UR15, -0x8, URZ ;  /* 0xfffffff80f0f7890 */ /* 0x000fe4000ff1e0ff */
[----:B------:R-:W-:Y:S01]  /*1650*/  IMAD.WIDE.U32 R8, R9, 0x6, R6 ;  /* 0x0000000609087825 */ /* 0x000fe200078e0006 */
[----:B------:R-:W-:Y:S01]  /*1660*/  IADD3.X R5, PT, PT, R5, UR8, RZ, P0, !PT ;  /* 0x0000000805057c10 */ /* 0x000fe200087fe4ff */
[----:B------:R-:W-:-:S02]  /*1670*/  UIADD3.X UR16, UPT, UPT, UR16, -0x1, URZ, UP0, !UPT ;  /* 0xffffffff10107890 */ /* 0x000fc400087fe4ff */
[----:B------:R-:W-:Y:S01]  /*1680*/  VIADD R9, R9, UR11 ;  /* 0x0000000b09097c36 */ /* 0x000fe20008000000 */
[----:B------:R-:W-:Y:S01]  /*1690*/  UPLOP3.LUT UP0, UPT, UPT, UPT, UPT, 0x40, 0x4 ;  /* 0x000000000004789c */ /* 0x000fe20003f0e870 */
[----:B-1----:R-:W-:Y:S01]  /*16a0*/  IMAD.U32 R3, RZ, RZ, UR24 ;  /* 0x00000018ff037e24 */ /* 0x002fe2000f8e00ff */
[----:B--2---:R-:W0:Y:S02]  /*16b0*/  I2F.S16 R0, R14 ;  /* 0x0000000e00007306 */ /* 0x004e240000101400 */
[----:B0-----:R-:W-:-:S05]  /*16c0*/  FMUL R0, R0, 0.00390625 ;  /* 0x3b80000000007820 */ /* 0x001fca0000400000 */
[----:B------:R-:W-:-:S04]  /*16d0*/  F2FP.F16.F32.PACK_AB R0, RZ, R0 ;  /* 0x00000000ff00723e */ /* 0x000fc800000000ff */
[----:B------:R-:W-:Y:S02]  /*16e0*/  PRMT R4, R0, 0x7610, R4 ;  /* 0x0000761000047816 */ /* 0x000fe40000000004 */
[C---:B------:R-:W-:Y:S01]  /*16f0*/  LEA R0, P1, R3.reuse, R6, 0x3 ;  /* 0x0000000603007211 */ /* 0x040fe200078218ff */
[----:B------:R-:W-:Y:S02]  /*1700*/  IMAD.U32 R6, RZ, RZ, UR25 ;  /* 0x00000019ff067e24 */ /* 0x000fe4000f8e00ff */
[----:B------:R1:W-:Y:S03]  /*1710*/  STG.E.U16 desc[UR22][R8.64], R4 ;  /* 0x0000000408007986 */ /* 0x0003e6000c101516 */
[----:B------:R-:W-:-:S07]  /*1720*/  LEA.HI.X R3, R3, R7, R6, 0x3, P1 ;  /* 0x0000000703037211 */ /* 0x000fce00008f1c06 */
.L_x_122:
[----:B------:R-:W-:-:S04]  /*1730*/  UISETP.NE.U32.AND UP1, UPT, UR15, URZ, UPT ;  /* 0x000000ff0f00728c */ /* 0x000fc8000bf25070 */
[----:B------:R-:W-:-:S09]  /*1740*/  UISETP.NE.OR.EX UP0, UPT, UR16, URZ, UP0, UP1 ;  /* 0x000000ff1000728c */ /* 0x000fd20008705710 */
[----:B------:R-:W-:Y:S05]  /*1750*/  BRA.U !UP0, `(.L_x_123) ;  /* 0x0000000108ec7547 */ /* 0x000fea000b800000 */
.L_x_119:
[----:B------:R-:W-:Y:S02]  /*1760*/  USHF.L.U32 UR28, UR24, 0x1, URZ ;  /* 0x00000001181c7899 */ /* 0x000fe400080006ff */
[----:B------:R-:W-:Y:S02]  /*1770*/  UIADD3 UR7, UP0, UPT, UR26, UR4, URZ ;  /* 0x000000041a077290 */ /* 0x000fe4000ff1e0ff */
[----:B------:R-:W-:Y:S02]  /*1780*/  UIADD3 UR4, UP1, UP2, UR26, UR4, UR28 ;  /* 0x000000041a047290 */ /* 0x000fe4000fa3e01c */
[----:B------:R-:W-:Y:S02]  /*1790*/  UIADD3.X UR8, UPT, UPT, UR19, UR5, URZ, UP0, !UPT ;  /* 0x0000000513087290 */ /* 0x000fe400087fe4ff */
[----:B------:R-:W-:Y:S02]  /*17a0*/  USHF.L.U64.HI UR9, UR24, 0x2, UR25 ;  /* 0x0000000218097899 */ /* 0x000fe40008010219 */
[----:B------:R-:W-:-:S02]  /*17b0*/  UIADD3.X UR5, UPT, UPT, UR19, UR5, UR13, UP1, UP2 ;  /* 0x0000000513057290 */ /* 0x000fc40008fe440d */
[----:B------:R-:W-:Y:S02]  /*17c0*/  USHF.L.U32 UR11, UR24, 0x2, URZ ;  /* 0x00000002180b7899 */ /* 0x000fe400080006ff */
[----:B------:R-:W-:-:S12]  /*17d0*/  USHF.L.U64.HI UR6, UR24, 0x3, UR25 ;  /* 0x0000000318067899 */ /* 0x000fd80008010219 */
.L_x_124:
[----:B0-2---:R-:W-:-:S04]  /*17e0*/  IADD3 R6, P0, PT, R2, UR7, RZ ;  /* 0x0000000702067c10 */ /* 0x005fc8000ff1e0ff */
[----:B------:R-:W-:-:S05]  /*17f0*/  IADD3.X R7, PT, PT, R5, UR8, RZ, P0, !PT ;  /* 0x0000000805077c10 */ /* 0x000fca00087fe4ff */
[----:B------:R0:W2:Y:S01]  /*1800*/  LDG.E.S8 R6, desc[UR22][R6.64] ;  /* 0x0000001606067981 */ /* 0x0000a2000c1e1300 */
[----:B-1----:R-:W-:-:S04]  /*1810*/  IADD3 R8, P0, PT, R2, UR17, RZ ;  /* 0x0000001102087c10 */ /* 0x002fc8000ff1e0ff */
        /* <DEDUP_REMOVED lines=30> */
[----:B------:R-:W-:Y:S01]  /*1a00*/  UIMAD UR21, UR25, 0x6, URZ ;  /* 0x00000006191578a4 */ /* 0x000fe2000f8e02ff */
[----:B------:R-:W-:Y:S01]  /*1a10*/  IADD3 R2, P1, PT, R2, UR11, RZ ;  /* 0x0000000b02027c10 */ /* 0x000fe2000ff3e0ff */
[----:B------:R-:W-:Y:S01]  /*1a20*/  UIADD3 UR15, UP0, UPT, UR15, -0x4, URZ ;  /* 0xfffffffc0f0f7890 */ /* 0x000fe2000ff1e0ff */
[----:B------:R-:W-:Y:S02]  /*1a30*/  IMAD.WIDE.U32 R6, R11, 0x6, R6 ;  /* 0x000000060b067825 */ /* 0x000fe400078e0006 */
[----:B------:R-:W-:Y:S01]  /*1a40*/  IADD3.X R5, PT, PT, R5, UR9, RZ, P1, !PT ;  /* 0x0000000905057c10 */ /* 0x000fe20008ffe4ff */
[----:B------:R-:W-:Y:S01]  /*1a50*/  UIADD3.X UR16, UPT, UPT, UR16, -0x1, URZ, UP0, !UPT ;  /* 0xffffffff10107890 */ /* 0x000fe200087fe4ff */
[----:B------:R-:W-:Y:S01]  /*1a60*/  VIADD R7, R7, UR21 ;  /* 0x0000001507077c36 */ /* 0x000fe20008000000 */
[----:B------:R-:W-:Y:S01]  /*1a70*/  UISETP.NE.U32.AND UP0, UPT, UR15, URZ, UPT ;  /* 0x000000ff0f00728c */ /* 0x000fe2000bf05070 */
[----:B0-----:R-:W-:-:S03]  /*1a80*/  IMAD.U32 R9, RZ, RZ, UR24 ;  /* 0x00000018ff097e24 */ /* 0x001fc6000f8e00ff */
[----:B------:R-:W-:Y:S02]  /*1a90*/  UISETP.NE.AND.EX UP0, UPT, UR16, URZ, UPT, UP0 ;  /* 0x000000ff1000728c */ /* 0x000fe4000bf05300 */
[----:B------:R-:W-:-:S04]  /*1aa0*/  LEA R0, P0, R9, R0, 0x3 ;  /* 0x0000000009007211 */ /* 0x000fc800078018ff */
[----:B------:R-:W-:Y:S01]  /*1ab0*/  IADD3.X R3, PT, PT, R3, UR6, RZ, P0, !PT ;  /* 0x0000000603037c10 */ /* 0x000fe200087fe4ff */
[----:B--2---:R-:W0:Y:S02]  /*1ac0*/  I2F.S16 R4, R14 ;  /* 0x0000000e00047306 */ /* 0x004e240000101400 */
[----:B0-----:R-:W-:-:S05]  /*1ad0*/  FMUL R4, R4, 0.00390625 ;  /* 0x3b80000004047820 */ /* 0x001fca0000400000 */
[----:B------:R-:W-:-:S05]  /*1ae0*/  F2FP.F16.F32.PACK_AB R4, RZ, R4 ;  /* 0x00000004ff04723e */ /* 0x000fca00000000ff */
[----:B------:R2:W-:Y:S01]  /*1af0*/  STG.E.U16 desc[UR22][R6.64], R4 ;  /* 0x0000000406007986 */ /* 0x0005e2000c101516 */
[----:B------:R-:W-:Y:S05]  /*1b00*/  BRA.U UP0, `(.L_x_124) ;  /* 0xfffffffd00347547 */ /* 0x000fea000b83ffff */
.L_x_123:
[----:B------:R-:W3:Y:S01]  /*1b10*/  LDCU UR4, c[0x0][0x390] ;  /* 0x00007200ff0477ac */ /* 0x000ee20008000800 */
[----:B------:R-:W-:-:S04]  /*1b20*/  IADD3 R0, P1, PT, R2, UR26, RZ ;  /* 0x0000001a02007c10 */ /* 0x000fc8000ff3e0ff */
[----:B0-2---:R-:W-:Y:S01]  /*1b30*/  IADD3.X R6, PT, PT, R5, UR19, RZ, P1, !PT ;  /* 0x0000001305067c10 */ /* 0x005fe20008ffe4ff */
[----:B---3--:R-:W-:-:S04]  /*1b40*/  UIADD3 UR4, UPT, UPT, UR4, 0x2, URZ ;  /* 0x0000000204047890 */ /* 0x008fc8000fffe0ff */
[----:B------:R-:W-:-:S06]  /*1b50*/  UIMAD UR4, UR4, UR14, URZ ;  /* 0x0000000e040472a4 */ /* 0x000fcc000f8e02ff */
[----:B-1----:R-:W-:-:S04]  /*1b60*/  IADD3 R8, P0, PT, R2, UR4, RZ ;  /* 0x0000000402087c10 */ /* 0x002fc8000ff1e0ff */
[----:B------:R-:W-:-:S09]  /*1b70*/  IADD3.X R3, PT, PT, R5, UR12, RZ, P0, !PT ;  /* 0x0000000c05037c10 */ /* 0x000fd200087fe4ff */
.L_x_118:
[----:B------:R-:W0:Y:S02]  /*1b80*/  LDCU UR5, c[0x0][0x398] ;  /* 0x00007300ff0577ac */ /* 0x000e240008000800 */
[----:B0-----:R-:W-:-:S06]  /*1b90*/  ULOP3.LUT UR5, UR5, 0x3, URZ, 0xc0, !UPT ;  /* 0x0000000305057892 */ /* 0x001fcc000f8ec0ff */
[----:B------:R-:W-:-:S04]  /*1ba0*/  ISETP.NE.U32.AND P0, PT, RZ, UR5, PT ;  /* 0x00000005ff007c0c */ /* 0x000fc8000bf05070 */
[----:B------:R-:W-:-:S13]  /*1bb0*/  ISETP.NE.AND.EX P0, PT, RZ, RZ, PT, P0 ;  /* 0x000000ffff00720c */ /* 0x000fda0003f05300 */
[----:B------:R-:W-:Y:S05]  /*1bc0*/  @!P0 EXIT ;  /* 0x000000000000894d */ /* 0x000fea0003800000 */
[----:B------:R-:W0:Y:S01]  /*1bd0*/  LDCU.128 UR8, c[0x0][0x380] ;  /* 0x00007000ff0877ac */ /* 0x000e220008000c00 */
[----:B------:R-:W-:Y:S01]  /*1be0*/  USHF.L.U64.HI UR6, UR24, 0x1, UR25 ;  /* 0x0000000118067899 */ /* 0x000fe20008010219 */
[----:B------:R-:W-:Y:S01]  /*1bf0*/  UMOV UR4, URZ ;  /* 0x000000ff00047c82 */ /* 0x000fe20008000000 */
[----:B0-----:R-:W-:Y:S02]  /*1c00*/  IADD3 R5, P1, PT, R0, UR8, RZ ;  /* 0x0000000800057c10 */ /* 0x001fe4000ff3e0ff */
[----:B------:R-:W-:Y:S02]  /*1c10*/  LEA R7, P0, R8, UR10, 0x1 ;  /* 0x0000000a08077c11 */ /* 0x000fe4000f8008ff */
[----:B------:R-:W-:Y:S02]  /*1c20*/  IADD3.X R6, PT, PT, R6, UR9, RZ, P1, !PT ;  /* 0x0000000906067c10 */ /* 0x000fe40008ffe4ff */
[----:B------:R-:W-:-:S09]  /*1c30*/  LEA.HI.X R8, R8, UR11, R3, 0x1, P0 ;  /* 0x0000000b08087c11 */ /* 0x000fd200080f0c03 */
.L_x_125:
[----:B0-----:R-:W-:Y:S02]  /*1c40*/  IMAD.MOV.U32 R2, RZ, RZ, R5 ;  /* 0x000000ffff027224 */ /* 0x001fe400078e0005 */
[----:B------:R-:W-:-:S05]  /*1c50*/  IMAD.MOV.U32 R3, RZ, RZ, R6 ;  /* 0x000000ffff037224 */ /* 0x000fca00078e0006 */
[----:B------:R0:W2:Y:S01]  /*1c60*/  LDG.E.S8 R0, desc[UR22][R2.64] ;  /* 0x0000001602007981 */ /* 0x0000a2000c1e1300 */
[----:B------:R-:W-:Y:S01]  /*1c70*/  UIADD3 UR5, UP0, UPT, UR5, -0x1, URZ ;  /* 0xffffffff05057890 */ /* 0x000fe2000ff1e0ff */
[----:B------:R-:W-:-:S03]  /*1c80*/  IADD3 R5, P1, PT, R5, UR24, RZ ;  /* 0x0000001805057c10 */ /* 0x000fc6000ff3e0ff */
[----:B------:R-:W-:Y:S01]  /*1c90*/  UIADD3.X UR4, UPT, UPT, UR4, -0x1, URZ, UP0, !UPT ;  /* 0xffffffff04047890 */ /* 0x000fe200087fe4ff */
[----:B------:R-:W-:Y:S01]  /*1ca0*/  IADD3.X R6, PT, PT, R6, UR25, RZ, P1, !PT ;  /* 0x0000001906067c10 */ /* 0x000fe20008ffe4ff */
[----:B------:R-:W-:Y:S01]  /*1cb0*/  UISETP.NE.U32.AND UP0, UPT, UR5, URZ, UPT ;  /* 0x000000ff0500728c */ /* 0x000fe2000bf05070 */
[----:B0-----:R-:W-:-:S03]  /*1cc0*/  IMAD.MOV.U32 R2, RZ, RZ, R7 ;  /* 0x000000ffff027224 */ /* 0x001fc600078e0007 */
[----:B------:R-:W-:Y:S01]  /*1cd0*/  UISETP.NE.AND.EX UP0, UPT, UR4, URZ, UPT, UP0 ;  /* 0x000000ff0400728c */ /* 0x000fe2000bf05300 */
[----:B------:R-:W-:Y:S01]  /*1ce0*/  IMAD.MOV.U32 R3, RZ, RZ, R8 ;  /* 0x000000ffff037224 */ /* 0x000fe200078e0008 */
[----:B--2---:R-:W0:Y:S02]  /*1cf0*/  I2F.S16 R0, R0 ;  /* 0x0000000000007306 */ /* 0x004e240000101400 */
[----:B0-----:R-:W-:-:S05]  /*1d00*/  FMUL R4, R0, 0.00390625 ;  /* 0x3b80000000047820 */ /* 0x001fca0000400000 */
[----:B------:R-:W-:-:S04]  /*1d10*/  F2FP.F16.F32.PACK_AB R4, RZ, R4 ;  /* 0x00000004ff04723e */ /* 0x000fc800000000ff */
[----:B------:R-:W-:Y:S01]  /*1d20*/  PRMT R9, R4, 0x7610, R9 ;  /* 0x0000761004097816 */ /* 0x000fe20000000009 */
[----:B------:R-:W-:-:S04]  /*1d30*/  IMAD.U32 R4, RZ, RZ, UR24 ;  /* 0x00000018ff047e24 */ /* 0x000fc8000f8e00ff */
[----:B------:R0:W-:Y:S01]  /*1d40*/  STG.E.U16 desc[UR22][R2.64], R9 ;  /* 0x0000000902007986 */ /* 0x0001e2000c101516 */
[----:B------:R-:W-:-:S04]  /*1d50*/  LEA R7, P0, R4, R7, 0x1 ;  /* 0x0000000704077211 */ /* 0x000fc800078008ff */
[----:B------:R-:W-:Y:S01]  /*1d60*/  IADD3.X R8, PT, PT, R8, UR6, RZ, P0, !PT ;  /* 0x0000000608087c10 */ /* 0x000fe200087fe4ff */
[----:B------:R-:W-:Y:S08]  /*1d70*/  BRA.U UP0, `(.L_x_125) ;  /* 0xfffffffd00b07547 */ /* 0x000ff0000b83ffff */
[----:B------:R-:W-:Y:S05]  /*1d80*/  EXIT ;  /* 0x000000000000794d */ /* 0x000fea0003800000 */
.L_x_126:
        /* <DEDUP_REMOVED lines=15> */
.L_x_142:


//--------------------- .text._Z24char2float_interlace_gpuPaP6__halfxxx --------------------------
	.section	.text._Z24char2float_interlace_gpuPaP6__halfxxx,"ax",@progbits
	.align	128
        .global         _Z24char2float_interlace_gpuPaP6__halfxxx
        .type           _Z24char2float_interlace_gpuPaP6__halfxxx,@function
        .size           _Z24char2float_interlace_gpuPaP6__halfxxx,(.L_x_143 - _Z24char2float_interlace_gpuPaP6__halfxxx)
        .other          _Z24char2float_interlace_gpuPaP6__halfxxx,@"STO_CUDA_ENTRY STV_DEFAULT"
_Z24char2float_interlace_gpuPaP6__halfxxx:
.text._Z24char2float_interlace_gpuPaP6__halfxxx:
[----:B------:R-:W-:Y:S01]  /*0000*/  LDC R1, c[0x0][0x37c] ;  /* 0x0000df00ff017b82 */ /* 0x000fe20000000800 */
[----:B------:R-:W0:Y:S01]  /*0010*/  LDCU.128 UR16, c[0x0][0x390] ;  /* 0x00007200ff1077ac */ /* 0x000e220008000c00 */
[----:B------:R-:W1:Y:S01]  /*0020*/  S2R R5, SR_CTAID.X ;  /* 0x0000000000057919 */ /* 0x000e620000002500 */
[----:B------:R-:W2:Y:S01]  /*0030*/  S2R R3, SR_TID.X ;  /* 0x0000000000037919 */ /* 0x000ea20000002100 */
[----:B0-----:R-:W-:Y:S02]  /*0040*/  UISETP.GE.U32.AND UP0, UPT, UR18, 0x1, UPT ;  /* 0x000000011200788c */ /* 0x001fe4000bf06070 */
[----:B------:R-:W-:Y:S02]  /*0050*/  USHF.L.U64.HI UR28, UR16, 0x1, UR17 ;  /* 0x00000001101c7899 */ /* 0x000fe40008010211 */
[----:B------:R-:W-:Y:S02]  /*0060*/  UISETP.GE.AND.EX UP0, UPT, UR19, URZ, UPT, UP0 ;  /* 0x000000ff1300728c */ /* 0x000fe4000bf06300 */
[----:B------:R-:W-:-:S04]  /*0070*/  USHF.L.U32 UR27, UR16, 0x1, URZ ;  /* 0x00000001101b7899 */ /* 0x000fc800080006ff */
[----:B------:R-:W-:Y:S01]  /*0080*/  PLOP3.LUT P0, PT, PT, PT, UP0, 0x80, 0x8 ;  /* 0x000000000008781c */ /* 0x000fe20003f0f008 */
[C---:B-1----:R-:W-:Y:S02]  /*0090*/  IMAD R11, R5.reuse, UR28, RZ ;  /* 0x0000001c050b7c24 */ /* 0x042fe4000f8e02ff */
[----:B------:R-:W-:-:S04]  /*00a0*/  IMAD.WIDE.U32 R8, R5, UR27, RZ ;  /* 0x0000001b05087c25 */ /* 0x000fc8000f8e00ff */
[----:B------:R-:W-:-:S06]  /*00b0*/  IMAD.IADD R11, R9, 0x1, R11 ;  /* 0x00000001090b7824 */ /* 0x000fcc00078e020b */
[----:B--2---:R-:W-:Y:S05]  /*00c0*/  @!P0 EXIT ;  /* 0x000000000000894d */ /* 0x004fea0003800000 */
[----:B------:R-:W-:Y:S01]  /*00d0*/  UIADD3 UR25, UP0, UPT, UR16, 0x2, URZ ;  /* 0x0000000210197890 */ /* 0x000fe2000ff1e0ff */
[----:B------:R-:W-:Y:S01]  /*00e0*/  IMAD.MOV.U32 R10, RZ, RZ, R8 ;  /* 0x000000ffff0a7224 */ /* 0x000fe200078e0008 */
[----:B------:R-:W0:Y:S01]  /*00f0*/  LDCU.64 UR30, c[0x0][0x3a0] ;  /* 0x00007400ff1e77ac */ /* 0x000e220008000a00 */
[----:B------:R-:W-:Y:S02]  /*0100*/  IMAD.SHL.U32 R2, R3, 0x2, RZ ;  /* 0x0000000203027824 */ /* 0x000fe400078e00ff */
[----:B------:R-:W-:Y:S01]  /*0110*/  IMAD.WIDE.U32 R6, R5, 0x4, R10 ;  /* 0x0000000405067825 */ /* 0x000fe200078e000a */
[----:B------:R-:W-:Y:S02]  /*0120*/  UIADD3.X UR26, UPT, UPT, URZ, UR17, URZ, UP0, !UPT ;  /* 0x00000011ff1a7290 */ /* 0x000fe400087fe4ff */
[----:B------:R-:W-:Y:S01]  /*0130*/  UISETP.GE.U32.AND UP0, UPT, UR18, 0x4, UPT ;  /* 0x000000041200788c */ /* 0x000fe2000bf06070 */
[----:B------:R-:W-:Y:S01]  /*0140*/  IADD3 R3, P1, PT, R6, R3, RZ ;  /* 0x0000000306037210 */ /* 0x000fe20007f3e0ff */
[----:B------:R-:W-:Y:S01]  /*0150*/  ULOP3.LUT UR22, UR18, 0x3, URZ, 0xc0, !UPT ;  /* 0x0000000312167892 */ /* 0x000fe2000f8ec0ff */
[----:B------:R-:W-:Y:S01]  /*0160*/  IADD3 R6, P0, PT, R2, R8, RZ ;  /* 0x0000000802067210 */ /* 0x000fe20007f1e0ff */
[----:B------:R-:W-:-:S02]  /*0170*/  UISETP.GE.U32.AND.EX UP0, UPT, UR19, URZ, UPT, UP0 ;  /* 0x000000ff1300728c */ /* 0x000fc4000bf06100 */
[----:B------:R-:W-:Y:S01]  /*0180*/  IMAD.X R0, RZ, RZ, R7, P1 ;  /* 0x000000ffff007224 */ /* 0x000fe200008e0607 */
[----:B------:R-:W1:Y:S01]  /*0190*/  LDCU.64 UR10, c[0x0][0x358] ;  /* 0x00006b00ff0a77ac */ /* 0x000e620008000a00 */
[----:B------:R-:W-:Y:S01]  /*01a0*/  IMAD.X R8, RZ, RZ, R11, P0 ;  /* 0x000000ffff087224 */ /* 0x000fe200000e060b */
[----:B------:R-:W-:Y:S01]  /*01b0*/  IADD3 R4, P0, PT, R3, UR25, RZ ;  /* 0x0000001903047c10 */ /* 0x000fe2000ff1e0ff */
[----:B0-----:R-:W-:-:S03]  /*01c0*/  USHF.L.U64.HI UR24, UR30, 0x1, UR31 ;  /* 0x000000011e187899 */ /* 0x001fc6000801021f */
[----:B------:R-:W-:Y:S01]  /*01d0*/  IADD3.X R7, PT, PT, R0, UR26, RZ, P0, !PT ;  /* 0x0000001a00077c10 */ /* 0x000fe200087fe4ff */
[----:B------:R-:W-:Y:S01]  /*01e0*/  USHF.L.U32 UR23, UR30, 0x1, URZ ;  /* 0x000000011e177899 */ /* 0x000fe200080006ff */
[----:B------:R-:W-:Y:S01]  /*01f0*/  UMOV UR6, URZ ;  /* 0x000000ff00067c82 */ /* 0x000fe20008000000 */
[----:B------:R-:W-:Y:S10]  /*0200*/  BRA.U !UP0, `(.L_x_127) ;  /* 0x0000000508ec7547 */ /* 0x000ff4000b800000 */
[----:B------:R-:W0:Y:S01]  /*0210*/  S2R R6, SR_TID.X ;  /* 0x0000000000067919 */ /* 0x000e220000002100 */
[----:B------:R-:W-:Y:S01]  /*0220*/  UIADD3 UR4, UP0, UPT, UR27, 0x4, URZ ;  /* 0x000000041b047890 */ /* 0x000fe2000ff1e0ff */
[----:B------:R-:W-:Y:S01]  /*0230*/  IMAD.MOV.U32 R7, RZ, RZ, RZ ;  /* 0x000000ffff077224 */ /* 0x000fe200078e00ff */
[----:B------:R-:W2:Y:S01]  /*0240*/  LDCU.128 UR12, c[0x0][0x380] ;  /* 0x00007000ff0c77ac */ /* 0x000ea20008000c00 */
[----:B------:R-:W-:Y:S02]  /*0250*/  IMAD.MOV.U32 R11, RZ, RZ, RZ ;  /* 0x000000ffff0b7224 */ /* 0x000fe400078e00ff */
[----:B------:R-:W-:Y:S01]  /*0260*/  IMAD R13, R5, UR28, RZ ;  /* 0x0000001c050d7c24 */ /* 0x000fe2000f8e02ff */
[----:B------:R-:W-:Y:S02]  /*0270*/  UIADD3.X UR5, UPT, UPT, URZ, UR28, URZ, UP0, !UPT ;  /* 0x0000001cff057290 */ /* 0x000fe400087fe4ff */
[----:B------:R-:W-:Y:S02]  /*0280*/  USHF.L.U32 UR20, UR30, 0x2, URZ ;  /* 0x000000021e147899 */ /* 0x000fe400080006ff */
[----:B------:R-:W-:-:S02]  /*0290*/  ULOP3.LUT UR7, UR18, 0xfffffffc, URZ, 0xc0, !UPT ;  /* 0xfffffffc12077892 */ /* 0x000fc4000f8ec0ff */
[----:B------:R-:W-:Y:S02]  /*02a0*/  USHF.L.U64.HI UR21, UR30, 0x2, UR31 ;  /* 0x000000021e157899 */ /* 0x000fe4000801021f */
[----:B------:R-:W-:Y:S02]  /*02b0*/  UIADD3 UR18, UP0, UPT, UR4, UR20, URZ ;  /* 0x0000001404127290 */ /* 0x000fe4000ff1e0ff */
[----:B------:R-:W-:Y:S02]  /*02c0*/  ULOP3.LUT UR8, UR19, 0x7fffffff, URZ, 0xc0, !UPT ;  /* 0x7fffffff13087892 */ /* 0x000fe4000f8ec0ff */
[----:B------:R-:W-:Y:S02]  /*02d0*/  UIADD3.X UR19, UPT, UPT, UR5, UR21, URZ, UP0, !UPT ;  /* 0x0000001505137290 */ /* 0x000fe400087fe4ff */
[----:B------:R-:W-:Y:S01]  /*02e0*/  UIMAD UR29, UR31, 0x6, URZ ;  /* 0x000000061f1d78a4 */ /* 0x000fe2000f8e02ff */
[----:B0-----:R-:W-:Y:S01]  /*02f0*/  IMAD.WIDE.U32 R8, R5, UR16, R6 ;  /* 0x0000001005087c25 */ /* 0x001fe2000f8e0006 */
[----:B------:R-:W-:-:S03]  /*0300*/  UIADD3 UR16, UP1, UPT, UR4, UR23, URZ ;  /* 0x0000001704107290 */ /* 0x000fc6000ff3e0ff */
[----:B------:R-:W-:Y:S02]  /*0310*/  IMAD.SHL.U32 R10, R6, 0x2, RZ ;  /* 0x00000002060a7824 */ /* 0x000fe400078e00ff */
[C---:B------:R-:W-:Y:S01]  /*0320*/  IMAD R9, R5.reuse, UR17, R9 ;  /* 0x0000001105097c24 */ /* 0x040fe2000f8e0209 */
[----:B------:R-:W-:Y:S01]  /*0330*/  UIADD3.X UR17, UPT, UPT, UR5, UR24, URZ, UP1, !UPT ;  /* 0x0000001805117290 */ /* 0x000fe20008ffe4ff */
[----:B------:R-:W-:-:S04]  /*0340*/  IMAD.WIDE.U32 R6, R5, UR4, RZ ;  /* 0x0000000405067c25 */ /* 0x000fc8000f8e00ff */
[----:B------:R-:W-:Y:S01]  /*0350*/  IMAD.WIDE.U32 R10, R5, UR27, R10 ;  /* 0x0000001b050a7c25 */ /* 0x000fe2000f8e000a */
[----:B------:R-:W-:-:S03]  /*0360*/  LEA R2, P0, R6, R2, 0x1 ;  /* 0x0000000206027211 */ /* 0x000fc600078008ff */
[----:B------:R-:W-:Y:S01]  /*0370*/  IMAD R5, R5, UR5, RZ ;  /* 0x0000000505057c24 */ /* 0x000fe2000f8e02ff */
[----:B--2---:R-:W-:Y:S01]  /*0380*/  IADD3 R4, P1, PT, R2, UR14, RZ ;  /* 0x0000000e02047c10 */ /* 0x004fe2000ff3e0ff */
[----:B------:R-:W-:Y:S01]  /*0390*/  UIMAD.WIDE.U32 UR4, UR30, 0x6, UR4 ;  /* 0x000000061e0478a5 */ /* 0x000fe2000f8e0004 */
[----:B------:R-:W-:Y:S01]  /*03a0*/  IADD3 R2, P2, PT, R10, UR12, RZ ;  /* 0x0000000c0a027c10 */ /* 0x000fe2000ff5e0ff */
[----:B------:R-:W-:Y:S01]  /*03b0*/  IMAD.IADD R5, R7, 0x1, R5 ;  /* 0x0000000107057824 */ /* 0x000fe200078e0205 */
[----:B------:R-:W-:Y:S01]  /*03c0*/  SHF.L.U64.HI R7, R8, 0x1, R9 ;  /* 0x0000000108077819 */ /* 0x000fe20000010209 */
[----:B------:R-:W-:Y:S01]  /*03d0*/  UIADD3 UR14, UPT, UPT, UR5, UR29, URZ ;  /* 0x0000001d050e7290 */ /* 0x000fe2000fffe0ff */
[----:B------:R-:W-:Y:S02]  /*03e0*/  IADD3.X R9, PT, PT, R13, UR13, R11, P2, !PT ;  /* 0x0000000d0d097c10 */ /* 0x000fe400097fe40b */
[----:B------:R-:W-:Y:S01]  /*03f0*/  LEA.HI.X R5, R6, RZ, R5, 0x1, P0 ;  /* 0x000000ff06057211 */ /* 0x000fe200000f0c05 */
[----:B------:R-:W-:-:S03]  /*0400*/  IMAD.SHL.U32 R6, R8, 0x2, RZ ;  /* 0x0000000208067824 */ /* 0x000fc600078e00ff */
[----:B------:R-:W-:-:S07]  /*0410*/  IADD3.X R5, PT, PT, R5, UR15, RZ, P1, !PT ;  /* 0x0000000f05057c10 */ /* 0x000fce0008ffe4ff */
.L_x_128:
[----:B------:R-:W-:-:S05]  /*0420*/  IMAD.MOV.U32 R8, RZ, RZ, R2 ;  /* 0x000000ffff087224 */ /* 0x000fca00078e0002 */
[----:B-1----:R-:W2:Y:S02]  /*0430*/  LDG.E.S8 R14, desc[UR10][R8.64] ;  /* 0x0000000a080e7981 */ /* 0x002ea4000c1e1300 */
[----:B--2---:R-:W0:Y:S02]  /*0440*/  I2F.S16 R14, R14 ;  /* 0x0000000e000e7306 */ /* 0x004e240000101400 */
[----:B0-----:R-:W-:-:S05]  /*0450*/  FMUL R10, R14, 0.00390625 ;  /* 0x3b8000000e0a7820 */ /* 0x001fca0000400000 */
[----:B------:R-:W-:-:S04]  /*0460*/  F2FP.F16.F32.PACK_AB R10, RZ, R10 ;  /* 0x0000000aff0a723e */ /* 0x000fc800000000ff */
[----:B------:R-:W-:-:S05]  /*0470*/  PRMT R13, R10, 0x7610, R13 ;  /* 0x000076100a0d7816 */ /* 0x000fca000000000d */
[----:B------:R0:W-:Y:S04]  /*0480*/  STG.E.U16 desc[UR10][R4.64], R13 ;  /* 0x0000000d04007986 */ /* 0x0001e8000c10150a */
[----:B------:R-:W2:Y:S01]  /*0490*/  LDG.E.S8 R15, desc[UR10][R8.64+0x1] ;  /* 0x0000010a080f7981 */ /* 0x000ea2000c1e1300 */
[----:B------:R-:W-:Y:S02]  /*04a0*/  IADD3 R12, P0, PT, R4, UR27, RZ ;  /* 0x0000001b040c7c10 */ /* 0x000fe4000ff1e0ff */
[----:B------:R-:W-:Y:S02]  /*04b0*/  IADD3 R10, P1, PT, R2, UR23, RZ ;  /* 0x00000017020a7c10 */ /* 0x000fe4000ff3e0ff */
[----:B0-----:R-:W-:Y:S01]  /*04c0*/  IADD3.X R13, PT, PT, R5, UR28, RZ, P0, !PT ;  /* 0x0000001c050d7c10 */ /* 0x001fe200087fe4ff */
[----:B--2---:R-:W0:Y:S02]  /*04d0*/  I2F.S16 R15, R15 ;  /* 0x0000000f000f7306 */ /* 0x004e240000101400 */
[----:B0-----:R-:W-:-:S05]  /*04e0*/  FMUL R11, R15, 0.00390625 ;  /* 0x3b8000000f0b7820 */ /* 0x001fca0000400000 */
[----:B------:R-:W-:Y:S02]  /*04f0*/  F2FP.F16.F32.PACK_AB R14, RZ, R11 ;  /* 0x0000000bff0e723e */ /* 0x000fe400000000ff */
[----:B------:R-:W-:-:S03]  /*0500*/  IADD3.X R11, PT, PT, R9, UR24, RZ, P1, !PT ;  /* 0x00000018090b7c10 */ /* 0x000fc60008ffe4ff */
[----:B------:R0:W-:Y:S04]  /*0510*/  STG.E.U16 desc[UR10][R12.64+0x4], R14 ;  /* 0x0000040e0c007986 */ /* 0x0001e8000c10150a */
[----:B------:R-:W2:Y:S01]  /*0520*/  LDG.E.S8 R18, desc[UR10][R10.64] ;  /* 0x0000000a0a127981 */ /* 0x000ea2000c1e1300 */
[----:B------:R-:W-:-:S04]  /*0530*/  IADD3 R16, P0, PT, R4, UR23, RZ ;  /* 0x0000001704107c10 */ /* 0x000fc8000ff1e0ff */
[----:B------:R-:W-:Y:S01]  /*0540*/  IADD3.X R17, PT, PT, R5, UR24, RZ, P0, !PT ;  /* 0x0000001805117c10 */ /* 0x000fe200087fe4ff */
[----:B--2---:R-:W1:Y:S02]  /*0550*/  I2F.S16 R18, R18 ;  /* 0x0000001200127306 */ /* 0x004e640000101400 */
[----:B-1----:R-:W-:-:S05]  /*0560*/  FMUL R8, R18, 0.00390625 ;  /* 0x3b80000012087820 */ /* 0x002fca0000400000 */
[----:B------:R-:W-:-:S04]  /*0570*/  F2FP.F16.F32.PACK_AB R8, RZ, R8 ;  /* 0x00000008ff08723e */ /* 0x000fc800000000ff */
[----:B------:R-:W-:-:S05]  /*0580*/  PRMT R15, R8, 0x7610, R15 ;  /* 0x00007610080f7816 */ /* 0x000fca000000000f */
[----:B------:R1:W-:Y:S04]  /*0590*/  STG.E.U16 desc[UR10][R16.64], R15 ;  /* 0x0000000f10007986 */ /* 0x0003e8000c10150a */
[----:B------:R-:W2:Y:S01]  /*05a0*/  LDG.E.S8 R8, desc[UR10][R10.64+0x1] ;  /* 0x0000010a0a087981 */ /* 0x000ea2000c1e1300 */
[----:B0-----:R-:W-:Y:S02]  /*05b0*/  IADD3 R14, P0, PT, R4, UR16, RZ ;  /* 0x00000010040e7c10 */ /* 0x001fe4000ff1e0ff */
[----:B------:R-:W-:Y:S02]  /*05c0*/  IADD3 R12, P1, PT, R10, UR23, RZ ;  /* 0x000000170a0c7c10 */ /* 0x000fe4000ff3e0ff */
[----:B-1----:R-:W-:Y:S01]  /*05d0*/  IADD3.X R15, PT, PT, R5, UR17, RZ, P0, !PT ;  /* 0x00000011050f7c10 */ /* 0x002fe200087fe4ff */
[----:B--2---:R-:W0:Y:S02]  /*05e0*/  I2F.S16 R8, R8 ;  /* 0x0000000800087306 */ /* 0x004e240000101400 */
[----:B0-----:R-:W-:-:S05]  /*05f0*/  FMUL R13, R8, 0.00390625 ;  /* 0x3b800000080d7820 */ /* 0x001fca0000400000 */
[----:B------:R-:W-:Y:S02]  /*0600*/  F2FP.F16.F32.PACK_AB R17, RZ, R13 ;  /* 0x0000000dff11723e */ /* 0x000fe400000000ff */
[----:B------:R-:W-:-:S03]  /*0610*/  IADD3.X R13, PT, PT, R11, UR24, RZ, P1, !PT ;  /* 0x000000180b0d7c10 */ /* 0x000fc60008ffe4ff */
[----:B------:R0:W-:Y:S04]  /*0620*/  STG.E.U16 desc[UR10][R14.64], R17 ;  /* 0x000000110e007986 */ /* 0x0001e8000c10150a */
[----:B------:R-:W2:Y:S01]  /*0630*/  LDG.E.S8 R18, desc[UR10][R12.64] ;  /* 0x0000000a0c127981 */ /* 0x000ea2000c1e1300 */
        /* <DEDUP_REMOVED lines=17> */
[----:B------:R-:W-:-:S04]  /*0750*/  IMAD.U32 R13, RZ, RZ, UR30 ;  /* 0x0000001eff0d7e24 */ /* 0x000fc8000f8e00ff */
[----:B------:R-:W-:-:S04]  /*0760*/  IMAD.WIDE.U32 R12, R13, 0x6, R4 ;  /* 0x000000060d0c7825 */ /* 0x000fc800078e0004 */
[----:B------:R-:W-:Y:S01]  /*0770*/  VIADD R13, R13, UR29 ;  /* 0x0000001d0d0d7c36 */ /* 0x000fe20008000000 */
[----:B--2---:R-:W1:Y:S02]  /*0780*/  I2F.S16 R16, R16 ;  /* 0x0000001000107306 */ /* 0x004e640000101400 */
[----:B-1----:R-:W-:-:S05]  /*0790*/  FMUL R8, R16, 0.00390625 ;  /* 0x3b80000010087820 */ /* 0x002fca0000400000 */
[----:B------:R-:W-:-:S04]  /*07a0*/  F2FP.F16.F32.PACK_AB R8, RZ, R8 ;  /* 0x00000008ff08723e */ /* 0x000fc800000000ff */
[----:B------:R-:W-:-:S05]  /*07b0*/  PRMT R18, R8, 0x7610, R18 ;  /* 0x0000761008127816 */ /* 0x000fca0000000012 */
[----:B------:R1:W-:Y:S04]  /*07c0*/  STG.E.U16 desc[UR10][R12.64], R18 ;  /* 0x000000120c007986 */ /* 0x0003e8000c10150a */
[----:B------:R2:W3:Y:S01]  /*07d0*/  LDG.E.S8 R8, desc[UR10][R10.64+0x1] ;  /* 0x0000010a0a087981 */ /* 0x0004e2000c1e1300 */
[----:B------:R-:W-:Y:S01]  /*07e0*/  UIADD3 UR7, UP0, UPT, UR7, -0x4, URZ ;  /* 0xfffffffc07077890 */ /* 0x000fe2000ff1e0ff */
[C---:B0-----:R-:W-:Y:S01]  /*07f0*/  IADD3 R14, P0, PT, R4.reuse, UR4, RZ ;  /* 0x00000004040e7c10 */ /* 0x041fe2000ff1e0ff */
[----:B------:R-:W-:Y:S02]  /*0800*/  USHF.L.U32 UR9, UR30, 0x3, URZ ;  /* 0x000000031e097899 */ /* 0x000fe400080006ff */
[----:B------:R-:W-:Y:S02]  /*0810*/  UIADD3.X UR8, UPT, UPT, UR8, -0x1, URZ, UP0, !UPT ;  /* 0xffffffff08087890 */ /* 0x000fe400087fe4ff */
[----:B------:R-:W-:Y:S01]  /*0820*/  UISETP.NE.U32.AND UP0, UPT, UR7, URZ, UPT ;  /* 0x000000ff0700728c */ /* 0x000fe2000bf05070 */
[----:B-1----:R-:W-:Y:S01]  /*0830*/  IMAD.U32 R13, RZ, RZ, UR30 ;  /* 0x0000001eff0d7e24 */ /* 0x002fe2000f8e00ff */
[----:B------:R-:W-:Y:S01]  /*0840*/  USHF.L.U64.HI UR12, UR30, 0x3, UR31 ;  /* 0x000000031e0c7899 */ /* 0x000fe2000801021f */
[----:B--2---:R-:W-:Y:S01]  /*0850*/  IMAD.MOV.U32 R10, RZ, RZ, R6 ;  /* 0x000000ffff0a7224 */ /* 0x004fe200078e0006 */
[----:B------:R-:W-:Y:S01]  /*0860*/  UISETP.NE.AND.EX UP0, UPT, UR8, URZ, UPT, UP0 ;  /* 0x000000ff0800728c */ /* 0x000fe2000bf05300 */
[----:B------:R-:W-:-:S02]  /*0870*/  IADD3 R4, P1, PT, R4, UR9, RZ ;  /* 0x0000000904047c10 */ /* 0x000fc4000ff3e0ff */
[----:B------:R-:W-:Y:S02]  /*0880*/  IADD3 R6, P2, PT, R6, UR9, RZ ;  /* 0x0000000906067c10 */ /* 0x000fe4000ff5e0ff */
[----:B------:R-:W-:-:S04]  /*0890*/  IADD3 R2, P3, PT, R2, UR9, RZ ;  /* 0x0000000902027c10 */ /* 0x000fc8000ff7e0ff */
[----:B------:R-:W-:Y:S01]  /*08a0*/  IADD3.X R9, PT, PT, R9, UR12, RZ, P3, !PT ;  /* 0x0000000c09097c10 */ /* 0x000fe20009ffe4ff */
[----:B---3--:R-:W0:Y:S02]  /*08b0*/  I2F.S16 R8, R8 ;  /* 0x0000000800087306 */ /* 0x008e240000101400 */
[----:B0-----:R-:W-:-:S05]  /*08c0*/  FMUL R15, R8, 0.00390625 ;  /* 0x3b800000080f7820 */ /* 0x001fca0000400000 */
[----:B------:R-:W-:Y:S02]  /*08d0*/  F2FP.F16.F32.PACK_AB R11, RZ, R15 ;  /* 0x0000000fff0b723e */ /* 0x000fe400000000ff */
[----:B------:R-:W-:Y:S02]  /*08e0*/  IADD3.X R15, PT, PT, R5, UR14, RZ, P0, !PT ;  /* 0x0000000e050f7c10 */ /* 0x000fe400087fe4ff */
[----:B------:R-:W-:Y:S02]  /*08f0*/  IADD3 R3, P0, PT, R3, UR20, RZ ;  /* 0x0000001403037c10 */ /* 0x000fe4000ff1e0ff */
[----:B------:R-:W-:Y:S01]  /*0900*/  IADD3.X R5, PT, PT, R5, UR12, RZ, P1, !PT ;  /* 0x0000000c05057c10 */ /* 0x000fe20008ffe4ff */
[----:B------:R0:W-:Y:S01]  /*0910*/  STG.E.U16 desc[UR10][R14.64], R11 ;  /* 0x0000000b0e007986 */ /* 0x0001e2000c10150a */
[----:B------:R-:W-:Y:S01]  /*0920*/  IADD3.X R0, PT, PT, R0, UR21, RZ, P0, !PT ;  /* 0x0000001500007c10 */ /* 0x000fe200087fe4ff */
[----:B0-----:R-:W-:Y:S01]  /*0930*/  IMAD.MOV.U32 R11, RZ, RZ, R7 ;  /* 0x000000ffff0b7224 */ /* 0x001fe200078e0007 */
[----:B------:R-:W-:Y:S01]  /*0940*/  IADD3.X R7, PT, PT, R7, UR12, RZ, P2, !PT ;  /* 0x0000000c07077c10 */ /* 0x000fe200097fe4ff */
[----:B------:R-:W-:Y:S01]  /*0950*/  IMAD.WIDE.U32 R10, R13, 0x6, R10 ;  /* 0x000000060d0a7825 */ /* 0x000fe200078e000a */
[----:B------:R-:W-:Y:S06]  /*0960*/  BRA.U UP0, `(.L_x_128) ;  /* 0xfffffff900ac7547 */ /* 0x000fec000b83ffff */
[----:B------:R-:W-:Y:S01]  /*0970*/  VIADD R8, R11, UR29 ;  /* 0x0000001d0b087c36 */ /* 0x000fe20008000000 */
[----:B------:R-:W-:Y:S02]  /*0980*/  IADD3 R6, P0, PT, R10, UR23, RZ ;  /* 0x000000170a067c10 */ /* 0x000fe4000ff1e0ff */
[----:B------:R-:W-:Y:S02]  /*0990*/  IADD3 R4, P1, PT, R3, UR25, RZ ;  /* 0x0000001903047c10 */ /* 0x000fe4000ff3e0ff */
[----:B------:R-:W-:Y:S02]  /*09a0*/  IADD3.X R8, PT, PT, R8, UR24, RZ, P0, !PT ;  /* 0x0000001808087c10 */ /* 0x000fe400087fe4ff */
[----:B------:R-:W-:-:S09]  /*09b0*/  IADD3.X R7, PT, PT, R0, UR26, RZ, P1, !PT ;  /* 0x0000001a00077c10 */ /* 0x000fd20008ffe4ff */
.L_x_127:
[----:B------:R-:W-:-:S04]  /*09c0*/  ISETP.NE.U32.AND P0, PT, RZ, UR22, PT ;  /* 0x00000016ff007c0c */ /* 0x000fc8000bf05070 */
[----:B------:R-:W-:-:S13]  /*09d0*/  ISETP.NE.AND.EX P0, PT, RZ, UR6, PT, P0 ;  /* 0x00000006ff007c0c */ /* 0x000fda000bf05300 */
[----:B-1----:R-:W-:Y:S05]  /*09e0*/  @!P0 EXIT ;  /* 0x000000000000894d */ /* 0x002fea0003800000 */
[----:B------:R-:W0:Y:S01]  /*09f0*/  LDCU.128 UR12, c[0x0][0x380] ;  /* 0x00007000ff0c77ac */ /* 0x000e220008000c00 */
[----:B------:R-:W-:Y:S01]  /*0a00*/  UMOV UR4, URZ ;  /* 0x000000ff00047c82 */ /* 0x000fe20008000000 */
[----:B------:R-:W-:Y:S01]  /*0a10*/  UMOV UR5, URZ ;  /* 0x000000ff00057c82 */ /* 0x000fe20008000000 */
[----:B0-----:R-:W-:Y:S02]  /*0a20*/  IADD3 R11, P2, PT, R6, UR12, RZ ;  /* 0x0000000c060b7c10 */ /* 0x001fe4000ff5e0ff */
[C---:B------:R-:W-:Y:S02]  /*0a30*/  LEA R14, P0, R4.reuse, UR14, 0x1 ;  /* 0x0000000e040e7c11 */ /* 0x040fe4000f8008ff */
[C---:B------:R-:W-:Y:S02]  /*0a40*/  LEA R15, P1, R3.reuse, UR14, 0x1 ;  /* 0x0000000e030f7c11 */ /* 0x040fe4000f8208ff */
[----:B------:R-:W-:Y:S02]  /*0a50*/  LEA.HI.X R9, R4, UR15, R7, 0x1, P0 ;  /* 0x0000000f04097c11 */ /* 0x000fe400080f0c07 */
[----:B------:R-:W-:-:S02]  /*0a60*/  LEA.HI.X R10, R3, UR15, R0, 0x1, P1 ;  /* 0x0000000f030a7c11 */ /* 0x000fc400088f0c00 */
[----:B------:R-:W-:-:S07]  /*0a70*/  IADD3.X R12, PT, PT, R8, UR13, RZ, P2, !PT ;  /* 0x0000000d080c7c10 */ /* 0x000fce00097fe4ff */
.L_x_129:
[----:B------:R-:W-:-:S04]  /*0a80*/  IADD3 R2, P0, PT, R11, UR4, RZ ;  /* 0x000000040b027c10 */ /* 0x000fc8000ff1e0ff */
[----:B------:R-:W-:-:S05]  /*0a90*/  IADD3.X R3, PT, PT, R12, UR5, RZ, P0, !PT ;  /* 0x000000050c037c10 */ /* 0x000fca00087fe4ff */
[----:B0-----:R-:W2:Y:S01]  /*0aa0*/  LDG.E.S8 R0, desc[UR10][R2.64] ;  /* 0x0000000a02007981 */ /* 0x001ea2000c1e1300 */
[----:B------:R-:W-:Y:S01]  /*0ab0*/  IADD3 R4, P0, PT, R15, UR4, RZ ;  /* 0x000000040f047c10 */ /* 0x000fe2000ff1e0ff */
[----:B--2---:R-:W0:Y:S02]  /*0ac0*/  I2F.S16 R0, R0 ;  /* 0x0000000000007306 */ /* 0x004e240000101400 */
[----:B0-----:R-:W-:-:S05]  /*0ad0*/  FMUL R5, R0, 0.00390625 ;  /* 0x3b80000000057820 */ /* 0x001fca0000400000 */
        /* <DEDUP_REMOVED lines=11> */
[----:B--2---:R-:W1:Y:S02]  /*0b90*/  I2F.S16 R8, R8 ;  /* 0x0000000800087306 */ /* 0x004e640000101400 */
[----:B-1----:R-:W-:-:S05]  /*0ba0*/  FMUL R7, R8, 0.00390625 ;  /* 0x3b80000008077820 */ /* 0x002fca0000400000 */
[----:B------:R-:W-:Y:S02]  /*0bb0*/  F2FP.F16.F32.PACK_AB R0, RZ, R7 ;  /* 0x00000007ff00723e */ /* 0x000fe400000000ff */
[----:B------:R-:W-:Y:S01]  /*0bc0*/  IADD3.X R7, PT, PT, R9, UR5, RZ, P0, !PT ;  /* 0x0000000509077c10 */ /* 0x000fe200087fe4ff */
[----:B------:R-:W-:-:S04]  /*0bd0*/  UIADD3.X UR5, UPT, UPT, UR5, UR24, URZ, UP1, !UPT ;  /* 0x0000001805057290 */ /* 0x000fc80008ffe4ff */
[----:B------:R0:W-:Y:S01]  /*0be0*/  STG.E.U16 desc[UR10][R6.64], R0 ;  /* 0x0000000006007986 */ /* 0x0001e2000c10150a */
[----:B------:R-:W-:Y:S07]  /*0bf0*/  BRA.U UP0, `(.L_x_129) ;  /* 0xfffffffd00a07547 */ /* 0x000fee000b83ffff */
[----:B------:R-:W-:Y:S05]  /*0c00*/  EXIT ;  /* 0x000000000000794d */ /* 0x000fea0003800000 */
.L_x_130:
        /* <DEDUP_REMOVED lines=15> */
.L_x_143:


//--------------------- .nv.global.init           --------------------------
	.section	.nv.global.init,"aw",@progbits
.nv.global.init:
	.type		$str$6,@object
	.size		$str$6,($str - $str$6)
$str$6:
        /*0000*/ 	.byte	0x48, 0x65, 0x6c, 0x6c, 0x6f, 0x0a, 0x00
	.type		$str,@object
	.size		$str,($str$2 - $str)
$str:
        /*0007*/ 	.byte	0x25, 0x6c, 0x6c, 0x64, 0x2c, 0x25, 0x66, 0x2c, 0x78, 0x00
	.type		$str$2,@object
	.size		$str$2,($str$1 - $str$2)
$str$2:
        /*0011*/ 	.byte	0x25, 0x6c, 0x6c, 0x64, 0x2c, 0x25, 0x66, 0x2c, 0x78, 0x2c, 0x42, 0x0a, 0x00
	.type		$str$1,@object
	.size		$str$1,($str$4 - $str$1)
$str$1:
        /*001e*/ 	.byte	0x25, 0x6c, 0x6c, 0x64, 0x2c, 0x25, 0x66, 0x2c, 0x78, 0x2c, 0x41, 0x0a, 0x00
	.type		$str$4,@object
	.size		$str$4,($str$3 - $str$4)
$str$4:
        /*002b*/ 	.byte	0x74, 0x68, 0x72, 0x65, 0x61, 0x64, 0x20, 0x25, 0x64, 0x20, 0x2c, 0x20, 0x62, 0x6c, 0x6f, 0x63
        /*003b*/ 	.byte	0x6b, 0x20, 0x25, 0x64, 0x0a, 0x00
	.type		$str$3,@object
	.size		$str$3,($str$5 - $str$3)
$str$3:
        /*0041*/ 	.byte	0x54, 0x68, 0x69, 0x73, 0x20, 0x69, 0x73, 0x20, 0x74, 0x68, 0x72, 0x65, 0x61, 0x64, 0x20, 0x25
        /*0051*/ 	.byte	0x64, 0x20, 0x2c, 0x20, 0x62, 0x6c, 0x6f, 0x63, 0x6b, 0x20, 0x25, 0x64, 0x0a, 0x00
	.type		$str$5,@object
	.size		$str$5,(.L_5 - $str$5)
$str$5:
        /*005f*/ 	.byte	0x46, 0x72, 0x6f, 0x6d, 0x20, 0x64, 0x65, 0x76, 0x69, 0x63, 0x65, 0x20, 0x2c, 0x20, 0x73, 0x69
        /*006f*/ 	.byte	0x67, 0x6e, 0x65, 0x64, 0x20, 0x63, 0x68, 0x61, 0x72, 0x20, 0x61, 0x3d, 0x25, 0x64, 0x20, 0x2c
        /*007f*/ 	.byte	0x20, 0x73, 0x68, 0x6f, 0x72, 0x74, 0x20, 0x62, 0x3d, 0x25, 0x64, 0x20, 0x2c, 0x20, 0x69, 0x6e
        /*008f*/ 	.byte	0x74, 0x20, 0x63, 0x3d, 0x25, 0x64, 0x20, 0x2c, 0x20, 0x6c, 0x6f, 0x6e, 0x67, 0x20, 0x6c, 0x6f
        /*009f*/ 	.byte	0x6e, 0x67, 0x20, 0x69, 0x6e, 0x74, 0x20, 0x64, 0x3d, 0x25, 0x6c, 0x6c, 0x64, 0x20, 0x2c, 0x20
        /*00af*/ 	.byte	0x66, 0x6c, 0x6f, 0x61, 0x74, 0x20, 0x65, 0x3d, 0x25, 0x66, 0x20, 0x2c, 0x20, 0x64, 0x6f, 0x75
        /*00bf*/ 	.byte	0x62, 0x6c, 0x65, 0x20, 0x66, 0x3d, 0x25, 0x66, 0x0a, 0x00
.L_5:


//--------------------- .nv.shared.reserved.0     --------------------------
	.section	.nv.shared.reserved.0,"aw",@nobits
	.weak		__nv_reservedSMEM_offset_0_alias
	.size		__nv_reservedSMEM_offset_0_alias, 0, 64
	.other		__nv_reservedSMEM_offset_0_alias,@"STO_CUDA_RESERVED_SHARED STV_DEFAULT"
__nv_reservedSMEM_offset_0_alias:
	.zero		0
	.zero		64


//--------------------- .nv.constant0._Z20kernal_call_test_gpuv --------------------------
	.section	.nv.constant0._Z20kernal_call_test_gpuv,"a",@progbits
	.sectionflags	@""
	.align	4
.nv.constant0._Z20kernal_call_test_gpuv:
	.zero		896


//--------------------- .nv.constant0._Z30kernal_parameter_pass_test_gpuasixfd --------------------------
	.section	.nv.constant0._Z30kernal_parameter_pass_test_gpuasixfd,"a",@progbits
	.sectionflags	@""
	.align	4
.nv.constant0._Z30kernal_parameter_pass_test_gpuasixfd:
	.zero		928


//--------------------- .nv.constant0._Z19kernal_add_test_gpuPvS_S_ --------------------------
	.section	.nv.constant0._Z19kernal_add_test_gpuPvS_S_,"a",@progbits
	.sectionflags	@""
	.align	4
.nv.constant0._Z19kernal_add_test_gpuPvS_S_:
	.zero		920


//--------------------- .nv.constant0._Z12compress_gpuPdPfS0_Phxxxxx --------------------------
	.section	.nv.constant0._Z12compress_gpuPdPfS0_Phxxxxx,"a",@progbits
	.sectionflags	@""
	.align	4
.nv.constant0._Z12compress_gpuPdPfS0_Phxxxxx:
	.zero		968


//--------------------- .nv.constant0._Z16channels_sum_gpuPfPdxdx --------------------------
	.section	.nv.constant0._Z16channels_sum_gpuPfPdxdx,"a",@progbits
	.sectionflags	@""
	.align	4
.nv.constant0._Z16channels_sum_gpuPfPdxdx:
	.zero		936


//--------------------- .nv.constant0._Z37complex_modulus_squared_interlace_gpuP7__half2Pfxffxx --------------------------
	.section	.nv.constant0._Z37complex_modulus_squared_interlace_gpuP7__half2Pfxffxx,"a",@progbits
	.sectionflags	@""
	.align	4
.nv.constant0._Z37complex_modulus_squared_interlace_gpuP7__half2Pfxffxx:
	.zero		944


//--------------------- .nv.constant0._Z27complex_modulus_squared_gpuP7__half2Pfxxx --------------------------
	.section	.nv.constant0._Z27complex_modulus_squared_gpuP7__half2Pfxxx,"a",@progbits
	.sectionflags	@""
	.align	4
.nv.constant0._Z27complex_modulus_squared_gpuP7__half2Pfxxx:
	.zero		936


//--------------------- .nv.constant0._Z22char2float_reflect_gpuPaP6__halfxxx --------------------------
	.section	.nv.constant0._Z22char2float_reflect_gpuPaP6__halfxxx,"a",@progbits
	.sectionflags	@""
	.align	4
.nv.constant0._Z22char2float_reflect_gpuPaP6__halfxxx:
	.zero		936


//--------------------- .nv.constant0._Z32char2float_interlace_reflect_gpuPaP6__halfxxx --------------------------
	.section	.nv.constant0._Z32char2float_interlace_reflect_gpuPaP6__halfxxx,"a",@progbits
	.sectionflags	@""
	.align	4
.nv.constant0._Z32char2float_interlace_reflect_gpuPaP6__halfxxx:
	.zero		936


//--------------------- .nv.constant0._Z14char2float_gpuPaP6__halfxxx --------------------------
	.section	.nv.constant0._Z14char2float_gpuPaP6__halfxxx,"a",@progbits
	.sectionflags	@""
	.align	4
.nv.constant0._Z14char2float_gpuPaP6__halfxxx:
	.zero		936


//--------------------- .nv.constant0._Z24char2float_interlace_gpuPaP6__halfxxx --------------------------
	.section	.nv.constant0._Z24char2float_interlace_gpuPaP6__halfxxx,"a",@progbits
	.sectionflags	@""
	.align	4
.nv.constant0._Z24char2float_interlace_gpuPaP6__halfxxx:
	.zero		936


//--------------------- SYMBOLS --------------------------

	.type		.nv.reservedSmem.offset0,@object
	.size		.nv.reservedSmem.offset0,0x4
	.type		vprintf,@function
